// auto-generated by cutlass_sweep.conv — config: {"arch": "sm_100", "cluster_m": 2, "cluster_n": 1, "conv_kind": "dgrad", "dtype": "bf16", "ndim": 2, "tile_k": 32, "tile_m": 256, "tile_n": 128}
#include "cutlass/cutlass.h"
#include "cute/tensor.hpp"
#include "cutlass/kernel_hardware_info.hpp"
#include "cutlass/conv/convolution.h"
#include "cutlass/conv/dispatch_policy.hpp"
#include "cutlass/conv/collective/collective_builder.hpp"
#include "cutlass/conv/kernel/conv_universal.hpp"
#include "cutlass/conv/device/conv_universal_adapter.hpp"
#include "cutlass/epilogue/collective/collective_builder.hpp"

using namespace cute;
using Elem = cutlass::bfloat16_t;
using Acc  = float;
using LayoutAB = cutlass::layout::TensorNHWC;
using LayoutC  = cutlass::layout::TensorNHWC;
constexpr auto ConvOp = cutlass::conv::Operator::kDgrad;
using TileShape    = Shape<_256, _128, Shape<_32>>;
using ClusterShape = Shape<_2, _1, _1>;

using CollectiveEpilogue = typename cutlass::epilogue::collective::CollectiveBuilder<
    cutlass::arch::Sm100, cutlass::arch::OpClassTensorOp,
    TileShape, ClusterShape,
    cutlass::epilogue::collective::EpilogueTileAuto,
    Acc, Acc,
    Elem, LayoutC, 128 / cutlass::sizeof_bits<Elem>::value,
    Elem, LayoutC, 128 / cutlass::sizeof_bits<Elem>::value,
    cutlass::epilogue::collective::EpilogueScheduleAuto
  >::CollectiveOp;

using CollectiveMainloop = typename cutlass::conv::collective::CollectiveBuilder<
    cutlass::arch::Sm100, cutlass::arch::OpClassTensorOp, ConvOp,
    Elem, LayoutAB, 128 / cutlass::sizeof_bits<Elem>::value,
    Elem, LayoutAB, 128 / cutlass::sizeof_bits<Elem>::value,
    Acc,
    TileShape, ClusterShape,
    cutlass::conv::collective::StageCountAutoCarveout<
        static_cast<int>(sizeof(typename CollectiveEpilogue::SharedStorage))>,
    cutlass::conv::collective::KernelScheduleAuto
  >::CollectiveOp;

using ProblemShape = cutlass::conv::ConvProblemShape<
    ConvOp, CollectiveMainloop::DispatchPolicy::NumSpatialDimensions>;
using ConvKernel = cutlass::conv::kernel::ConvUniversal<
    ProblemShape, CollectiveMainloop, CollectiveEpilogue>;
using Conv = cutlass::conv::device::ConvUniversalAdapter<ConvKernel>;

auto* _anchor = &cutlass::device_kernel<ConvKernel>;


// ===== COMPILED SASS (sm_100a) =====

	.target	sm_100a

	.elftype	@"ET_EXEC"


//--------------------- .note.nv.tkinfo           --------------------------
	.section	.note.nv.tkinfo,"",@"SHT_NOTE"
	.sectionflags	@"SHF_NOTE_NV_TKINFO"
	.tkinfo
        /*0018*/ 	.word	0x00000002
        /*0030*/ 	.string	""
        /*0030*/ 	.string	"ptxas"
        /*0030*/ 	.string	"Cuda compilation tools, release 13.0, V13.0.88"
        /*0030*/ 	.string	"Build cuda_13.0.r13.0/compiler.36424714_0"
        /*0030*/ 	.string	"-arch sm_100a -m 64 "



//--------------------- .note.nv.cuinfo           --------------------------
	.section	.note.nv.cuinfo,"",@"SHT_NOTE"
	.sectionflags	@"SHF_NOTE_NV_CUINFO"
        /*0018*/ 	.short	0x0002
        /*001a*/ 	.short	0x0064
        /*001c*/ 	.short	0x0082
	.zero		2


//--------------------- .nv.info                  --------------------------
	.section	.nv.info,"",@"SHT_CUDA_INFO"
	.align	4


	//----- nvinfo : EIATTR_REGCOUNT
	.align		4
        /*0000*/ 	.byte	0x04, 0x2f
        /*0002*/ 	.short	(.L_19 - .L_18)
	.align		4
.L_18:
        /*0004*/ 	.word	index@(_ZN7cutlass13device_kernelINS_4conv6kernel13ConvUniversalINS1_16ConvProblemShapeILNS1_8OperatorE1ELi2EEENS1_10collective14CollectiveConvINS1_47MainloopSm100TmaUmmaWarpSpecializedImplicitGemmILS5_1ELi16ELi2ELi1ELi2EN4cute5tupleIJNSA_1CILi2EEENSC_ILi1EEESE_EEEEENSB_IJNSC_ILi256EEENSC_ILi128EEENSB_IJNSC_ILi32EEEEEEEEENS_10bfloat16_tESM_NSA_8TiledMMAINSA_8MMA_AtomIJNSA_26SM100_MMA_F16BF16_2x1SM_SSISM_SM_fLi256ELi128ELNSA_4UMMA5MajorE0ELSR_1ELNSQ_7ScaleInE0ELSS_0EEEEEENSA_6LayoutINSB_IJSE_SE_SE_EEENSB_IJNSC_ILi0EEESX_SX_EEEEENSB_IJNSA_10UnderscoreES10_S10_EEEEENS7_6detail27Sm100ImplicitGemmTileTraitsINSA_25SM100_TMA_2SM_LOAD_IM2COLENSA_14ComposedLayoutINSA_7SwizzleILi2ELi4ELi3EEENSA_18smem_ptr_flag_bitsILi16EEENSV_INSB_IJNSC_ILi8EEESJ_EEENSB_IJSJ_SE_EEEEEEEvEENS14_INSA_18SM100_TMA_2SM_LOADENS16_INS17_ILi3ELi4ELi3EEES1A_NSV_INSB_IJNSC_ILi64EEES1B_EEENSB_IJSE_S1J_EEEEEEEvEEEENS_8epilogue10collective18CollectiveEpilogueINS1Q_23Sm100TmaWarpSpecializedILi4ELi2ELi32ELb1ELb0EEEJNSB_IJSI_SI_SK_EEENSB_IJNSV_ISI_SE_EENSV_ISJ_SE_EEEEESM_NSB_IJNSB_IJlllEEESE_SX_EEESM_S20_NS1Q_6fusion15FusionCallbacksIS1U_NS21_17LinearCombinationISM_fSM_fLNS_15FloatRoundStyleE2EEES1V_S1Y_JEEENSA_5SM1004TMEM4LOAD26SM100_TMEM_LOAD_32dp32b32xENSA_20SM90_TMA_LOAD_IM2COLES1F_NSA_39AutoVectorizingCopyWithAssumedAlignmentILi128EEENSA_21SM90_TMA_STORE_IM2COLES1F_S2D_S2D_EEEvvEEEEvNT_6ParamsE)
        /*0008*/ 	.word	0x0000007e


	//----- nvinfo : EIATTR_FRAME_SIZE
	.align		4
.L_19:
        /*000c*/ 	.byte	0x04, 0x11
        /*000e*/ 	.short	(.L_21 - .L_20)
	.align		4
.L_20:
        /*0010*/ 	.word	index@($__internal_2_$__cuda_sm10x_tcgen05_guardrail_trap_unallocated_columns_being_dealloced)
        /*0014*/ 	.word	0x00000008


	//----- nvinfo : EIATTR_FRAME_SIZE
	.align		4
.L_21:
        /*0018*/ 	.byte	0x04, 0x11
        /*001a*/ 	.short	(.L_23 - .L_22)
	.align		4
.L_22:
        /*001c*/ 	.word	index@($__internal_1_$__cuda_sm10x_tcgen05_guardrail_trap_phase_invalid_during_alloc)
        /*0020*/ 	.word	0x00000008


	//----- nvinfo : EIATTR_FRAME_SIZE
	.align		4
.L_23:
        /*0024*/ 	.byte	0x04, 0x11
        /*0026*/ 	.short	(.L_25 - .L_24)
	.align		4
.L_24:
        /*0028*/ 	.word	index@($__internal_0_$__cuda_sm10x_tcgen05_guardrail_trap_col_being_dealloced_not_returned_by_alloc)
        /*002c*/ 	.word	0x00000008


	//----- nvinfo : EIATTR_FRAME_SIZE
	.align		4
.L_25:
        /*0030*/ 	.byte	0x04, 0x11
        /*0032*/ 	.short	(.L_27 - .L_26)
	.align		4
.L_26:
        /*0034*/ 	.word	index@(_ZN7cutlass13device_kernelINS_4conv6kernel13ConvUniversalINS1_16ConvProblemShapeILNS1_8OperatorE1ELi2EEENS1_10collective14CollectiveConvINS1_47MainloopSm100TmaUmmaWarpSpecializedImplicitGemmILS5_1ELi16ELi2ELi1ELi2EN4cute5tupleIJNSA_1CILi2EEENSC_ILi1EEESE_EEEEENSB_IJNSC_ILi256EEENSC_ILi128EEENSB_IJNSC_ILi32EEEEEEEEENS_10bfloat16_tESM_NSA_8TiledMMAINSA_8MMA_AtomIJNSA_26SM100_MMA_F16BF16_2x1SM_SSISM_SM_fLi256ELi128ELNSA_4UMMA5MajorE0ELSR_1ELNSQ_7ScaleInE0ELSS_0EEEEEENSA_6LayoutINSB_IJSE_SE_SE_EEENSB_IJNSC_ILi0EEESX_SX_EEEEENSB_IJNSA_10UnderscoreES10_S10_EEEEENS7_6detail27Sm100ImplicitGemmTileTraitsINSA_25SM100_TMA_2SM_LOAD_IM2COLENSA_14ComposedLayoutINSA_7SwizzleILi2ELi4ELi3EEENSA_18smem_ptr_flag_bitsILi16EEENSV_INSB_IJNSC_ILi8EEESJ_EEENSB_IJSJ_SE_EEEEEEEvEENS14_INSA_18SM100_TMA_2SM_LOADENS16_INS17_ILi3ELi4ELi3EEES1A_NSV_INSB_IJNSC_ILi64EEES1B_EEENSB_IJSE_S1J_EEEEEEEvEEEENS_8epilogue10collective18CollectiveEpilogueINS1Q_23Sm100TmaWarpSpecializedILi4ELi2ELi32ELb1ELb0EEEJNSB_IJSI_SI_SK_EEENSB_IJNSV_ISI_SE_EENSV_ISJ_SE_EEEEESM_NSB_IJNSB_IJlllEEESE_SX_EEESM_S20_NS1Q_6fusion15FusionCallbacksIS1U_NS21_17LinearCombinationISM_fSM_fLNS_15FloatRoundStyleE2EEES1V_S1Y_JEEENSA_5SM1004TMEM4LOAD26SM100_TMEM_LOAD_32dp32b32xENSA_20SM90_TMA_LOAD_IM2COLES1F_NSA_39AutoVectorizingCopyWithAssumedAlignmentILi128EEENSA_21SM90_TMA_STORE_IM2COLES1F_S2D_S2D_EEEvvEEEEvNT_6ParamsE)
        /*0038*/ 	.word	0x00000008


	//----- nvinfo : EIATTR_MIN_STACK_SIZE
	.align		4
.L_27:
        /*003c*/ 	.byte	0x04, 0x12
        /*003e*/ 	.short	(.L_29 - .L_28)
	.align		4
.L_28:
        /*0040*/ 	.word	index@(_ZN7cutlass13device_kernelINS_4conv6kernel13ConvUniversalINS1_16ConvProblemShapeILNS1_8OperatorE1ELi2EEENS1_10collective14CollectiveConvINS1_47MainloopSm100TmaUmmaWarpSpecializedImplicitGemmILS5_1ELi16ELi2ELi1ELi2EN4cute5tupleIJNSA_1CILi2EEENSC_ILi1EEESE_EEEEENSB_IJNSC_ILi256EEENSC_ILi128EEENSB_IJNSC_ILi32EEEEEEEEENS_10bfloat16_tESM_NSA_8TiledMMAINSA_8MMA_AtomIJNSA_26SM100_MMA_F16BF16_2x1SM_SSISM_SM_fLi256ELi128ELNSA_4UMMA5MajorE0ELSR_1ELNSQ_7ScaleInE0ELSS_0EEEEEENSA_6LayoutINSB_IJSE_SE_SE_EEENSB_IJNSC_ILi0EEESX_SX_EEEEENSB_IJNSA_10UnderscoreES10_S10_EEEEENS7_6detail27Sm100ImplicitGemmTileTraitsINSA_25SM100_TMA_2SM_LOAD_IM2COLENSA_14ComposedLayoutINSA_7SwizzleILi2ELi4ELi3EEENSA_18smem_ptr_flag_bitsILi16EEENSV_INSB_IJNSC_ILi8EEESJ_EEENSB_IJSJ_SE_EEEEEEEvEENS14_INSA_18SM100_TMA_2SM_LOADENS16_INS17_ILi3ELi4ELi3EEES1A_NSV_INSB_IJNSC_ILi64EEES1B_EEENSB_IJSE_S1J_EEEEEEEvEEEENS_8epilogue10collective18CollectiveEpilogueINS1Q_23Sm100TmaWarpSpecializedILi4ELi2ELi32ELb1ELb0EEEJNSB_IJSI_SI_SK_EEENSB_IJNSV_ISI_SE_EENSV_ISJ_SE_EEEEESM_NSB_IJNSB_IJlllEEESE_SX_EEESM_S20_NS1Q_6fusion15FusionCallbacksIS1U_NS21_17LinearCombinationISM_fSM_fLNS_15FloatRoundStyleE2EEES1V_S1Y_JEEENSA_5SM1004TMEM4LOAD26SM100_TMEM_LOAD_32dp32b32xENSA_20SM90_TMA_LOAD_IM2COLES1F_NSA_39AutoVectorizingCopyWithAssumedAlignmentILi128EEENSA_21SM90_TMA_STORE_IM2COLES1F_S2D_S2D_EEEvvEEEEvNT_6ParamsE)
        /*0044*/ 	.word	0x00000008
.L_29:


//--------------------- .nv.compat                --------------------------
	.section	.nv.compat,"",@"SHT_CUDA_COMPAT_INFO"
	.align	4
        /*0000*/ 	.byte	0x02, 0x09, 0x01, 0x00, 0x02, 0x02, 0x02, 0x00, 0x02, 0x05, 0x05, 0x00, 0x03, 0x07, 0x01, 0x01
        /*0010*/ 	.byte	0x02, 0x03, 0x01, 0x00, 0x02, 0x06, 0x01, 0x00, 0x04, 0x0b, 0x08, 0x00, 0x09, 0x00, 0x00, 0x00
        /*0020*/ 	.byte	0x00, 0x00, 0x00, 0x00


//--------------------- .nv.info._ZN7cutlass13device_kernelINS_4conv6kernel13ConvUniversalINS1_16ConvProblemShapeILNS1_8OperatorE1ELi2EEENS1_10collective14CollectiveConvINS1_47MainloopSm100TmaUmmaWarpSpecializedImplicitGemmILS5_1ELi16ELi2ELi1ELi2EN4cute5tupleIJNSA_1CILi2EEENSC_ILi1EEESE_EEEEENSB_IJNSC_ILi256EEENSC_ILi128EEENSB_IJNSC_ILi32EEEEEEEEENS_10bfloat16_tESM_NSA_8TiledMMAINSA_8MMA_AtomIJNSA_26SM100_MMA_F16BF16_2x1SM_SSISM_SM_fLi256ELi128ELNSA_4UMMA5MajorE0ELSR_1ELNSQ_7ScaleInE0ELSS_0EEEEEENSA_6LayoutINSB_IJSE_SE_SE_EEENSB_IJNSC_ILi0EEESX_SX_EEEEENSB_IJNSA_10UnderscoreES10_S10_EEEEENS7_6detail27Sm100ImplicitGemmTileTraitsINSA_25SM100_TMA_2SM_LOAD_IM2COLENSA_14ComposedLayoutINSA_7SwizzleILi2ELi4ELi3EEENSA_18smem_ptr_flag_bitsILi16EEENSV_INSB_IJNSC_ILi8EEESJ_EEENSB_IJSJ_SE_EEEEEEEvEENS14_INSA_18SM100_TMA_2SM_LOADENS16_INS17_ILi3ELi4ELi3EEES1A_NSV_INSB_IJNSC_ILi64EEES1B_EEENSB_IJSE_S1J_EEEEEEEvEEEENS_8epilogue10collective18CollectiveEpilogueINS1Q_23Sm100TmaWarpSpecializedILi4ELi2ELi32ELb1ELb0EEEJNSB_IJSI_SI_SK_EEENSB_IJNSV_ISI_SE_EENSV_ISJ_SE_EEEEESM_NSB_IJNSB_IJlllEEESE_SX_EEESM_S20_NS1Q_6fusion15FusionCallbacksIS1U_NS21_17LinearCombinationISM_fSM_fLNS_15FloatRoundStyleE2EEES1V_S1Y_JEEENSA_5SM1004TMEM4LOAD26SM100_TMEM_LOAD_32dp32b32xENSA_20SM90_TMA_LOAD_IM2COLES1F_NSA_39AutoVectorizingCopyWithAssumedAlignmentILi128EEENSA_21SM90_TMA_STORE_IM2COLES1F_S2D_S2D_EEEvvEEEEvNT_6ParamsE --------------------------
	.section	.nv.info._ZN7cutlass13device_kernelINS_4conv6kernel13ConvUniversalINS1_16ConvProblemShapeILNS1_8OperatorE1ELi2EEENS1_10collective14CollectiveConvINS1_47MainloopSm100TmaUmmaWarpSpecializedImplicitGemmILS5_1ELi16ELi2ELi1ELi2EN4cute5tupleIJNSA_1CILi2EEENSC_ILi1EEESE_EEEEENSB_IJNSC_ILi256EEENSC_ILi128EEENSB_IJNSC_ILi32EEEEEEEEENS_10bfloat16_tESM_NSA_8TiledMMAINSA_8MMA_AtomIJNSA_26SM100_MMA_F16BF16_2x1SM_SSISM_SM_fLi256ELi128ELNSA_4UMMA5MajorE0ELSR_1ELNSQ_7ScaleInE0ELSS_0EEEEEENSA_6LayoutINSB_IJSE_SE_SE_EEENSB_IJNSC_ILi0EEESX_SX_EEEEENSB_IJNSA_10UnderscoreES10_S10_EEEEENS7_6detail27Sm100ImplicitGemmTileTraitsINSA_25SM100_TMA_2SM_LOAD_IM2COLENSA_14ComposedLayoutINSA_7SwizzleILi2ELi4ELi3EEENSA_18smem_ptr_flag_bitsILi16EEENSV_INSB_IJNSC_ILi8EEESJ_EEENSB_IJSJ_SE_EEEEEEEvEENS14_INSA_18SM100_TMA_2SM_LOADENS16_INS17_ILi3ELi4ELi3EEES1A_NSV_INSB_IJNSC_ILi64EEES1B_EEENSB_IJSE_S1J_EEEEEEEvEEEENS_8epilogue10collective18CollectiveEpilogueINS1Q_23Sm100TmaWarpSpecializedILi4ELi2ELi32ELb1ELb0EEEJNSB_IJSI_SI_SK_EEENSB_IJNSV_ISI_SE_EENSV_ISJ_SE_EEEEESM_NSB_IJNSB_IJlllEEESE_SX_EEESM_S20_NS1Q_6fusion15FusionCallbacksIS1U_NS21_17LinearCombinationISM_fSM_fLNS_15FloatRoundStyleE2EEES1V_S1Y_JEEENSA_5SM1004TMEM4LOAD26SM100_TMEM_LOAD_32dp32b32xENSA_20SM90_TMA_LOAD_IM2COLES1F_NSA_39AutoVectorizingCopyWithAssumedAlignmentILi128EEENSA_21SM90_TMA_STORE_IM2COLES1F_S2D_S2D_EEEvvEEEEvNT_6ParamsE,"",@"SHT_CUDA_INFO"
	.sectionflags	@""
	.align	4


	//----- nvinfo : EIATTR_CUDA_API_VERSION
	.align		4
        /*0000*/ 	.byte	0x04, 0x37
        /*0002*/ 	.short	(.L_31 - .L_30)
.L_30:
        /*0004*/ 	.word	0x00000082


	//----- nvinfo : EIATTR_KPARAM_INFO
	.align		4
.L_31:
        /*0008*/ 	.byte	0x04, 0x17
        /*000a*/ 	.short	(.L_33 - .L_32)
.L_32:
        /*000c*/ 	.word	0x00000000
        /*0010*/ 	.short	0x0000
        /*0012*/ 	.short	0x0000
        /*0014*/ 	.byte	0x00, 0xf0, 0x01, 0x20


	//----- nvinfo : EIATTR_AT_ENTRY_FRAGMENTS
	.align		4
.L_33:
        /*0018*/ 	.byte	0x04, 0x4f
        /*001a*/ 	.short	(.L_35 - .L_34)


	//   ....[0]....
.L_34:
        /*001c*/ 	.word	0x00000007


	//----- nvinfo : EIATTR_RESERVED_SMEM_USED
	.align		4
.L_35:
        /*0020*/ 	.byte	0x01, 0x41
	.zero		2


	//----- nvinfo : EIATTR_SPARSE_MMA_MASK
	.align		4
        /*0024*/ 	.byte	0x03, 0x50
        /*0026*/ 	.short	0x0000


	//----- nvinfo : EIATTR_TCGEN05_2CTA_USED
	.align		4
        /*0028*/ 	.byte	0x01, 0x52
	.zero		2


	//----- nvinfo : EIATTR_MAXREG_COUNT
	.align		4
        /*002c*/ 	.byte	0x03, 0x1b
        /*002e*/ 	.short	0x00ff


	//----- nvinfo : EIATTR_NUM_BARRIERS
	.align		4
        /*0030*/ 	.byte	0x02, 0x4c
        /*0032*/ 	.byte	0x07
	.zero		1


	//----- nvinfo : EIATTR_EXTERNS
	.align		4
        /*0034*/ 	.byte	0x04, 0x0f
        /*0036*/ 	.short	(.L_37 - .L_36)


	//   ....[0]....
	.align		4
.L_36:
        /*0038*/ 	.word	index@(__assertfail)


	//----- nvinfo : EIATTR_MERCURY_ISA_VERSION
	.align		4
.L_37:
        /*003c*/ 	.byte	0x03, 0x5f
        /*003e*/ 	.short	0x0101


	//----- nvinfo : EIATTR_INT_WARP_WIDE_INSTR_OFFSETS
	.align		4
        /*0040*/ 	.byte	0x04, 0x31
        /*0042*/ 	.short	(.L_39 - .L_38)


	//   ....[0]....
.L_38:
        /*0044*/ 	.word	0x00000e00


	//   ....[1]....
        /*0048*/ 	.word	0x00000eb0


	//   ....[2]....
        /*004c*/ 	.word	0x000049d0


	//   ....[3]....
        /*0050*/ 	.word	0x000049f0


	//   ....[4]....
        /*0054*/ 	.word	0x00004a20


	//   ....[5]....
        /*0058*/ 	.word	0x000056d0


	//   ....[6]....
        /*005c*/ 	.word	0x00005750


	//   ....[7]....
        /*0060*/ 	.word	0x00005810


	//   ....[8]....
        /*0064*/ 	.word	0x000058d0


	//   ....[9]....
        /*0068*/ 	.word	0x00005990


	//   ....[10]....
        /*006c*/ 	.word	0x00005a70


	//   ....[11]....
        /*0070*/ 	.word	0x00005b30


	//   ....[12]....
        /*0074*/ 	.word	0x00005c30


	//----- nvinfo : EIATTR_COOP_GROUP_MASK_REGIDS
	.align		4
.L_39:
        /*0078*/ 	.byte	0x04, 0x29
        /*007a*/ 	.short	(.L_41 - .L_40)


	//   ....[0]....
.L_40:
        /*007c*/ 	.word	0xffffffff


	//   ....[1]....
        /*0080*/ 	.word	0xffffffff


	//   ....[2]....
        /*0084*/ 	.word	0xffffffff


	//   ....[3]....
        /*0088*/ 	.word	0xffffffff


	//   ....[4]....
        /*008c*/ 	.word	0xffffffff


	//   ....[5]....
        /*0090*/ 	.word	0xffffffff


	//   ....[6]....
        /*0094*/ 	.word	0xffffffff


	//   ....[7]....
        /*0098*/ 	.word	0xffffffff


	//   ....[8]....
        /*009c*/ 	.word	0xffffffff


	//   ....[9]....
        /*00a0*/ 	.word	0xffffffff


	//   ....[10]....
        /*00a4*/ 	.word	0xffffffff


	//   ....[11]....
        /*00a8*/ 	.word	0xffffffff


	//   ....[12]....
        /*00ac*/ 	.word	0xffffffff


	//----- nvinfo : EIATTR_COOP_GROUP_INSTR_OFFSETS
	.align		4
.L_41:
        /*00b0*/ 	.byte	0x04, 0x28
        /*00b2*/ 	.short	(.L_43 - .L_42)


	//   ....[0]....
.L_42:
        /*00b4*/ 	.word	0x000000d0


	//   ....[1]....
        /*00b8*/ 	.word	0x00000540


	//   ....[2]....
        /*00bc*/ 	.word	0x00000890


	//   ....[3]....
        /*00c0*/ 	.word	0x00000a30


	//   ....[4]....
        /*00c4*/ 	.word	0x00000b30


	//   ....[5]....
        /*00c8*/ 	.word	0x00000c80


	//   ....[6]....
        /*00cc*/ 	.word	0x00000f20


	//   ....[7]....
        /*00d0*/ 	.word	0x000025e0


	//   ....[8]....
        /*00d4*/ 	.word	0x000039b0


	//   ....[9]....
        /*00d8*/ 	.word	0x00003e80


	//   ....[10]....
        /*00dc*/ 	.word	0x00003eb0


	//   ....[11]....
        /*00e0*/ 	.word	0x000048f0


	//   ....[12]....
        /*00e4*/ 	.word	0x00004af0


	//----- nvinfo : EIATTR_VRC_CTA_INIT_COUNT
	.align		4
.L_43:
        /*00e8*/ 	.byte	0x02, 0x4a
        /*00ea*/ 	.byte	0x80
	.zero		1


	//----- nvinfo : EIATTR_SYSCALL_OFFSETS
	.align		4
        /*00ec*/ 	.byte	0x04, 0x46
        /*00ee*/ 	.short	(.L_45 - .L_44)


	//   ....[0]....
.L_44:
        /*00f0*/ 	.word	0x00006880


	//   ....[1]....
        /*00f4*/ 	.word	0x00006970


	//   ....[2]....
        /*00f8*/ 	.word	0x000072c0


	//   ....[3]....
        /*00fc*/ 	.word	0x00007f60


	//   ....[4]....
        /*0100*/ 	.word	0x00008bd0


	//   ....[5]....
        /*0104*/ 	.word	0x00009830


	//----- nvinfo : EIATTR_MBARRIER_INSTR_OFFSETS
	.align		4
.L_45:
        /*0108*/ 	.byte	0x04, 0x39
        /*010a*/ 	.short	(.L_47 - .L_46)


	//   ....[0]....
.L_46:
        /*010c*/ 	.word	0x00000670
        /*0110*/ 	.word	0x000000ff
        /*0114*/ 	.word	0x00000000
        /*0118*/ 	.short	0x0100
        /*011a*/ 	.byte	0x04
	.zero		1


	//   ....[1]....
        /*011c*/ 	.word	0x00000680
        /*0120*/ 	.word	0x000000ff
        /*0124*/ 	.word	0x00000080
        /*0128*/ 	.short	0x0100
        /*012a*/ 	.byte	0x04
	.zero		1


	//   ....[2]....
        /*012c*/ 	.word	0x00000690
        /*0130*/ 	.word	0x000000ff
        /*0134*/ 	.word	0x00000008
        /*0138*/ 	.short	0x0100
        /*013a*/ 	.byte	0x04
	.zero		1


	//   ....[3]....
        /*013c*/ 	.word	0x000006a0
        /*0140*/ 	.word	0x000000ff
        /*0144*/ 	.word	0x00000088
        /*0148*/ 	.short	0x0100
        /*014a*/ 	.byte	0x04
	.zero		1


	//   ....[4]....
        /*014c*/ 	.word	0x000006b0
        /*0150*/ 	.word	0x000000ff
        /*0154*/ 	.word	0x00000010
        /*0158*/ 	.short	0x0100
        /*015a*/ 	.byte	0x04
	.zero		1


	//   ....[5]....
        /*015c*/ 	.word	0x000006c0
        /*0160*/ 	.word	0x000000ff
        /*0164*/ 	.word	0x00000090
        /*0168*/ 	.short	0x0100
        /*016a*/ 	.byte	0x04
	.zero		1


	//   ....[6]....
        /*016c*/ 	.word	0x000006d0
        /*0170*/ 	.word	0x000000ff
        /*0174*/ 	.word	0x00000018
        /*0178*/ 	.short	0x0100
        /*017a*/ 	.byte	0x04
	.zero		1


	//   ....[7]....
        /*017c*/ 	.word	0x000006e0
        /*0180*/ 	.word	0x000000ff
        /*0184*/ 	.word	0x00000098
        /*0188*/ 	.short	0x0100
        /*018a*/ 	.byte	0x04
	.zero		1


	//   ....[8]....
        /*018c*/ 	.word	0x000006f0
        /*0190*/ 	.word	0x000000ff
        /*0194*/ 	.word	0x00000020
        /*0198*/ 	.short	0x0100
        /*019a*/ 	.byte	0x04
	.zero		1


	//   ....[9]....
        /*019c*/ 	.word	0x00000700
        /*01a0*/ 	.word	0x000000ff
        /*01a4*/ 	.word	0x000000a0
        /*01a8*/ 	.short	0x0100
        /*01aa*/ 	.byte	0x04
	.zero		1


	//   ....[10]....
        /*01ac*/ 	.word	0x00000710
        /*01b0*/ 	.word	0x000000ff
        /*01b4*/ 	.word	0x00000028
        /*01b8*/ 	.short	0x0100
        /*01ba*/ 	.byte	0x04
	.zero		1


	//   ....[11]....
        /*01bc*/ 	.word	0x00000720
        /*01c0*/ 	.word	0x000000ff
        /*01c4*/ 	.word	0x000000a8
        /*01c8*/ 	.short	0x0100
        /*01ca*/ 	.byte	0x04
	.zero		1


	//   ....[12]....
        /*01cc*/ 	.word	0x00000730
        /*01d0*/ 	.word	0x000000ff
        /*01d4*/ 	.word	0x00000030
        /*01d8*/ 	.short	0x0100
        /*01da*/ 	.byte	0x04
	.zero		1


	//   ....[13]....
        /*01dc*/ 	.word	0x00000740
        /*01e0*/ 	.word	0x000000ff
        /*01e4*/ 	.word	0x000000b0
        /*01e8*/ 	.short	0x0100
        /*01ea*/ 	.byte	0x04
	.zero		1


	//   ....[14]....
        /*01ec*/ 	.word	0x00000750
        /*01f0*/ 	.word	0x000000ff
        /*01f4*/ 	.word	0x00000038
        /*01f8*/ 	.short	0x0100
        /*01fa*/ 	.byte	0x04
	.zero		1


	//   ....[15]....
        /*01fc*/ 	.word	0x00000760
        /*0200*/ 	.word	0x000000ff
        /*0204*/ 	.word	0x000000b8
        /*0208*/ 	.short	0x0100
        /*020a*/ 	.byte	0x04
	.zero		1


	//   ....[16]....
        /*020c*/ 	.word	0x00000770
        /*0210*/ 	.word	0x000000ff
        /*0214*/ 	.word	0x00000040
        /*0218*/ 	.short	0x0100
        /*021a*/ 	.byte	0x04
	.zero		1


	//   ....[17]....
        /*021c*/ 	.word	0x00000780
        /*0220*/ 	.word	0x000000ff
        /*0224*/ 	.word	0x000000c0
        /*0228*/ 	.short	0x0100
        /*022a*/ 	.byte	0x04
	.zero		1


	//   ....[18]....
        /*022c*/ 	.word	0x00000790
        /*0230*/ 	.word	0x000000ff
        /*0234*/ 	.word	0x00000048
        /*0238*/ 	.short	0x0100
        /*023a*/ 	.byte	0x04
	.zero		1


	//   ....[19]....
        /*023c*/ 	.word	0x000007a0
        /*0240*/ 	.word	0x000000ff
        /*0244*/ 	.word	0x000000c8
        /*0248*/ 	.short	0x0100
        /*024a*/ 	.byte	0x04
	.zero		1


	//   ....[20]....
        /*024c*/ 	.word	0x000007b0
        /*0250*/ 	.word	0x000000ff
        /*0254*/ 	.word	0x00000050
        /*0258*/ 	.short	0x0100
        /*025a*/ 	.byte	0x04
	.zero		1


	//   ....[21]....
        /*025c*/ 	.word	0x000007c0
        /*0260*/ 	.word	0x000000ff
        /*0264*/ 	.word	0x000000d0
        /*0268*/ 	.short	0x0100
        /*026a*/ 	.byte	0x04
	.zero		1


	//   ....[22]....
        /*026c*/ 	.word	0x000007d0
        /*0270*/ 	.word	0x000000ff
        /*0274*/ 	.word	0x00000058
        /*0278*/ 	.short	0x0100
        /*027a*/ 	.byte	0x04
	.zero		1


	//   ....[23]....
        /*027c*/ 	.word	0x000007e0
        /*0280*/ 	.word	0x000000ff
        /*0284*/ 	.word	0x000000d8
        /*0288*/ 	.short	0x0100
        /*028a*/ 	.byte	0x04
	.zero		1


	//   ....[24]....
        /*028c*/ 	.word	0x000007f0
        /*0290*/ 	.word	0x000000ff
        /*0294*/ 	.word	0x00000060
        /*0298*/ 	.short	0x0100
        /*029a*/ 	.byte	0x04
	.zero		1


	//   ....[25]....
        /*029c*/ 	.word	0x00000800
        /*02a0*/ 	.word	0x000000ff
        /*02a4*/ 	.word	0x000000e0
        /*02a8*/ 	.short	0x0100
        /*02aa*/ 	.byte	0x04
	.zero		1


	//   ....[26]....
        /*02ac*/ 	.word	0x00000810
        /*02b0*/ 	.word	0x000000ff
        /*02b4*/ 	.word	0x00000068
        /*02b8*/ 	.short	0x0100
        /*02ba*/ 	.byte	0x04
	.zero		1


	//   ....[27]....
        /*02bc*/ 	.word	0x00000820
        /*02c0*/ 	.word	0x000000ff
        /*02c4*/ 	.word	0x000000e8
        /*02c8*/ 	.short	0x0100
        /*02ca*/ 	.byte	0x04
	.zero		1


	//   ....[28]....
        /*02cc*/ 	.word	0x00000830
        /*02d0*/ 	.word	0x000000ff
        /*02d4*/ 	.word	0x00000070
        /*02d8*/ 	.short	0x0100
        /*02da*/ 	.byte	0x04
	.zero		1


	//   ....[29]....
        /*02dc*/ 	.word	0x00000840
        /*02e0*/ 	.word	0x000000ff
        /*02e4*/ 	.word	0x000000f0
        /*02e8*/ 	.short	0x0100
        /*02ea*/ 	.byte	0x04
	.zero		1


	//   ....[30]....
        /*02ec*/ 	.word	0x00000850
        /*02f0*/ 	.word	0x000000ff
        /*02f4*/ 	.word	0x00000078
        /*02f8*/ 	.short	0x0100
        /*02fa*/ 	.byte	0x04
	.zero		1


	//   ....[31]....
        /*02fc*/ 	.word	0x00000860
        /*0300*/ 	.word	0x000000ff
        /*0304*/ 	.word	0x000000f8
        /*0308*/ 	.short	0x0100
        /*030a*/ 	.byte	0x04
	.zero		1


	//   ....[32]....
        /*030c*/ 	.word	0x000009a0
        /*0310*/ 	.word	0x000000ff
        /*0314*/ 	.word	0x00000100
        /*0318*/ 	.short	0x0100
        /*031a*/ 	.byte	0x04
	.zero		1


	//   ....[33]....
        /*031c*/ 	.word	0x000009b0
        /*0320*/ 	.word	0x000000ff
        /*0324*/ 	.word	0x00000120
        /*0328*/ 	.short	0x0100
        /*032a*/ 	.byte	0x04
	.zero		1


	//   ....[34]....
        /*032c*/ 	.word	0x000009c0
        /*0330*/ 	.word	0x000000ff
        /*0334*/ 	.word	0x00000108
        /*0338*/ 	.short	0x0100
        /*033a*/ 	.byte	0x04
	.zero		1


	//   ....[35]....
        /*033c*/ 	.word	0x000009d0
        /*0340*/ 	.word	0x000000ff
        /*0344*/ 	.word	0x00000128
        /*0348*/ 	.short	0x0100
        /*034a*/ 	.byte	0x04
	.zero		1


	//   ....[36]....
        /*034c*/ 	.word	0x000009e0
        /*0350*/ 	.word	0x000000ff
        /*0354*/ 	.word	0x00000110
        /*0358*/ 	.short	0x0100
        /*035a*/ 	.byte	0x04
	.zero		1


	//   ....[37]....
        /*035c*/ 	.word	0x000009f0
        /*0360*/ 	.word	0x000000ff
        /*0364*/ 	.word	0x00000130
        /*0368*/ 	.short	0x0100
        /*036a*/ 	.byte	0x04
	.zero		1


	//   ....[38]....
        /*036c*/ 	.word	0x00000a00
        /*0370*/ 	.word	0x000000ff
        /*0374*/ 	.word	0x00000118
        /*0378*/ 	.short	0x0100
        /*037a*/ 	.byte	0x04
	.zero		1


	//   ....[39]....
        /*037c*/ 	.word	0x00000a10
        /*0380*/ 	.word	0x000000ff
        /*0384*/ 	.word	0x00000138
        /*0388*/ 	.short	0x0100
        /*038a*/ 	.byte	0x04
	.zero		1


	//   ....[40]....
        /*038c*/ 	.word	0x00000b00
        /*0390*/ 	.word	0x000000ff
        /*0394*/ 	.word	0x00000140
        /*0398*/ 	.short	0x0100
        /*039a*/ 	.byte	0x04
	.zero		1


	//   ....[41]....
        /*039c*/ 	.word	0x00000b10
        /*03a0*/ 	.word	0x000000ff
        /*03a4*/ 	.word	0x00000148
        /*03a8*/ 	.short	0x0100
        /*03aa*/ 	.byte	0x04
	.zero		1


	//   ....[42]....
        /*03ac*/ 	.word	0x00000c50
        /*03b0*/ 	.word	0x000000ff
        /*03b4*/ 	.word	0x00000150
        /*03b8*/ 	.short	0x0100
        /*03ba*/ 	.byte	0x06
	.zero		1


	//   ....[43]....
        /*03bc*/ 	.word	0x00000c60
        /*03c0*/ 	.word	0x000000ff
        /*03c4*/ 	.word	0x00000158
        /*03c8*/ 	.short	0x0100
        /*03ca*/ 	.byte	0x06
	.zero		1


	//   ....[44]....
        /*03cc*/ 	.word	0x00000da0
        /*03d0*/ 	.word	0x000000ff
        /*03d4*/ 	.word	0x00000160
        /*03d8*/ 	.short	0x0100
        /*03da*/ 	.byte	0x04
	.zero		1


	//   ....[45]....
        /*03dc*/ 	.word	0x00000db0
        /*03e0*/ 	.word	0x000000ff
        /*03e4*/ 	.word	0x00000170
        /*03e8*/ 	.short	0x0100
        /*03ea*/ 	.byte	0x04
	.zero		1


	//   ....[46]....
        /*03ec*/ 	.word	0x00000dc0
        /*03f0*/ 	.word	0x000000ff
        /*03f4*/ 	.word	0x00000168
        /*03f8*/ 	.short	0x0100
        /*03fa*/ 	.byte	0x04
	.zero		1


	//   ....[47]....
        /*03fc*/ 	.word	0x00000dd0
        /*0400*/ 	.word	0x000000ff
        /*0404*/ 	.word	0x00000178
        /*0408*/ 	.short	0x0100
        /*040a*/ 	.byte	0x04
	.zero		1


	//   ....[48]....
        /*040c*/ 	.word	0x00000ed0
        /*0410*/ 	.word	0x000000ff
        /*0414*/ 	.word	0x00000180
        /*0418*/ 	.short	0x0100
        /*041a*/ 	.byte	0x06
	.zero		1


	//   ....[49]....
        /*041c*/ 	.word	0x00001a10
        /*0420*/ 	.word	0x000000ff
        /*0424*/ 	.word	0x00000080
        /*0428*/ 	.short	0x010a
        /*042a*/ 	.byte	0x04
	.zero		1


	//   ....[50]....
        /*042c*/ 	.word	0x00001c90
        /*0430*/ 	.word	0x000000ff
        /*0434*/ 	.word	0x00000080
        /*0438*/ 	.short	0x010a
        /*043a*/ 	.byte	0x11
	.zero		1


	//   ....[51]....
        /*043c*/ 	.word	0x00001e40
        /*0440*/ 	.word	0x000000ff
        /*0444*/ 	.word	0x00000080
        /*0448*/ 	.short	0x010a
        /*044a*/ 	.byte	0x07
	.zero		1


	//   ....[52]....
        /*044c*/ 	.word	0x00002010
        /*0450*/ 	.word	0x000000ff
        /*0454*/ 	.word	0x00000148
        /*0458*/ 	.short	0x0101
        /*045a*/ 	.byte	0x19
	.zero		1


	//   ....[53]....
        /*045c*/ 	.word	0x00002040
        /*0460*/ 	.word	0x000000ff
        /*0464*/ 	.word	0x00000080
        /*0468*/ 	.short	0x010a
        /*046a*/ 	.byte	0x04
	.zero		1


	//   ....[54]....
        /*046c*/ 	.word	0x00002260
        /*0470*/ 	.word	0x000000ff
        /*0474*/ 	.word	0x00000080
        /*0478*/ 	.short	0x010a
        /*047a*/ 	.byte	0x11
	.zero		1


	//   ....[55]....
        /*047c*/ 	.word	0x00002410
        /*0480*/ 	.word	0x000000ff
        /*0484*/ 	.word	0x00000080
        /*0488*/ 	.short	0x010a
        /*048a*/ 	.byte	0x07
	.zero		1


	//   ....[56]....
        /*048c*/ 	.word	0x000025f0
        /*0490*/ 	.word	0x000000ff
        /*0494*/ 	.word	0x00000150
        /*0498*/ 	.short	0x010a
        /*049a*/ 	.byte	0x19
	.zero		1


	//   ....[57]....
        /*049c*/ 	.word	0x000026b0
        /*04a0*/ 	.word	0x000000ff
        /*04a4*/ 	.word	0x00000000
        /*04a8*/ 	.short	0x0101
        /*04aa*/ 	.byte	0x04
	.zero		1


	//   ....[58]....
        /*04ac*/ 	.word	0x00002cb0
        /*04b0*/ 	.word	0x000000ff
        /*04b4*/ 	.word	0x00000000
        /*04b8*/ 	.short	0x010a
        /*04ba*/ 	.byte	0x04
	.zero		1


	//   ....[59]....
        /*04bc*/ 	.word	0x00002d50
        /*04c0*/ 	.word	0x000000ff
        /*04c4*/ 	.word	0x00000000
        /*04c8*/ 	.short	0x010a
        /*04ca*/ 	.byte	0x05
	.zero		1


	//   ....[60]....
        /*04cc*/ 	.word	0x00002df0
        /*04d0*/ 	.word	0x000000ff
        /*04d4*/ 	.word	0x00000000
        /*04d8*/ 	.short	0x010a
        /*04da*/ 	.byte	0x05
	.zero		1


	//   ....[61]....
        /*04dc*/ 	.word	0x00002e90
        /*04e0*/ 	.word	0x000000ff
        /*04e4*/ 	.word	0x00000000
        /*04e8*/ 	.short	0x010a
        /*04ea*/ 	.byte	0x05
	.zero		1


	//   ....[62]....
        /*04ec*/ 	.word	0x00002f30
        /*04f0*/ 	.word	0x000000ff
        /*04f4*/ 	.word	0x00000000
        /*04f8*/ 	.short	0x010a
        /*04fa*/ 	.byte	0x05
	.zero		1


	//   ....[63]....
        /*04fc*/ 	.word	0x00002fd0
        /*0500*/ 	.word	0x000000ff
        /*0504*/ 	.word	0x00000000
        /*0508*/ 	.short	0x010a
        /*050a*/ 	.byte	0x05
	.zero		1


	//   ....[64]....
        /*050c*/ 	.word	0x00003070
        /*0510*/ 	.word	0x000000ff
        /*0514*/ 	.word	0x00000000
        /*0518*/ 	.short	0x010a
        /*051a*/ 	.byte	0x05
	.zero		1


	//   ....[65]....
        /*051c*/ 	.word	0x00003110
        /*0520*/ 	.word	0x000000ff
        /*0524*/ 	.word	0x00000000
        /*0528*/ 	.short	0x010a
        /*052a*/ 	.byte	0x05
	.zero		1


	//   ....[66]....
        /*052c*/ 	.word	0x000031b0
        /*0530*/ 	.word	0x000000ff
        /*0534*/ 	.word	0x00000000
        /*0538*/ 	.short	0x010a
        /*053a*/ 	.byte	0x05
	.zero		1


	//   ....[67]....
        /*053c*/ 	.word	0x00003250
        /*0540*/ 	.word	0x000000ff
        /*0544*/ 	.word	0x00000000
        /*0548*/ 	.short	0x010a
        /*054a*/ 	.byte	0x05
	.zero		1


	//   ....[68]....
        /*054c*/ 	.word	0x000032f0
        /*0550*/ 	.word	0x000000ff
        /*0554*/ 	.word	0x00000000
        /*0558*/ 	.short	0x010a
        /*055a*/ 	.byte	0x05
	.zero		1


	//   ....[69]....
        /*055c*/ 	.word	0x00003390
        /*0560*/ 	.word	0x000000ff
        /*0564*/ 	.word	0x00000000
        /*0568*/ 	.short	0x010a
        /*056a*/ 	.byte	0x05
	.zero		1


	//   ....[70]....
        /*056c*/ 	.word	0x00003430
        /*0570*/ 	.word	0x000000ff
        /*0574*/ 	.word	0x00000000
        /*0578*/ 	.short	0x010a
        /*057a*/ 	.byte	0x05
	.zero		1


	//   ....[71]....
        /*057c*/ 	.word	0x000034d0
        /*0580*/ 	.word	0x000000ff
        /*0584*/ 	.word	0x00000000
        /*0588*/ 	.short	0x010a
        /*058a*/ 	.byte	0x05
	.zero		1


	//   ....[72]....
        /*058c*/ 	.word	0x00003570
        /*0590*/ 	.word	0x000000ff
        /*0594*/ 	.word	0x00000000
        /*0598*/ 	.short	0x010a
        /*059a*/ 	.byte	0x05
	.zero		1


	//   ....[73]....
        /*059c*/ 	.word	0x00003620
        /*05a0*/ 	.word	0x00000000
        /*05a4*/ 	.word	0x00000000
        /*05a8*/ 	.short	0x010a
        /*05aa*/ 	.byte	0xff
	.zero		1


	//   ....[74]....
        /*05ac*/ 	.word	0x00003770
        /*05b0*/ 	.word	0x000000ff
        /*05b4*/ 	.word	0x00000158
        /*05b8*/ 	.short	0x010a
        /*05ba*/ 	.byte	0x04
	.zero		1


	//   ....[75]....
        /*05bc*/ 	.word	0x00003810
        /*05c0*/ 	.word	0x000000ff
        /*05c4*/ 	.word	0x00000150
        /*05c8*/ 	.short	0x010a
        /*05ca*/ 	.byte	0x04
	.zero		1


	//   ....[76]....
        /*05cc*/ 	.word	0x000038b0
        /*05d0*/ 	.word	0x000000ff
        /*05d4*/ 	.word	0x00000000
        /*05d8*/ 	.short	0x0101
        /*05da*/ 	.byte	0x05
	.zero		1


	//   ....[77]....
        /*05dc*/ 	.word	0x000038f0
        /*05e0*/ 	.word	0x000000ff
        /*05e4*/ 	.word	0x00000158
        /*05e8*/ 	.short	0x0106
        /*05ea*/ 	.byte	0x04
	.zero		1


	//   ....[78]....
        /*05ec*/ 	.word	0x00003930
        /*05f0*/ 	.word	0x00000000
        /*05f4*/ 	.word	0x00000158
        /*05f8*/ 	.short	0x010a
        /*05fa*/ 	.byte	0xff
	.zero		1


	//   ....[79]....
        /*05fc*/ 	.word	0x00003b80
        /*0600*/ 	.word	0x000000ff
        /*0604*/ 	.word	0x00000008
        /*0608*/ 	.short	0x010a
        /*060a*/ 	.byte	0x05
	.zero		1


	//   ....[80]....
        /*060c*/ 	.word	0x00003ba0
        /*0610*/ 	.word	0x000000ff
        /*0614*/ 	.word	0x00000008
        /*0618*/ 	.short	0x010a
        /*061a*/ 	.byte	0x05
	.zero		1


	//   ....[81]....
        /*061c*/ 	.word	0x00003d30
        /*0620*/ 	.word	0x000000ff
        /*0624*/ 	.word	0x00000008
        /*0628*/ 	.short	0x010a
        /*062a*/ 	.byte	0x05
	.zero		1


	//   ....[82]....
        /*062c*/ 	.word	0x00003d50
        /*0630*/ 	.word	0x000000ff
        /*0634*/ 	.word	0x00000008
        /*0638*/ 	.short	0x010a
        /*063a*/ 	.byte	0x05
	.zero		1


	//   ....[83]....
        /*063c*/ 	.word	0x00003e10
        /*0640*/ 	.word	0x000000ff
        /*0644*/ 	.word	0x00000000
        /*0648*/ 	.short	0x0101
        /*064a*/ 	.byte	0x04
	.zero		1


	//   ....[84]....
        /*064c*/ 	.word	0x00004150
        /*0650*/ 	.word	0x000000ff
        /*0654*/ 	.word	0x00000150
        /*0658*/ 	.short	0x010a
        /*065a*/ 	.byte	0x11
	.zero		1


	//   ....[85]....
        /*065c*/ 	.word	0x000041f0
        /*0660*/ 	.word	0x000000ff
        /*0664*/ 	.word	0x00000000
        /*0668*/ 	.short	0x0101
        /*066a*/ 	.byte	0x17
	.zero		1


	//   ....[86]....
        /*066c*/ 	.word	0x00004230
        /*0670*/ 	.word	0x000000ff
        /*0674*/ 	.word	0x00000170
        /*0678*/ 	.short	0x010a
        /*067a*/ 	.byte	0x16
	.zero		1


	//   ....[87]....
        /*067c*/ 	.word	0x000042e0
        /*0680*/ 	.word	0x000000ff
        /*0684*/ 	.word	0x00000000
        /*0688*/ 	.short	0x010a
        /*068a*/ 	.byte	0x04
	.zero		1


	//   ....[88]....
        /*068c*/ 	.word	0x00004320
        /*0690*/ 	.word	0x000000ff
        /*0694*/ 	.word	0x00000000
        /*0698*/ 	.short	0x010a
        /*069a*/ 	.byte	0x0a
	.zero		1


	//   ....[89]....
        /*069c*/ 	.word	0x00004440
        /*06a0*/ 	.word	0x000000ff
        /*06a4*/ 	.word	0x00000000
        /*06a8*/ 	.short	0x010a
        /*06aa*/ 	.byte	0x04
	.zero		1


	//   ....[90]....
        /*06ac*/ 	.word	0x000046e0
        /*06b0*/ 	.word	0x000000ff
        /*06b4*/ 	.word	0x00000000
        /*06b8*/ 	.short	0x010a
        /*06ba*/ 	.byte	0x04
	.zero		1


	//   ....[91]....
        /*06bc*/ 	.word	0x00004780
        /*06c0*/ 	.word	0x00000000
        /*06c4*/ 	.word	0x00000000
        /*06c8*/ 	.short	0x010a
        /*06ca*/ 	.byte	0xff
	.zero		1


	//   ....[92]....
        /*06cc*/ 	.word	0x000047c0
        /*06d0*/ 	.word	0x00000000
        /*06d4*/ 	.word	0x00000000
        /*06d8*/ 	.short	0x010a
        /*06da*/ 	.byte	0xff
	.zero		1


	//   ....[93]....
        /*06dc*/ 	.word	0x00004830
        /*06e0*/ 	.word	0x000000ff
        /*06e4*/ 	.word	0x00000000
        /*06e8*/ 	.short	0x0101
        /*06ea*/ 	.byte	0x04
	.zero		1


	//   ....[94]....
        /*06ec*/ 	.word	0x00004870
        /*06f0*/ 	.word	0x000000ff
        /*06f4*/ 	.word	0x00000180
        /*06f8*/ 	.short	0x010a
        /*06fa*/ 	.byte	0x11
	.zero		1


	//   ....[95]....
        /*06fc*/ 	.word	0x000048e0
        /*0700*/ 	.word	0x000000ff
        /*0704*/ 	.word	0x00000000
        /*0708*/ 	.short	0x0101
        /*070a*/ 	.byte	0x04
	.zero		1


	//   ....[96]....
        /*070c*/ 	.word	0x00004e20
        /*0710*/ 	.word	0x000000ff
        /*0714*/ 	.word	0x00000150
        /*0718*/ 	.short	0x010a
        /*071a*/ 	.byte	0x1f
	.zero		1


	//   ....[97]....
        /*071c*/ 	.word	0x00004ec0
        /*0720*/ 	.word	0x000000ff
        /*0724*/ 	.word	0x00000000
        /*0728*/ 	.short	0x0101
        /*072a*/ 	.byte	0x31
	.zero		1


	//   ....[98]....
        /*072c*/ 	.word	0x00005410
        /*0730*/ 	.word	0x000000ff
        /*0734*/ 	.word	0x00000148
        /*0738*/ 	.short	0x010a
        /*073a*/ 	.byte	0x1f
	.zero		1


	//   ....[99]....
        /*073c*/ 	.word	0x000055b0
        /*0740*/ 	.word	0x000000ff
        /*0744*/ 	.word	0x00000120
        /*0748*/ 	.short	0x010a
        /*074a*/ 	.byte	0x1f
	.zero		1


	//   ....[100]....
        /*074c*/ 	.word	0x000057d0
        /*0750*/ 	.word	0x000000ff
        /*0754*/ 	.word	0x00000100
        /*0758*/ 	.short	0x010b
        /*075a*/ 	.byte	0x1f
	.zero		1


	//   ....[101]....
        /*075c*/ 	.word	0x000057e0
        /*0760*/ 	.word	0x000000ff
        /*0764*/ 	.word	0x00000000
        /*0768*/ 	.short	0x0101
        /*076a*/ 	.byte	0x37
	.zero		1


	//   ....[102]....
        /*076c*/ 	.word	0x000057f0
        /*0770*/ 	.word	0x000000ff
        /*0774*/ 	.word	0x00000128
        /*0778*/ 	.short	0x010a
        /*077a*/ 	.byte	0x1f
	.zero		1


	//   ....[103]....
        /*077c*/ 	.word	0x00005950
        /*0780*/ 	.word	0x000000ff
        /*0784*/ 	.word	0x00000108
        /*0788*/ 	.short	0x010b
        /*078a*/ 	.byte	0x1f
	.zero		1


	//   ....[104]....
        /*078c*/ 	.word	0x00005960
        /*0790*/ 	.word	0x000000ff
        /*0794*/ 	.word	0x00000000
        /*0798*/ 	.short	0x0101
        /*079a*/ 	.byte	0x36
	.zero		1


	//   ....[105]....
        /*079c*/ 	.word	0x00005970
        /*07a0*/ 	.word	0x000000ff
        /*07a4*/ 	.word	0x00000130
        /*07a8*/ 	.short	0x010a
        /*07aa*/ 	.byte	0x1f
	.zero		1


	//   ....[106]....
        /*07ac*/ 	.word	0x00005af0
        /*07b0*/ 	.word	0x000000ff
        /*07b4*/ 	.word	0x00000110
        /*07b8*/ 	.short	0x010b
        /*07ba*/ 	.byte	0x1f
	.zero		1


	//   ....[107]....
        /*07bc*/ 	.word	0x00005b00
        /*07c0*/ 	.word	0x000000ff
        /*07c4*/ 	.word	0x00000000
        /*07c8*/ 	.short	0x0101
        /*07ca*/ 	.byte	0x35
	.zero		1


	//   ....[108]....
        /*07cc*/ 	.word	0x00005b10
        /*07d0*/ 	.word	0x000000ff
        /*07d4*/ 	.word	0x00000138
        /*07d8*/ 	.short	0x010a
        /*07da*/ 	.byte	0x1f
	.zero		1


	//   ....[109]....
        /*07dc*/ 	.word	0x00005ce0
        /*07e0*/ 	.word	0x000000ff
        /*07e4*/ 	.word	0x00000118
        /*07e8*/ 	.short	0x010b
        /*07ea*/ 	.byte	0x1f
	.zero		1


	//   ....[110]....
        /*07ec*/ 	.word	0x00005cf0
        /*07f0*/ 	.word	0x000000ff
        /*07f4*/ 	.word	0x00000000
        /*07f8*/ 	.short	0x0101
        /*07fa*/ 	.byte	0x32
	.zero		1


	//   ....[111]....
        /*07fc*/ 	.word	0x00005d20
        /*0800*/ 	.word	0x000000ff
        /*0804*/ 	.word	0x00000120
        /*0808*/ 	.short	0x010a
        /*080a*/ 	.byte	0x1f
	.zero		1


	//   ....[112]....
        /*080c*/ 	.word	0x00005d40
        /*0810*/ 	.word	0x000000ff
        /*0814*/ 	.word	0x00000128
        /*0818*/ 	.short	0x010a
        /*081a*/ 	.byte	0x1f
	.zero		1


	//   ....[113]....
        /*081c*/ 	.word	0x00005d60
        /*0820*/ 	.word	0x000000ff
        /*0824*/ 	.word	0x00000130
        /*0828*/ 	.short	0x010a
        /*082a*/ 	.byte	0x1f
	.zero		1


	//   ....[114]....
        /*082c*/ 	.word	0x00005da0
        /*0830*/ 	.word	0x00000000
        /*0834*/ 	.word	0x00000138
        /*0838*/ 	.short	0x010a
        /*083a*/ 	.byte	0xff
	.zero		1


	//   ....[115]....
        /*083c*/ 	.word	0x00006120
        /*0840*/ 	.word	0x000000ff
        /*0844*/ 	.word	0x00000150
        /*0848*/ 	.short	0x010a
        /*084a*/ 	.byte	0x31
	.zero		1


	//   ....[116]....
        /*084c*/ 	.word	0x000061f0
        /*0850*/ 	.word	0x000000ff
        /*0854*/ 	.word	0x00000000
        /*0858*/ 	.short	0x0101
        /*085a*/ 	.byte	0x04
	.zero		1


	//   ....[117]....
        /*085c*/ 	.word	0x00006e60
        /*0860*/ 	.word	0x000000ff
        /*0864*/ 	.word	0x00000100
        /*0868*/ 	.short	0x010a
        /*086a*/ 	.byte	0x31
	.zero		1


	//   ....[118]....
        /*086c*/ 	.word	0x00006ef0
        /*0870*/ 	.word	0x00000069
        /*0874*/ 	.word	0x00000160
        /*0878*/ 	.short	0x010a
        /*087a*/ 	.byte	0xff
	.zero		1


	//   ....[119]....
        /*087c*/ 	.word	0x000070b0
        /*0880*/ 	.word	0x000000ff
        /*0884*/ 	.word	0x00000100
        /*0888*/ 	.short	0x010a
        /*088a*/ 	.byte	0x31
	.zero		1


	//   ....[120]....
        /*088c*/ 	.word	0x000071a0
        /*0890*/ 	.word	0x00000069
        /*0894*/ 	.word	0x00000160
        /*0898*/ 	.short	0x010a
        /*089a*/ 	.byte	0xff
	.zero		1


	//   ....[121]....
        /*089c*/ 	.word	0x00007c90
        /*08a0*/ 	.word	0x00000000
        /*08a4*/ 	.word	0x00000000
        /*08a8*/ 	.short	0x0101
        /*08aa*/ 	.byte	0xff
	.zero		1


	//   ....[122]....
        /*08ac*/ 	.word	0x00007ca0
        /*08b0*/ 	.word	0x00000003
        /*08b4*/ 	.word	0x00000100
        /*08b8*/ 	.short	0x010a
        /*08ba*/ 	.byte	0xff
	.zero		1


	//   ....[123]....
        /*08bc*/ 	.word	0x00007d80
        /*08c0*/ 	.word	0x00000003
        /*08c4*/ 	.word	0x00000100
        /*08c8*/ 	.short	0x010a
        /*08ca*/ 	.byte	0xff
	.zero		1


	//   ....[124]....
        /*08cc*/ 	.word	0x00008900
        /*08d0*/ 	.word	0x00000070
        /*08d4*/ 	.word	0x00000000
        /*08d8*/ 	.short	0x0101
        /*08da*/ 	.byte	0xff
	.zero		1


	//   ....[125]....
        /*08dc*/ 	.word	0x00008920
        /*08e0*/ 	.word	0x00000046
        /*08e4*/ 	.word	0x00000100
        /*08e8*/ 	.short	0x010a
        /*08ea*/ 	.byte	0xff
	.zero		1


	//   ....[126]....
        /*08ec*/ 	.word	0x000089f0
        /*08f0*/ 	.word	0x00000046
        /*08f4*/ 	.word	0x00000100
        /*08f8*/ 	.short	0x010a
        /*08fa*/ 	.byte	0xff
	.zero		1


	//   ....[127]....
        /*08fc*/ 	.word	0x00009560
        /*0900*/ 	.word	0x00000046
        /*0904*/ 	.word	0x00000000
        /*0908*/ 	.short	0x0101
        /*090a*/ 	.byte	0xff
	.zero		1


	//   ....[128]....
        /*090c*/ 	.word	0x00009580
        /*0910*/ 	.word	0x00000045
        /*0914*/ 	.word	0x00000100
        /*0918*/ 	.short	0x010a
        /*091a*/ 	.byte	0xff
	.zero		1


	//   ....[129]....
        /*091c*/ 	.word	0x00009650
        /*0920*/ 	.word	0x00000045
        /*0924*/ 	.word	0x00000100
        /*0928*/ 	.short	0x010a
        /*092a*/ 	.byte	0xff
	.zero		1


	//   ....[130]....
        /*092c*/ 	.word	0x00009a40
        /*0930*/ 	.word	0x00000069
        /*0934*/ 	.word	0x00000000
        /*0938*/ 	.short	0x0101
        /*093a*/ 	.byte	0xff
	.zero		1


	//   ....[131]....
        /*093c*/ 	.word	0x0000a210
        /*0940*/ 	.word	0x00000002
        /*0944*/ 	.word	0x00000000
        /*0948*/ 	.short	0x0101
        /*094a*/ 	.byte	0xff
	.zero		1


	//   ....[132]....
        /*094c*/ 	.word	0x0000a490
        /*0950*/ 	.word	0x000000ff
        /*0954*/ 	.word	0x00000000
        /*0958*/ 	.short	0x0101
        /*095a*/ 	.byte	0x04
	.zero		1


	//   ....[133]....
        /*095c*/ 	.word	0x0000a4c0
        /*0960*/ 	.word	0x00000000
        /*0964*/ 	.word	0x00000080
        /*0968*/ 	.short	0x010a
        /*096a*/ 	.byte	0xff
	.zero		1


	//   ....[134]....
        /*096c*/ 	.word	0x0000a520
        /*0970*/ 	.word	0x00000000
        /*0974*/ 	.word	0x00000080
        /*0978*/ 	.short	0x010a
        /*097a*/ 	.byte	0xff
	.zero		1


	//   ....[135]....
        /*097c*/ 	.word	0x0000a580
        /*0980*/ 	.word	0x00000000
        /*0984*/ 	.word	0x00000150
        /*0988*/ 	.short	0x010a
        /*098a*/ 	.byte	0xff
	.zero		1


	//   ....[136]....
        /*098c*/ 	.word	0x0000a5e0
        /*0990*/ 	.word	0x00000000
        /*0994*/ 	.word	0x00000000
        /*0998*/ 	.short	0x010a
        /*099a*/ 	.byte	0xff
	.zero		1


	//   ....[137]....
        /*099c*/ 	.word	0x0000a640
        /*09a0*/ 	.word	0x00000000
        /*09a4*/ 	.word	0x00000000
        /*09a8*/ 	.short	0x010a
        /*09aa*/ 	.byte	0xff
	.zero		1


	//   ....[138]....
        /*09ac*/ 	.word	0x0000a6a0
        /*09b0*/ 	.word	0x00000000
        /*09b4*/ 	.word	0x00000000
        /*09b8*/ 	.short	0x010a
        /*09ba*/ 	.byte	0xff
	.zero		1


	//   ....[139]....
        /*09bc*/ 	.word	0x0000a700
        /*09c0*/ 	.word	0x00000000
        /*09c4*/ 	.word	0x00000000
        /*09c8*/ 	.short	0x010a
        /*09ca*/ 	.byte	0xff
	.zero		1


	//   ....[140]....
        /*09cc*/ 	.word	0x0000a760
        /*09d0*/ 	.word	0x00000000
        /*09d4*/ 	.word	0x00000000
        /*09d8*/ 	.short	0x010a
        /*09da*/ 	.byte	0xff
	.zero		1


	//   ....[141]....
        /*09dc*/ 	.word	0x0000a7c0
        /*09e0*/ 	.word	0x00000000
        /*09e4*/ 	.word	0x00000000
        /*09e8*/ 	.short	0x010a
        /*09ea*/ 	.byte	0xff
	.zero		1


	//   ....[142]....
        /*09ec*/ 	.word	0x0000a820
        /*09f0*/ 	.word	0x00000000
        /*09f4*/ 	.word	0x00000000
        /*09f8*/ 	.short	0x010a
        /*09fa*/ 	.byte	0xff
	.zero		1


	//   ....[143]....
        /*09fc*/ 	.word	0x0000a880
        /*0a00*/ 	.word	0x00000000
        /*0a04*/ 	.word	0x00000000
        /*0a08*/ 	.short	0x010a
        /*0a0a*/ 	.byte	0xff
	.zero		1


	//   ....[144]....
        /*0a0c*/ 	.word	0x0000a8e0
        /*0a10*/ 	.word	0x00000000
        /*0a14*/ 	.word	0x00000000
        /*0a18*/ 	.short	0x010a
        /*0a1a*/ 	.byte	0xff
	.zero		1


	//   ....[145]....
        /*0a1c*/ 	.word	0x0000a940
        /*0a20*/ 	.word	0x00000000
        /*0a24*/ 	.word	0x00000000
        /*0a28*/ 	.short	0x010a
        /*0a2a*/ 	.byte	0xff
	.zero		1


	//   ....[146]....
        /*0a2c*/ 	.word	0x0000a9a0
        /*0a30*/ 	.word	0x00000000
        /*0a34*/ 	.word	0x00000000
        /*0a38*/ 	.short	0x010a
        /*0a3a*/ 	.byte	0xff
	.zero		1


	//   ....[147]....
        /*0a3c*/ 	.word	0x0000aa00
        /*0a40*/ 	.word	0x00000000
        /*0a44*/ 	.word	0x00000000
        /*0a48*/ 	.short	0x010a
        /*0a4a*/ 	.byte	0xff
	.zero		1


	//   ....[148]....
        /*0a4c*/ 	.word	0x0000aa60
        /*0a50*/ 	.word	0x00000000
        /*0a54*/ 	.word	0x00000000
        /*0a58*/ 	.short	0x010a
        /*0a5a*/ 	.byte	0xff
	.zero		1


	//   ....[149]....
        /*0a5c*/ 	.word	0x0000aac0
        /*0a60*/ 	.word	0x00000000
        /*0a64*/ 	.word	0x00000000
        /*0a68*/ 	.short	0x010a
        /*0a6a*/ 	.byte	0xff
	.zero		1


	//   ....[150]....
        /*0a6c*/ 	.word	0x0000ab20
        /*0a70*/ 	.word	0x00000000
        /*0a74*/ 	.word	0x00000000
        /*0a78*/ 	.short	0x010a
        /*0a7a*/ 	.byte	0xff
	.zero		1


	//   ....[151]....
        /*0a7c*/ 	.word	0x0000ab80
        /*0a80*/ 	.word	0x00000004
        /*0a84*/ 	.word	0x00000158
        /*0a88*/ 	.short	0x010a
        /*0a8a*/ 	.byte	0xff
	.zero		1


	//   ....[152]....
        /*0a8c*/ 	.word	0x0000abe0
        /*0a90*/ 	.word	0x00000004
        /*0a94*/ 	.word	0x00000150
        /*0a98*/ 	.short	0x010a
        /*0a9a*/ 	.byte	0xff
	.zero		1


	//   ....[153]....
        /*0a9c*/ 	.word	0x0000ac40
        /*0aa0*/ 	.word	0x00000005
        /*0aa4*/ 	.word	0x00000008
        /*0aa8*/ 	.short	0x010a
        /*0aaa*/ 	.byte	0xff
	.zero		1


	//   ....[154]....
        /*0aac*/ 	.word	0x0000ad20
        /*0ab0*/ 	.word	0x00000003
        /*0ab4*/ 	.word	0x00000008
        /*0ab8*/ 	.short	0x010a
        /*0aba*/ 	.byte	0xff
	.zero		1


	//   ....[155]....
        /*0abc*/ 	.word	0x0000ad80
        /*0ac0*/ 	.word	0x00000004
        /*0ac4*/ 	.word	0x00000150
        /*0ac8*/ 	.short	0x010a
        /*0aca*/ 	.byte	0xff
	.zero		1


	//   ....[156]....
        /*0acc*/ 	.word	0x0000ade0
        /*0ad0*/ 	.word	0x00000004
        /*0ad4*/ 	.word	0x00000170
        /*0ad8*/ 	.short	0x010a
        /*0ada*/ 	.byte	0xff
	.zero		1


	//   ....[157]....
        /*0adc*/ 	.word	0x0000ae40
        /*0ae0*/ 	.word	0x00000004
        /*0ae4*/ 	.word	0x00000000
        /*0ae8*/ 	.short	0x010a
        /*0aea*/ 	.byte	0xff
	.zero		1


	//   ....[158]....
        /*0aec*/ 	.word	0x0000aea0
        /*0af0*/ 	.word	0x00000000
        /*0af4*/ 	.word	0x00000000
        /*0af8*/ 	.short	0x010a
        /*0afa*/ 	.byte	0xff
	.zero		1


	//   ....[159]....
        /*0afc*/ 	.word	0x0000af00
        /*0b00*/ 	.word	0x00000000
        /*0b04*/ 	.word	0x00000180
        /*0b08*/ 	.short	0x010a
        /*0b0a*/ 	.byte	0xff
	.zero		1


	//   ....[160]....
        /*0b0c*/ 	.word	0x0000af60
        /*0b10*/ 	.word	0x00000002
        /*0b14*/ 	.word	0x00000150
        /*0b18*/ 	.short	0x010a
        /*0b1a*/ 	.byte	0xff
	.zero		1


	//   ....[161]....
        /*0b1c*/ 	.word	0x0000afc0
        /*0b20*/ 	.word	0x00000002
        /*0b24*/ 	.word	0x00000148
        /*0b28*/ 	.short	0x010a
        /*0b2a*/ 	.byte	0xff
	.zero		1


	//   ....[162]....
        /*0b2c*/ 	.word	0x0000b020
        /*0b30*/ 	.word	0x00000003
        /*0b34*/ 	.word	0x00000120
        /*0b38*/ 	.short	0x010a
        /*0b3a*/ 	.byte	0xff
	.zero		1


	//   ....[163]....
        /*0b3c*/ 	.word	0x0000b080
        /*0b40*/ 	.word	0x00000003
        /*0b44*/ 	.word	0x00000128
        /*0b48*/ 	.short	0x010a
        /*0b4a*/ 	.byte	0xff
	.zero		1


	//   ....[164]....
        /*0b4c*/ 	.word	0x0000b0e0
        /*0b50*/ 	.word	0x00000003
        /*0b54*/ 	.word	0x00000130
        /*0b58*/ 	.short	0x010a
        /*0b5a*/ 	.byte	0xff
	.zero		1


	//   ....[165]....
        /*0b5c*/ 	.word	0x0000b140
        /*0b60*/ 	.word	0x00000003
        /*0b64*/ 	.word	0x00000138
        /*0b68*/ 	.short	0x010a
        /*0b6a*/ 	.byte	0xff
	.zero		1


	//   ....[166]....
        /*0b6c*/ 	.word	0x0000b1a0
        /*0b70*/ 	.word	0x00000000
        /*0b74*/ 	.word	0x00000120
        /*0b78*/ 	.short	0x010a
        /*0b7a*/ 	.byte	0xff
	.zero		1


	//   ....[167]....
        /*0b7c*/ 	.word	0x0000b200
        /*0b80*/ 	.word	0x00000000
        /*0b84*/ 	.word	0x00000128
        /*0b88*/ 	.short	0x010a
        /*0b8a*/ 	.byte	0xff
	.zero		1


	//   ....[168]....
        /*0b8c*/ 	.word	0x0000b260
        /*0b90*/ 	.word	0x00000000
        /*0b94*/ 	.word	0x00000130
        /*0b98*/ 	.short	0x010a
        /*0b9a*/ 	.byte	0xff
	.zero		1


	//   ....[169]....
        /*0b9c*/ 	.word	0x0000b2c0
        /*0ba0*/ 	.word	0x00000000
        /*0ba4*/ 	.word	0x00000150
        /*0ba8*/ 	.short	0x010a
        /*0baa*/ 	.byte	0xff
	.zero		1


	//   ....[170]....
        /*0bac*/ 	.word	0x0000b320
        /*0bb0*/ 	.word	0x00000002
        /*0bb4*/ 	.word	0x00000100
        /*0bb8*/ 	.short	0x010a
        /*0bba*/ 	.byte	0xff
	.zero		1


	//   ....[171]....
        /*0bbc*/ 	.word	0x0000b370
        /*0bc0*/ 	.word	0x00000069
        /*0bc4*/ 	.word	0x00000160
        /*0bc8*/ 	.short	0x010a
        /*0bca*/ 	.byte	0xff
	.zero		1


	//   ....[172]....
        /*0bcc*/ 	.word	0x0000b3c0
        /*0bd0*/ 	.word	0x00000003
        /*0bd4*/ 	.word	0x00000100
        /*0bd8*/ 	.short	0x010a
        /*0bda*/ 	.byte	0xff
	.zero		1


	//   ....[173]....
        /*0bdc*/ 	.word	0x0000b410
        /*0be0*/ 	.word	0x00000046
        /*0be4*/ 	.word	0x00000100
        /*0be8*/ 	.short	0x010a
        /*0bea*/ 	.byte	0xff
	.zero		1


	//   ....[174]....
        /*0bec*/ 	.word	0x0000b460
        /*0bf0*/ 	.word	0x00000045
        /*0bf4*/ 	.word	0x00000100
        /*0bf8*/ 	.short	0x010a
        /*0bfa*/ 	.byte	0xff
	.zero		1


	//----- nvinfo : EIATTR_NUM_MBARRIERS
	.align		4
.L_47:
        /*0bfc*/ 	.byte	0x03, 0x38
        /*0bfe*/ 	.short	0x0031


	//----- nvinfo : EIATTR_EXIT_INSTR_OFFSETS
	.align		4
        /*0c00*/ 	.byte	0x04, 0x1c
        /*0c02*/ 	.short	(.L_49 - .L_48)


	//   ....[0]....
.L_48:
        /*0c04*/ 	.word	0x00003650


	//   ....[1]....
        /*0c08*/ 	.word	0x00003900


	//   ....[2]....
        /*0c0c*/ 	.word	0x00003960


	//   ....[3]....
        /*0c10*/ 	.word	0x00004b00


	//   ....[4]....
        /*0c14*/ 	.word	0x00005dd0


	//   ....[5]....
        /*0c18*/ 	.word	0x00005e10


	//   ....[6]....
        /*0c1c*/ 	.word	0x0000a370


	//   ....[7]....
        /*0c20*/ 	.word	0x0000a3f0


	//   ....[8]....
        /*0c24*/ 	.word	0x0000a420


	//   ....[9]....
        /*0c28*/ 	.word	0x0000a4a0


	//----- nvinfo : EIATTR_MAX_THREADS
	.align		4
.L_49:
        /*0c2c*/ 	.byte	0x04, 0x05
        /*0c2e*/ 	.short	(.L_51 - .L_50)
.L_50:
        /*0c30*/ 	.word	0x00000100
        /*0c34*/ 	.word	0x00000001
        /*0c38*/ 	.word	0x00000001


	//----- nvinfo : EIATTR_CRS_STACK_SIZE
	.align		4
.L_51:
        /*0c3c*/ 	.byte	0x04, 0x1e
        /*0c3e*/ 	.short	(.L_53 - .L_52)
.L_52:
        /*0c40*/ 	.word	0x00000000


	//----- nvinfo : EIATTR_CBANK_PARAM_SIZE
	.align		4
.L_53:
        /*0c44*/ 	.byte	0x03, 0x19
        /*0c46*/ 	.short	0x0800


	//----- nvinfo : EIATTR_PARAM_CBANK
	.align		4
        /*0c48*/ 	.byte	0x04, 0x0a
        /*0c4a*/ 	.short	(.L_55 - .L_54)
	.align		4
.L_54:
        /*0c4c*/ 	.word	index@(.nv.constant0._ZN7cutlass13device_kernelINS_4conv6kernel13ConvUniversalINS1_16ConvProblemShapeILNS1_8OperatorE1ELi2EEENS1_10collective14CollectiveConvINS1_47MainloopSm100TmaUmmaWarpSpecializedImplicitGemmILS5_1ELi16ELi2ELi1ELi2EN4cute5tupleIJNSA_1CILi2EEENSC_ILi1EEESE_EEEEENSB_IJNSC_ILi256EEENSC_ILi128EEENSB_IJNSC_ILi32EEEEEEEEENS_10bfloat16_tESM_NSA_8TiledMMAINSA_8MMA_AtomIJNSA_26SM100_MMA_F16BF16_2x1SM_SSISM_SM_fLi256ELi128ELNSA_4UMMA5MajorE0ELSR_1ELNSQ_7ScaleInE0ELSS_0EEEEEENSA_6LayoutINSB_IJSE_SE_SE_EEENSB_IJNSC_ILi0EEESX_SX_EEEEENSB_IJNSA_10UnderscoreES10_S10_EEEEENS7_6detail27Sm100ImplicitGemmTileTraitsINSA_25SM100_TMA_2SM_LOAD_IM2COLENSA_14ComposedLayoutINSA_7SwizzleILi2ELi4ELi3EEENSA_18smem_ptr_flag_bitsILi16EEENSV_INSB_IJNSC_ILi8EEESJ_EEENSB_IJSJ_SE_EEEEEEEvEENS14_INSA_18SM100_TMA_2SM_LOADENS16_INS17_ILi3ELi4ELi3EEES1A_NSV_INSB_IJNSC_ILi64EEES1B_EEENSB_IJSE_S1J_EEEEEEEvEEEENS_8epilogue10collective18CollectiveEpilogueINS1Q_23Sm100TmaWarpSpecializedILi4ELi2ELi32ELb1ELb0EEEJNSB_IJSI_SI_SK_EEENSB_IJNSV_ISI_SE_EENSV_ISJ_SE_EEEEESM_NSB_IJNSB_IJlllEEESE_SX_EEESM_S20_NS1Q_6fusion15FusionCallbacksIS1U_NS21_17LinearCombinationISM_fSM_fLNS_15FloatRoundStyleE2EEES1V_S1Y_JEEENSA_5SM1004TMEM4LOAD26SM100_TMEM_LOAD_32dp32b32xENSA_20SM90_TMA_LOAD_IM2COLES1F_NSA_39AutoVectorizingCopyWithAssumedAlignmentILi128EEENSA_21SM90_TMA_STORE_IM2COLES1F_S2D_S2D_EEEvvEEEEvNT_6ParamsE)
        /*0c50*/ 	.short	0x0380
        /*0c52*/ 	.short	0x0800


	//----- nvinfo : EIATTR_SW_WAR
	.align		4
.L_55:
        /*0c54*/ 	.byte	0x04, 0x36
        /*0c56*/ 	.short	(.L_57 - .L_56)
.L_56:
        /*0c58*/ 	.word	0x00000008
.L_57:


//--------------------- .nv.callgraph             --------------------------
	.section	.nv.callgraph,"",@"SHT_CUDA_CALLGRAPH"
	.align	4
	.sectionentsize	8
	.align		4
        /*0000*/ 	.word	0x00000000
	.align		4
        /*0004*/ 	.word	0xffffffff
	.align		4
        /*0008*/ 	.word	index@(_ZN7cutlass13device_kernelINS_4conv6kernel13ConvUniversalINS1_16ConvProblemShapeILNS1_8OperatorE1ELi2EEENS1_10collective14CollectiveConvINS1_47MainloopSm100TmaUmmaWarpSpecializedImplicitGemmILS5_1ELi16ELi2ELi1ELi2EN4cute5tupleIJNSA_1CILi2EEENSC_ILi1EEESE_EEEEENSB_IJNSC_ILi256EEENSC_ILi128EEENSB_IJNSC_ILi32EEEEEEEEENS_10bfloat16_tESM_NSA_8TiledMMAINSA_8MMA_AtomIJNSA_26SM100_MMA_F16BF16_2x1SM_SSISM_SM_fLi256ELi128ELNSA_4UMMA5MajorE0ELSR_1ELNSQ_7ScaleInE0ELSS_0EEEEEENSA_6LayoutINSB_IJSE_SE_SE_EEENSB_IJNSC_ILi0EEESX_SX_EEEEENSB_IJNSA_10UnderscoreES10_S10_EEEEENS7_6detail27Sm100ImplicitGemmTileTraitsINSA_25SM100_TMA_2SM_LOAD_IM2COLENSA_14ComposedLayoutINSA_7SwizzleILi2ELi4ELi3EEENSA_18smem_ptr_flag_bitsILi16EEENSV_INSB_IJNSC_ILi8EEESJ_EEENSB_IJSJ_SE_EEEEEEEvEENS14_INSA_18SM100_TMA_2SM_LOADENS16_INS17_ILi3ELi4ELi3EEES1A_NSV_INSB_IJNSC_ILi64EEES1B_EEENSB_IJSE_S1J_EEEEEEEvEEEENS_8epilogue10collective18CollectiveEpilogueINS1Q_23Sm100TmaWarpSpecializedILi4ELi2ELi32ELb1ELb0EEEJNSB_IJSI_SI_SK_EEENSB_IJNSV_ISI_SE_EENSV_ISJ_SE_EEEEESM_NSB_IJNSB_IJlllEEESE_SX_EEESM_S20_NS1Q_6fusion15FusionCallbacksIS1U_NS21_17LinearCombinationISM_fSM_fLNS_15FloatRoundStyleE2EEES1V_S1Y_JEEENSA_5SM1004TMEM4LOAD26SM100_TMEM_LOAD_32dp32b32xENSA_20SM90_TMA_LOAD_IM2COLES1F_NSA_39AutoVectorizingCopyWithAssumedAlignmentILi128EEENSA_21SM90_TMA_STORE_IM2COLES1F_S2D_S2D_EEEvvEEEEvNT_6ParamsE)
	.align		4
        /*000c*/ 	.word	index@(__assertfail)
	.align		4
        /*0010*/ 	.word	0x00000000
	.align		4
        /*0014*/ 	.word	0xfffffffe
	.align		4
        /*0018*/ 	.word	0x00000000
	.align		4
        /*001c*/ 	.word	0xfffffffd
	.align		4
        /*0020*/ 	.word	0x00000000
	.align		4
        /*0024*/ 	.word	0xfffffffc


//--------------------- .nv.constant4             --------------------------
	.section	.nv.constant4,"a",@progbits
	.align	8
	.align		8
.nv.constant4:
        /*0000*/ 	.dword	__assertfail
	.align		8
        /*0008*/ 	.dword	__unnamed_1
	.align		8
        /*0010*/ 	.dword	__unnamed_2
	.align		8
        /*0018*/ 	.dword	_ZN39_INTERNAL_3c382fbc_4_k_cu_f00d019c_34594cuda3std3__45__cpo5beginE
	.align		8
        /*0020*/ 	.dword	_ZN39_INTERNAL_3c382fbc_4_k_cu_f00d019c_34594cuda3std3__45__cpo3endE
	.align		8
        /*0028*/ 	.dword	_ZN39_INTERNAL_3c382fbc_4_k_cu_f00d019c_34594cuda3std3__45__cpo6cbeginE
	.align		8
        /*0030*/ 	.dword	_ZN39_INTERNAL_3c382fbc_4_k_cu_f00d019c_34594cuda3std3__45__cpo4cendE
	.align		8
        /*0038*/ 	.dword	_ZN39_INTERNAL_3c382fbc_4_k_cu_f00d019c_34594cuda3std3__441_GLOBAL__N__3c382fbc_4_k_cu_f00d019c_34596ignoreE
	.align		8
        /*0040*/ 	.dword	_ZN39_INTERNAL_3c382fbc_4_k_cu_f00d019c_34594cuda3std3__419piecewise_constructE
	.align		8
        /*0048*/ 	.dword	_ZN39_INTERNAL_3c382fbc_4_k_cu_f00d019c_34594cuda3std3__48in_placeE
	.align		8
        /*0050*/ 	.dword	_ZN39_INTERNAL_3c382fbc_4_k_cu_f00d019c_34594cuda3std6ranges3__45__cpo4swapE
	.align		8
        /*0058*/ 	.dword	_ZN39_INTERNAL_3c382fbc_4_k_cu_f00d019c_34594cuda3std6ranges3__45__cpo9iter_moveE
	.align		8
        /*0060*/ 	.dword	_ZN39_INTERNAL_3c382fbc_4_k_cu_f00d019c_34594cute7productE
	.align		8
        /*0068*/ 	.dword	_ZN39_INTERNAL_3c382fbc_4_k_cu_f00d019c_34594cute1_E
	.align		8
        /*0070*/ 	.dword	$str$27
	.align		8
        /*0078*/ 	.dword	$str$28
	.align		8
        /*0080*/ 	.dword	$str$29
	.align		8
        /*0088*/ 	.dword	$str$30


//--------------------- .text._ZN7cutlass13device_kernelINS_4conv6kernel13ConvUniversalINS1_16ConvProblemShapeILNS1_8OperatorE1ELi2EEENS1_10collective14CollectiveConvINS1_47MainloopSm100TmaUmmaWarpSpecializedImplicitGemmILS5_1ELi16ELi2ELi1ELi2EN4cute5tupleIJNSA_1CILi2EEENSC_ILi1EEESE_EEEEENSB_IJNSC_ILi256EEENSC_ILi128EEENSB_IJNSC_ILi32EEEEEEEEENS_10bfloat16_tESM_NSA_8TiledMMAINSA_8MMA_AtomIJNSA_26SM100_MMA_F16BF16_2x1SM_SSISM_SM_fLi256ELi128ELNSA_4UMMA5MajorE0ELSR_1ELNSQ_7ScaleInE0ELSS_0EEEEEENSA_6LayoutINSB_IJSE_SE_SE_EEENSB_IJNSC_ILi0EEESX_SX_EEEEENSB_IJNSA_10UnderscoreES10_S10_EEEEENS7_6detail27Sm100ImplicitGemmTileTraitsINSA_25SM100_TMA_2SM_LOAD_IM2COLENSA_14ComposedLayoutINSA_7SwizzleILi2ELi4ELi3EEENSA_18smem_ptr_flag_bitsILi16EEENSV_INSB_IJNSC_ILi8EEESJ_EEENSB_IJSJ_SE_EEEEEEEvEENS14_INSA_18SM100_TMA_2SM_LOADENS16_INS17_ILi3ELi4ELi3EEES1A_NSV_INSB_IJNSC_ILi64EEES1B_EEENSB_IJSE_S1J_EEEEEEEvEEEENS_8epilogue10collective18CollectiveEpilogueINS1Q_23Sm100TmaWarpSpecializedILi4ELi2ELi32ELb1ELb0EEEJNSB_IJSI_SI_SK_EEENSB_IJNSV_ISI_SE_EENSV_ISJ_SE_EEEEESM_NSB_IJNSB_IJlllEEESE_SX_EEESM_S20_NS1Q_6fusion15FusionCallbacksIS1U_NS21_17LinearCombinationISM_fSM_fLNS_15FloatRoundStyleE2EEES1V_S1Y_JEEENSA_5SM1004TMEM4LOAD26SM100_TMEM_LOAD_32dp32b32xENSA_20SM90_TMA_LOAD_IM2COLES1F_NSA_39AutoVectorizingCopyWithAssumedAlignmentILi128EEENSA_21SM90_TMA_STORE_IM2COLES1F_S2D_S2D_EEEvvEEEEvNT_6ParamsE --------------------------
	.section	.text._ZN7cutlass13device_kernelINS_4conv6kernel13ConvUniversalINS1_16ConvProblemShapeILNS1_8OperatorE1ELi2EEENS1_10collective14CollectiveConvINS1_47MainloopSm100TmaUmmaWarpSpecializedImplicitGemmILS5_1ELi16ELi2ELi1ELi2EN4cute5tupleIJNSA_1CILi2EEENSC_ILi1EEESE_EEEEENSB_IJNSC_ILi256EEENSC_ILi128EEENSB_IJNSC_ILi32EEEEEEEEENS_10bfloat16_tESM_NSA_8TiledMMAINSA_8MMA_AtomIJNSA_26SM100_MMA_F16BF16_2x1SM_SSISM_SM_fLi256ELi128ELNSA_4UMMA5MajorE0ELSR_1ELNSQ_7ScaleInE0ELSS_0EEEEEENSA_6LayoutINSB_IJSE_SE_SE_EEENSB_IJNSC_ILi0EEESX_SX_EEEEENSB_IJNSA_10UnderscoreES10_S10_EEEEENS7_6detail27Sm100ImplicitGemmTileTraitsINSA_25SM100_TMA_2SM_LOAD_IM2COLENSA_14ComposedLayoutINSA_7SwizzleILi2ELi4ELi3EEENSA_18smem_ptr_flag_bitsILi16EEENSV_INSB_IJNSC_ILi8EEESJ_EEENSB_IJSJ_SE_EEEEEEEvEENS14_INSA_18SM100_TMA_2SM_LOADENS16_INS17_ILi3ELi4ELi3EEES1A_NSV_INSB_IJNSC_ILi64EEES1B_EEENSB_IJSE_S1J_EEEEEEEvEEEENS_8epilogue10collective18CollectiveEpilogueINS1Q_23Sm100TmaWarpSpecializedILi4ELi2ELi32ELb1ELb0EEEJNSB_IJSI_SI_SK_EEENSB_IJNSV_ISI_SE_EENSV_ISJ_SE_EEEEESM_NSB_IJNSB_IJlllEEESE_SX_EEESM_S20_NS1Q_6fusion15FusionCallbacksIS1U_NS21_17LinearCombinationISM_fSM_fLNS_15FloatRoundStyleE2EEES1V_S1Y_JEEENSA_5SM1004TMEM4LOAD26SM100_TMEM_LOAD_32dp32b32xENSA_20SM90_TMA_LOAD_IM2COLES1F_NSA_39AutoVectorizingCopyWithAssumedAlignmentILi128EEENSA_21SM90_TMA_STORE_IM2COLES1F_S2D_S2D_EEEvvEEEEvNT_6ParamsE,"ax",@progbits
	.align	128
.text._ZN7cutlass13device_kernelINS_4conv6kernel13ConvUniversalINS1_16ConvProblemShapeILNS1_8OperatorE1ELi2EEENS1_10collective14CollectiveConvINS1_47MainloopSm100TmaUmmaWarpSpecializedImplicitGemmILS5_1ELi16ELi2ELi1ELi2EN4cute5tupleIJNSA_1CILi2EEENSC_ILi1EEESE_EEEEENSB_IJNSC_ILi256EEENSC_ILi128EEENSB_IJNSC_ILi32EEEEEEEEENS_10bfloat16_tESM_NSA_8TiledMMAINSA_8MMA_AtomIJNSA_26SM100_MMA_F16BF16_2x1SM_SSISM_SM_fLi256ELi128ELNSA_4UMMA5MajorE0ELSR_1ELNSQ_7ScaleInE0ELSS_0EEEEEENSA_6LayoutINSB_IJSE_SE_SE_EEENSB_IJNSC_ILi0EEESX_SX_EEEEENSB_IJNSA_10UnderscoreES10_S10_EEEEENS7_6detail27Sm100ImplicitGemmTileTraitsINSA_25SM100_TMA_2SM_LOAD_IM2COLENSA_14ComposedLayoutINSA_7SwizzleILi2ELi4ELi3EEENSA_18smem_ptr_flag_bitsILi16EEENSV_INSB_IJNSC_ILi8EEESJ_EEENSB_IJSJ_SE_EEEEEEEvEENS14_INSA_18SM100_TMA_2SM_LOADENS16_INS17_ILi3ELi4ELi3EEES1A_NSV_INSB_IJNSC_ILi64EEES1B_EEENSB_IJSE_S1J_EEEEEEEvEEEENS_8epilogue10collective18CollectiveEpilogueINS1Q_23Sm100TmaWarpSpecializedILi4ELi2ELi32ELb1ELb0EEEJNSB_IJSI_SI_SK_EEENSB_IJNSV_ISI_SE_EENSV_ISJ_SE_EEEEESM_NSB_IJNSB_IJlllEEESE_SX_EEESM_S20_NS1Q_6fusion15FusionCallbacksIS1U_NS21_17LinearCombinationISM_fSM_fLNS_15FloatRoundStyleE2EEES1V_S1Y_JEEENSA_5SM1004TMEM4LOAD26SM100_TMEM_LOAD_32dp32b32xENSA_20SM90_TMA_LOAD_IM2COLES1F_NSA_39AutoVectorizingCopyWithAssumedAlignmentILi128EEENSA_21SM90_TMA_STORE_IM2COLES1F_S2D_S2D_EEEvvEEEEvNT_6ParamsE:
        .type           _ZN7cutlass13device_kernelINS_4conv6kernel13ConvUniversalINS1_16ConvProblemShapeILNS1_8OperatorE1ELi2EEENS1_10collective14CollectiveConvINS1_47MainloopSm100TmaUmmaWarpSpecializedImplicitGemmILS5_1ELi16ELi2ELi1ELi2EN4cute5tupleIJNSA_1CILi2EEENSC_ILi1EEESE_EEEEENSB_IJNSC_ILi256EEENSC_ILi128EEENSB_IJNSC_ILi32EEEEEEEEENS_10bfloat16_tESM_NSA_8TiledMMAINSA_8MMA_AtomIJNSA_26SM100_MMA_F16BF16_2x1SM_SSISM_SM_fLi256ELi128ELNSA_4UMMA5MajorE0ELSR_1ELNSQ_7ScaleInE0ELSS_0EEEEEENSA_6LayoutINSB_IJSE_SE_SE_EEENSB_IJNSC_ILi0EEESX_SX_EEEEENSB_IJNSA_10UnderscoreES10_S10_EEEEENS7_6detail27Sm100ImplicitGemmTileTraitsINSA_25SM100_TMA_2SM_LOAD_IM2COLENSA_14ComposedLayoutINSA_7SwizzleILi2ELi4ELi3EEENSA_18smem_ptr_flag_bitsILi16EEENSV_INSB_IJNSC_ILi8EEESJ_EEENSB_IJSJ_SE_EEEEEEEvEENS14_INSA_18SM100_TMA_2SM_LOADENS16_INS17_ILi3ELi4ELi3EEES1A_NSV_INSB_IJNSC_ILi64EEES1B_EEENSB_IJSE_S1J_EEEEEEEvEEEENS_8epilogue10collective18CollectiveEpilogueINS1Q_23Sm100TmaWarpSpecializedILi4ELi2ELi32ELb1ELb0EEEJNSB_IJSI_SI_SK_EEENSB_IJNSV_ISI_SE_EENSV_ISJ_SE_EEEEESM_NSB_IJNSB_IJlllEEESE_SX_EEESM_S20_NS1Q_6fusion15FusionCallbacksIS1U_NS21_17LinearCombinationISM_fSM_fLNS_15FloatRoundStyleE2EEES1V_S1Y_JEEENSA_5SM1004TMEM4LOAD26SM100_TMEM_LOAD_32dp32b32xENSA_20SM90_TMA_LOAD_IM2COLES1F_NSA_39AutoVectorizingCopyWithAssumedAlignmentILi128EEENSA_21SM90_TMA_STORE_IM2COLES1F_S2D_S2D_EEEvvEEEEvNT_6ParamsE,@function
        .size           _ZN7cutlass13device_kernelINS_4conv6kernel13ConvUniversalINS1_16ConvProblemShapeILNS1_8OperatorE1ELi2EEENS1_10collective14CollectiveConvINS1_47MainloopSm100TmaUmmaWarpSpecializedImplicitGemmILS5_1ELi16ELi2ELi1ELi2EN4cute5tupleIJNSA_1CILi2EEENSC_ILi1EEESE_EEEEENSB_IJNSC_ILi256EEENSC_ILi128EEENSB_IJNSC_ILi32EEEEEEEEENS_10bfloat16_tESM_NSA_8TiledMMAINSA_8MMA_AtomIJNSA_26SM100_MMA_F16BF16_2x1SM_SSISM_SM_fLi256ELi128ELNSA_4UMMA5MajorE0ELSR_1ELNSQ_7ScaleInE0ELSS_0EEEEEENSA_6LayoutINSB_IJSE_SE_SE_EEENSB_IJNSC_ILi0EEESX_SX_EEEEENSB_IJNSA_10UnderscoreES10_S10_EEEEENS7_6detail27Sm100ImplicitGemmTileTraitsINSA_25SM100_TMA_2SM_LOAD_IM2COLENSA_14ComposedLayoutINSA_7SwizzleILi2ELi4ELi3EEENSA_18smem_ptr_flag_bitsILi16EEENSV_INSB_IJNSC_ILi8EEESJ_EEENSB_IJSJ_SE_EEEEEEEvEENS14_INSA_18SM100_TMA_2SM_LOADENS16_INS17_ILi3ELi4ELi3EEES1A_NSV_INSB_IJNSC_ILi64EEES1B_EEENSB_IJSE_S1J_EEEEEEEvEEEENS_8epilogue10collective18CollectiveEpilogueINS1Q_23Sm100TmaWarpSpecializedILi4ELi2ELi32ELb1ELb0EEEJNSB_IJSI_SI_SK_EEENSB_IJNSV_ISI_SE_EENSV_ISJ_SE_EEEEESM_NSB_IJNSB_IJlllEEESE_SX_EEESM_S20_NS1Q_6fusion15FusionCallbacksIS1U_NS21_17LinearCombinationISM_fSM_fLNS_15FloatRoundStyleE2EEES1V_S1Y_JEEENSA_5SM1004TMEM4LOAD26SM100_TMEM_LOAD_32dp32b32xENSA_20SM90_TMA_LOAD_IM2COLES1F_NSA_39AutoVectorizingCopyWithAssumedAlignmentILi128EEENSA_21SM90_TMA_STORE_IM2COLES1F_S2D_S2D_EEEvvEEEEvNT_6ParamsE,(.L_x_224 - _ZN7cutlass13device_kernelINS_4conv6kernel13ConvUniversalINS1_16ConvProblemShapeILNS1_8OperatorE1ELi2EEENS1_10collective14CollectiveConvINS1_47MainloopSm100TmaUmmaWarpSpecializedImplicitGemmILS5_1ELi16ELi2ELi1ELi2EN4cute5tupleIJNSA_1CILi2EEENSC_ILi1EEESE_EEEEENSB_IJNSC_ILi256EEENSC_ILi128EEENSB_IJNSC_ILi32EEEEEEEEENS_10bfloat16_tESM_NSA_8TiledMMAINSA_8MMA_AtomIJNSA_26SM100_MMA_F16BF16_2x1SM_SSISM_SM_fLi256ELi128ELNSA_4UMMA5MajorE0ELSR_1ELNSQ_7ScaleInE0ELSS_0EEEEEENSA_6LayoutINSB_IJSE_SE_SE_EEENSB_IJNSC_ILi0EEESX_SX_EEEEENSB_IJNSA_10UnderscoreES10_S10_EEEEENS7_6detail27Sm100ImplicitGemmTileTraitsINSA_25SM100_TMA_2SM_LOAD_IM2COLENSA_14ComposedLayoutINSA_7SwizzleILi2ELi4ELi3EEENSA_18smem_ptr_flag_bitsILi16EEENSV_INSB_IJNSC_ILi8EEESJ_EEENSB_IJSJ_SE_EEEEEEEvEENS14_INSA_18SM100_TMA_2SM_LOADENS16_INS17_ILi3ELi4ELi3EEES1A_NSV_INSB_IJNSC_ILi64EEES1B_EEENSB_IJSE_S1J_EEEEEEEvEEEENS_8epilogue10collective18CollectiveEpilogueINS1Q_23Sm100TmaWarpSpecializedILi4ELi2ELi32ELb1ELb0EEEJNSB_IJSI_SI_SK_EEENSB_IJNSV_ISI_SE_EENSV_ISJ_SE_EEEEESM_NSB_IJNSB_IJlllEEESE_SX_EEESM_S20_NS1Q_6fusion15FusionCallbacksIS1U_NS21_17LinearCombinationISM_fSM_fLNS_15FloatRoundStyleE2EEES1V_S1Y_JEEENSA_5SM1004TMEM4LOAD26SM100_TMEM_LOAD_32dp32b32xENSA_20SM90_TMA_LOAD_IM2COLES1F_NSA_39AutoVectorizingCopyWithAssumedAlignmentILi128EEENSA_21SM90_TMA_STORE_IM2COLES1F_S2D_S2D_EEEvvEEEEvNT_6ParamsE)
        .other          _ZN7cutlass13device_kernelINS_4conv6kernel13ConvUniversalINS1_16ConvProblemShapeILNS1_8OperatorE1ELi2EEENS1_10collective14CollectiveConvINS1_47MainloopSm100TmaUmmaWarpSpecializedImplicitGemmILS5_1ELi16ELi2ELi1ELi2EN4cute5tupleIJNSA_1CILi2EEENSC_ILi1EEESE_EEEEENSB_IJNSC_ILi256EEENSC_ILi128EEENSB_IJNSC_ILi32EEEEEEEEENS_10bfloat16_tESM_NSA_8TiledMMAINSA_8MMA_AtomIJNSA_26SM100_MMA_F16BF16_2x1SM_SSISM_SM_fLi256ELi128ELNSA_4UMMA5MajorE0ELSR_1ELNSQ_7ScaleInE0ELSS_0EEEEEENSA_6LayoutINSB_IJSE_SE_SE_EEENSB_IJNSC_ILi0EEESX_SX_EEEEENSB_IJNSA_10UnderscoreES10_S10_EEEEENS7_6detail27Sm100ImplicitGemmTileTraitsINSA_25SM100_TMA_2SM_LOAD_IM2COLENSA_14ComposedLayoutINSA_7SwizzleILi2ELi4ELi3EEENSA_18smem_ptr_flag_bitsILi16EEENSV_INSB_IJNSC_ILi8EEESJ_EEENSB_IJSJ_SE_EEEEEEEvEENS14_INSA_18SM100_TMA_2SM_LOADENS16_INS17_ILi3ELi4ELi3EEES1A_NSV_INSB_IJNSC_ILi64EEES1B_EEENSB_IJSE_S1J_EEEEEEEvEEEENS_8epilogue10collective18CollectiveEpilogueINS1Q_23Sm100TmaWarpSpecializedILi4ELi2ELi32ELb1ELb0EEEJNSB_IJSI_SI_SK_EEENSB_IJNSV_ISI_SE_EENSV_ISJ_SE_EEEEESM_NSB_IJNSB_IJlllEEESE_SX_EEESM_S20_NS1Q_6fusion15FusionCallbacksIS1U_NS21_17LinearCombinationISM_fSM_fLNS_15FloatRoundStyleE2EEES1V_S1Y_JEEENSA_5SM1004TMEM4LOAD26SM100_TMEM_LOAD_32dp32b32xENSA_20SM90_TMA_LOAD_IM2COLES1F_NSA_39AutoVectorizingCopyWithAssumedAlignmentILi128EEENSA_21SM90_TMA_STORE_IM2COLES1F_S2D_S2D_EEEvvEEEEvNT_6ParamsE,@"STO_CUDA_ENTRY STV_DEFAULT"
_ZN7cutlass13device_kernelINS_4conv6kernel13ConvUniversalINS1_16ConvProblemShapeILNS1_8OperatorE1ELi2EEENS1_10collective14CollectiveConvINS1_47MainloopSm100TmaUmmaWarpSpecializedImplicitGemmILS5_1ELi16ELi2ELi1ELi2EN4cute5tupleIJNSA_1CILi2EEENSC_ILi1EEESE_EEEEENSB_IJNSC_ILi256EEENSC_ILi128EEENSB_IJNSC_ILi32EEEEEEEEENS_10bfloat16_tESM_NSA_8TiledMMAINSA_8MMA_AtomIJNSA_26SM100_MMA_F16BF16_2x1SM_SSISM_SM_fLi256ELi128ELNSA_4UMMA5MajorE0ELSR_1ELNSQ_7ScaleInE0ELSS_0EEEEEENSA_6LayoutINSB_IJSE_SE_SE_EEENSB_IJNSC_ILi0EEESX_SX_EEEEENSB_IJNSA_10UnderscoreES10_S10_EEEEENS7_6detail27Sm100ImplicitGemmTileTraitsINSA_25SM100_TMA_2SM_LOAD_IM2COLENSA_14ComposedLayoutINSA_7SwizzleILi2ELi4ELi3EEENSA_18smem_ptr_flag_bitsILi16EEENSV_INSB_IJNSC_ILi8EEESJ_EEENSB_IJSJ_SE_EEEEEEEvEENS14_INSA_18SM100_TMA_2SM_LOADENS16_INS17_ILi3ELi4ELi3EEES1A_NSV_INSB_IJNSC_ILi64EEES1B_EEENSB_IJSE_S1J_EEEEEEEvEEEENS_8epilogue10collective18CollectiveEpilogueINS1Q_23Sm100TmaWarpSpecializedILi4ELi2ELi32ELb1ELb0EEEJNSB_IJSI_SI_SK_EEENSB_IJNSV_ISI_SE_EENSV_ISJ_SE_EEEEESM_NSB_IJNSB_IJlllEEESE_SX_EEESM_S20_NS1Q_6fusion15FusionCallbacksIS1U_NS21_17LinearCombinationISM_fSM_fLNS_15FloatRoundStyleE2EEES1V_S1Y_JEEENSA_5SM1004TMEM4LOAD26SM100_TMEM_LOAD_32dp32b32xENSA_20SM90_TMA_LOAD_IM2COLES1F_NSA_39AutoVectorizingCopyWithAssumedAlignmentILi128EEENSA_21SM90_TMA_STORE_IM2COLES1F_S2D_S2D_EEEvvEEEEvNT_6ParamsE:
[----:B------:R-:W1:Y:S01]  /*0000*/  LDC R1, c[0x0][0x37c] ;  /* 0x0000df00ff017b82 */ /* 0x000e620000000800 */
[----:B------:R-:W2:Y:S01]  /*0010*/  S2R R85, SR_TID.X ;  /* 0x0000000000557919 */ /* 0x000ea20000002100 */
[----:B------:R-:W3:Y:S06]  /*0020*/  LDCU.64 UR8, c[0x0][0x890] ;  /* 0x00011200ff0877ac */ /* 0x000eec0008000a00 */
[----:B------:R-:W4:Y:S01]  /*0030*/  S2UR UR4, SR_CgaCtaId ;  /* 0x00000000000479c3 */ /* 0x000f220000008800 */
[----:B-1----:R-:W-:Y:S01]  /*0040*/  VIADD R1, R1, 0xfffffff8 ;  /* 0xfffffff801017836 */ /* 0x002fe20000000000 */
[----:B------:R-:W-:-:S02]  /*0050*/  PRMT R87, RZ, 0x7610, R87 ;  /* 0x00007610ff577816 */ /* 0x000fc40000000057 */
[----:B------:R-:W-:Y:S02]  /*0060*/  ELECT P1, URZ, PT ;  /* 0x0000000000ff782f */ /* 0x000fe40003820000 */
[----:B------:R-:W-:Y:S01]  /*0070*/  R2UR UR48, R1 ;  /* 0x00000000013072ca */ /* 0x000fe200000e0000 */
[----:B---3--:R-:W-:-:S04]  /*0080*/  UISETP.NE.U32.AND UP0, UPT, UR8, URZ, UPT ;  /* 0x000000ff0800728c */ /* 0x008fc8000bf05070 */
[----:B------:R-:W-:Y:S02]  /*0090*/  UISETP.NE.AND.EX UP0, UPT, UR9, URZ, UPT, UP0 ;  /* 0x000000ff0900728c */ /* 0x000fe4000bf05300 */
[----:B----4-:R-:W-:Y:S02]  /*00a0*/  ULOP3.LUT UR31, UR4, 0x1, URZ, 0xc0, !UPT ;  /* 0x00000001041f7892 */ /* 0x010fe4000f8ec0ff */
[----:B------:R-:W-:Y:S01]  /*00b0*/  ULOP3.LUT UR30, UR4, 0x1, URZ, 0x3c, !UPT ;  /* 0x00000001041e7892 */ /* 0x000fe2000f8e3cff */
[----:B--2---:R-:W-:-:S05]  /*00c0*/  SHF.R.U32.HI R88, RZ, 0x5, R85 ;  /* 0x00000005ff587819 */ /* 0x004fca0000011655 */
[----:B------:R-:W1:Y:S02]  /*00d0*/  SHFL.IDX PT, R0, R88, RZ, 0x1f ;  /* 0x00001fff58007589 */ /* 0x000e6400000e0000 */
[----:B-1----:R-:W-:Y:S01]  /*00e0*/  R2UR UR18, R0 ;  /* 0x00000000001272ca */ /* 0x002fe200000e0000 */
[----:B------:R-:W-:-:S14]  /*00f0*/  BRA.U UP0, `(.L_x_0) ;  /* 0x0000000100307547 */ /* 0x000fdc000b800000 */
[----:B------:R-:W1:Y:S02]  /*0100*/  LDCU.64 UR4, c[0x0][0x888] ;  /* 0x00011100ff0477ac */ /* 0x000e640008000a00 */
[----:B-1----:R-:W-:-:S04]  /*0110*/  UISETP.NE.U32.AND UP0, UPT, UR4, URZ, UPT ;  /* 0x000000ff0400728c */ /* 0x002fc8000bf05070 */
[----:B------:R-:W-:-:S09]  /*0120*/  UISETP.NE.AND.EX UP0, UPT, UR5, URZ, UPT, UP0 ;  /* 0x000000ff0500728c */ /* 0x000fd2000bf05300 */
[----:B------:R-:W-:Y:S05]  /*0130*/  BRA.U !UP0, `(.L_x_1) ;  /* 0x0000000108147547 */ /* 0x000fea000b800000 */
[----:B------:R-:W1:Y:S01]  /*0140*/  LDC.64 R2, c[0x0][0x888] ;  /* 0x00022200ff027b82 */ /* 0x000e620000000a00 */
[----:B------:R-:W1:Y:S02]  /*0150*/  LDCU.64 UR4, c[0x0][0x358] ;  /* 0x00006b00ff0477ac */ /* 0x000e640008000a00 */
[----:B-1----:R1:W5:Y:S01]  /*0160*/  LDG.E R41, desc[UR4][R2.64] ;  /* 0x0000000402297981 */ /* 0x002362000c1e1900 */
[----:B------:R-:W-:Y:S01]  /*0170*/  HFMA2 R87, -RZ, RZ, 0, 5.9604644775390625e-08 ;  /* 0x00000001ff577431 */ /* 0x000fe200000001ff */
[----:B------:R-:W-:Y:S05]  /*0180*/  BRA `(.L_x_0) ;  /* 0x00000000000c7947 */ /* 0x000fea0003800000 */
.L_x_1:
[----:B------:R-:W1:Y:S01]  /*0190*/  LDCU UR4, c[0x0][0x880] ;  /* 0x00011000ff0477ac */ /* 0x000e620008000800 */
[----:B------:R-:W-:Y:S01]  /*01a0*/  HFMA2 R87, -RZ, RZ, 0, 5.9604644775390625e-08 ;  /* 0x00000001ff577431 */ /* 0x000fe200000001ff */
[----:B-1----:R-:W-:-:S07]  /*01b0*/  MOV R41, UR4 ;  /* 0x0000000400297c02 */ /* 0x002fce0008000f00 */
.L_x_0:
[----:B------:R-:W2:Y:S02]  /*01c0*/  LDCU.64 UR4, c[0x0][0x8b0] ;  /* 0x00011600ff0477ac */ /* 0x000ea40008000a00 */
[----:B--2---:R-:W-:-:S04]  /*01d0*/  UISETP.NE.U32.AND UP0, UPT, UR4, URZ, UPT ;  /* 0x000000ff0400728c */ /* 0x004fc8000bf05070 */
[----:B------:R-:W-:-:S09]  /*01e0*/  UISETP.NE.AND.EX UP0, UPT, UR5, URZ, UPT, UP0 ;  /* 0x000000ff0500728c */ /* 0x000fd2000bf05300 */
[----:B------:R-:W-:Y:S05]  /*01f0*/  BRA.U UP0, `(.L_x_2) ;  /* 0x0000000100287547 */ /* 0x000fea000b800000 */
[----:B------:R-:W2:Y:S02]  /*0200*/  LDCU.64 UR4, c[0x0][0x8a8] ;  /* 0x00011500ff0477ac */ /* 0x000ea40008000a00 */
[----:B--2---:R-:W-:-:S04]  /*0210*/  UISETP.NE.U32.AND UP0, UPT, UR4, URZ, UPT ;  /* 0x000000ff0400728c */ /* 0x004fc8000bf05070 */
[----:B------:R-:W-:-:S09]  /*0220*/  UISETP.NE.AND.EX UP0, UPT, UR5, URZ, UPT, UP0 ;  /* 0x000000ff0500728c */ /* 0x000fd2000bf05300 */
[----:B------:R-:W-:Y:S05]  /*0230*/  BRA.U !UP0, `(.L_x_3) ;  /* 0x0000000108107547 */ /* 0x000fea000b800000 */
[----:B------:R-:W2:Y:S01]  /*0240*/  LDC.64 R38, c[0x0][0x8a8] ;  /* 0x00022a00ff267b82 */ /* 0x000ea20000000a00 */
[----:B------:R-:W2:Y:S02]  /*0250*/  LDCU.64 UR4, c[0x0][0x358] ;  /* 0x00006b00ff0477ac */ /* 0x000ea40008000a00 */
[----:B--2---:R2:W5:Y:S01]  /*0260*/  LDG.E R38, desc[UR4][R38.64] ;  /* 0x0000000426267981 */ /* 0x004562000c1e1900 */
[----:B------:R-:W-:Y:S05]  /*0270*/  BRA `(.L_x_2) ;  /* 0x0000000000087947 */ /* 0x000fea0003800000 */
.L_x_3:
[----:B------:R-:W2:Y:S02]  /*0280*/  LDCU UR4, c[0x0][0x8a0] ;  /* 0x00011400ff0477ac */ /* 0x000ea40008000800 */
[----:B--2---:R-:W-:Y:S02]  /*0290*/  MOV R38, UR4 ;  /* 0x0000000400267c02 */ /* 0x004fe40008000f00 */
.L_x_2:
[----:B------:R-:W-:Y:S01]  /*02a0*/  IMAD.U32 R0, RZ, RZ, UR18 ;  /* 0x00000012ff007e24 */ /* 0x000fe2000f8e00ff */
[----:B------:R-:W-:Y:S04]  /*02b0*/  BSSY.RECONVERGENT B0, `(.L_x_4) ;  /* 0x000000c000007945 */ /* 0x000fe80003800200 */
[C---:B------:R-:W-:Y:S02]  /*02c0*/  ISETP.NE.OR P2, PT, R0.reuse, 0x1, !P1 ;  /* 0x000000010000780c */ /* 0x040fe40004f45670 */
[----:B------:R-:W-:-:S11]  /*02d0*/  ISETP.NE.OR P0, PT, R0, 0x3, !P1 ;  /* 0x000000030000780c */ /* 0x000fd60004f05670 */
[----:B------:R-:W-:Y:S05]  /*02e0*/  @P2 BRA `(.L_x_5) ;  /* 0x0000000000202947 */ /* 0x000fea0003800000 */
[----:B------:R-:W3:Y:S02]  /*02f0*/  LDCU.64 UR4, c[0x0][0x348] ;  /* 0x00006900ff0477ac */ /* 0x000ee40008000a00 */
[----:B---3--:R-:W-:Y:S02]  /*0300*/  UIADD3 UR6, UP1, UPT, UR4, 0x80, URZ ;  /* 0x0000008004067890 */ /* 0x008fe4000ff3e0ff */
[----:B------:R-:W-:Y:S02]  /*0310*/  UIADD3 UR4, UP0, UPT, UR4, 0x180, URZ ;  /* 0x0000018004047890 */ /* 0x000fe4000ff1e0ff */
[----:B------:R-:W-:Y:S02]  /*0320*/  UIADD3.X UR7, UPT, UPT, URZ, UR5, URZ, UP1, !UPT ;  /* 0x00000005ff077290 */ /* 0x000fe40008ffe4ff */
[----:B------:R-:W-:-:S07]  /*0330*/  UIADD3.X UR5, UPT, UPT, URZ, UR5, URZ, UP0, !UPT ;  /* 0x00000005ff057290 */ /* 0x000fce00087fe4ff */
[----:B------:R3:W-:Y:S02]  /*0340*/  UTMACCTL.PF [UR6] ;  /* 0x00000000060079b9 */ /* 0x0007e40008040000 */
[----:B------:R3:W-:Y:S02]  /*0350*/  UTMACCTL.PF [UR4] ;  /* 0x00000000040079b9 */ /* 0x0007e40008040000 */
[----:B---3--:R-:W-:Y:S01]  /*0360*/  NOP ;  /* 0x0000000000007918 */ /* 0x008fe20000000000 */
.L_x_5:
[----:B------:R-:W-:Y:S05]  /*0370*/  BSYNC.RECONVERGENT B0 ;  /* 0x0000000000007941 */ /* 0x000fea0003800200 */
.L_x_4:
[----:B------:R-:W-:Y:S04]  /*0380*/  BSSY.RECONVERGENT B0, `(.L_x_6) ;  /* 0x000000a000007945 */ /* 0x000fe80003800200 */
        /* <DEDUP_REMOVED lines=9> */
.L_x_7:
[----:B------:R-:W-:Y:S05]  /*0420*/  BSYNC.RECONVERGENT B0 ;  /* 0x0000000000007941 */ /* 0x000fea0003800200 */
.L_x_6:
[----:B------:R-:W3:Y:S01]  /*0430*/  LDCU.64 UR4, c[0x0][0x888] ;  /* 0x00011100ff0477ac */ /* 0x000ee20008000a00 */
[----:B------:R-:W-:Y:S02]  /*0440*/  UISETP.EQ.U32.AND UP2, UPT, UR8, URZ, UPT ;  /* 0x000000ff0800728c */ /* 0x000fe4000bf42070 */
[----:B------:R-:W-:Y:S02]  /*0450*/  UPLOP3.LUT UP3, UPT, UPT, UPT, UPT, 0x80, 0x8 ;  /* 0x000000000008789c */ /* 0x000fe40003f6f070 */
[----:B---3--:R-:W-:-:S04]  /*0460*/  UISETP.NE.U32.AND UP0, UPT, UR4, URZ, UPT ;  /* 0x000000ff0400728c */ /* 0x008fc8000bf05070 */
[----:B------:R-:W-:-:S04]  /*0470*/  UISETP.NE.AND.EX UP1, UPT, UR5, URZ, UPT, UP0 ;  /* 0x000000ff0500728c */ /* 0x000fc8000bf25300 */
[----:B------:R-:W-:-:S04]  /*0480*/  UISETP.EQ.OR.EX UP4, UPT, UR9, URZ, !UP1, UP2 ;  /* 0x000000ff0900728c */ /* 0x000fc8000cf82720 */
[----:B------:R-:W-:-:S06]  /*0490*/  UP2UR UR4, UPR, URZ, 0x10 ;  /* 0x00000010ff047883 */ /* 0x000fcc0008000000 */
[----:B------:R-:W-:Y:S01]  /*04a0*/  MOV R97, UR4 ;  /* 0x0000000400617c02 */ /* 0x000fe20008000f00 */
[----:B------:R-:W-:Y:S06]  /*04b0*/  BRA.U !UP4, `(.L_x_8) ;  /* 0x000000010c207547 */ /* 0x000fec000b800000 */
[----:B------:R-:W-:Y:S01]  /*04c0*/  UISETP.NE.U32.AND UP2, UPT, UR8, URZ, UPT ;  /* 0x000000ff0800728c */ /* 0x000fe2000bf45070 */
[----:B-----5:R-:W-:Y:S01]  /*04d0*/  FSETP.NEU.AND P0, PT, R41, RZ, PT ;  /* 0x000000ff2900720b */ /* 0x020fe20003f0d000 */
[----:B------:R-:W-:Y:S02]  /*04e0*/  USEL UR4, URZ, 0xffffffff, UP1 ;  /* 0xffffffffff047887 */ /* 0x000fe40008800000 */
[----:B------:R-:W-:-:S10]  /*04f0*/  UISETP.NE.AND.EX UP2, UPT, UR9, URZ, UPT, UP2 ;  /* 0x000000ff0900728c */ /* 0x000fd4000bf45320 */
[----:B------:R-:W-:Y:S01]  /*0500*/  VOTEU.ANY UP0, P0 ;  /* 0x0000000000ff7886 */ /* 0x000fe20000000100 */
[----:B------:R-:W-:-:S04]  /*0510*/  @!UP2 USEL UR4, URZ, 0xffffffff, UP0 ;  /* 0xffffffffff04a887 */ /* 0x000fc80008000000 */
[----:B------:R-:W-:-:S04]  /*0520*/  ULOP3.LUT UR4, UR4, 0x1, URZ, 0xc0, !UPT ;  /* 0x0000000104047892 */ /* 0x000fc8000f8ec0ff */
[----:B------:R-:W-:-:S11]  /*0530*/  UISETP.NE.U32.AND UP3, UPT, UR4, 0x1, UPT ;  /* 0x000000010400788c */ /* 0x000fd6000bf65070 */
.L_x_8:
[----:B------:R-:W3:Y:S01]  /*0540*/  SHFL.IDX PT, R0, R88, RZ, 0x1f ;  /* 0x00001fff58007589 */ /* 0x000ee200000e0000 */
[----:B------:R-:W-:Y:S02]  /*0550*/  UISETP.NE.AND UP5, UPT, UR18, 0x2, UPT ;  /* 0x000000021200788c */ /* 0x000fe4000bfa5270 */
[----:B------:R-:W-:Y:S02]  /*0560*/  UISETP.NE.AND UP0, UPT, UR18, 0x2, UPT ;  /* 0x000000021200788c */ /* 0x000fe4000bf05270 */
[----:B------:R-:W-:Y:S02]  /*0570*/  UISETP.NE.OR UP2, UPT, UR31, URZ, UP5 ;  /* 0x000000ff1f00728c */ /* 0x000fe4000af45670 */
[----:B------:R-:W-:-:S04]  /*0580*/  USEL UR62, URZ, 0x1, UP0 ;  /* 0x00000001ff3e7887 */ /* 0x000fc80008000000 */
[----:B------:R-:W-:Y:S02]  /*0590*/  PLOP3.LUT P3, PT, P1, PT, UP2, 0xae, 0xea ;  /* 0x0000000000ea781c */ /* 0x000fe40000f6f52e */
[----:B---3--:R-:W-:-:S13]  /*05a0*/  ISETP.NE.AND P0, PT, R0, RZ, PT ;  /* 0x000000ff0000720c */ /* 0x008fda0003f05270 */
[----:B------:R-:W-:Y:S05]  /*05b0*/  @P0 BRA `(.L_x_9) ;  /* 0x0000000000b40947 */ /* 0x000fea0003800000 */
[----:B------:R-:W-:Y:S01]  /*05c0*/  ELECT P0, URZ, PT ;  /* 0x0000000000ff782f */ /* 0x000fe20003800000 */
[----:B------:R-:W-:-:S12]  /*05d0*/  BSSY.RECONVERGENT B0, `(.L_x_9) ;  /* 0x000002b000007945 */ /* 0x000fd80003800200 */
[----:B------:R-:W-:Y:S05]  /*05e0*/  @!P0 BRA `(.L_x_10) ;  /* 0x0000000000a48947 */ /* 0x000fea0003800000 */
[----:B------:R-:W3:Y:S01]  /*05f0*/  S2UR UR5, SR_CgaCtaId ;  /* 0x00000000000579c3 */ /* 0x000ee20000008800 */
[----:B------:R-:W-:Y:S01]  /*0600*/  UMOV UR4, 0x400 ;  /* 0x0000040000047882 */ /* 0x000fe20000000000 */
[----:B------:R-:W-:Y:S02]  /*0610*/  UMOV UR6, 0x1 ;  /* 0x0000000100067882 */ /* 0x000fe40000000000 */
[----:B------:R-:W-:-:S04]  /*0620*/  UIADD3 UR6, UPT, UPT, -UR6, 0x100000, URZ ;  /* 0x0010000006067890 */ /* 0x000fc8000fffe1ff */
[----:B------:R-:W-:Y:S02]  /*0630*/  USHF.L.U32 UR7, UR6, 0xb, URZ ;  /* 0x0000000b06077899 */ /* 0x000fe400080006ff */
[----:B------:R-:W-:Y:S02]  /*0640*/  USHF.L.U32 UR6, UR6, 0x1, URZ ;  /* 0x0000000106067899 */ /* 0x000fe400080006ff */
[----:B---3--:R-:W-:Y:S01]  /*0650*/  ULEA UR4, UR5, UR4, 0x18 ;  /* 0x0000000405047291 */ /* 0x008fe2000f8ec0ff */
[----:B------:R-:W3:Y:S11]  /*0660*/  FENCE.VIEW.ASYNC.S ;  /* 0x00000000000073c6 */ /* 0x000ef60000000000 */
[----:B---3--:R3:W4:Y:S01]  /*0670*/  SYNCS.EXCH.64 URZ, [UR4], UR6 ;  /* 0x0000000604ff75b2 */ /* 0x0087220008000100 */
[----:B------:R3:W1:Y:S01]  /*0680*/  SYNCS.EXCH.64 URZ, [UR4+0x80], UR6 ;  /* 0x0000800604ff75b2 */ /* 0x0006620008000100 */
        /* <DEDUP_REMOVED lines=29> */
[----:B------:R3:W1:Y:S02]  /*0860*/  SYNCS.EXCH.64 URZ, [UR4+0xf8], UR6 ;  /* 0x0000f80604ff75b2 */ /* 0x0006640008000100 */
[----:B---34-:R-:W-:Y:S01]  /*0870*/  NOP ;  /* 0x0000000000007918 */ /* 0x018fe20000000000 */
.L_x_10:
[----:B------:R-:W-:Y:S05]  /*0880*/  BSYNC.RECONVERGENT B0 ;  /* 0x0000000000007941 */ /* 0x000fea0003800200 */
.L_x_9:
[----:B------:R-:W3:Y:S01]  /*0890*/  SHFL.IDX PT, R0, R88, RZ, 0x1f ;  /* 0x00001fff58007589 */ /* 0x000ee200000e0000 */
[----:B------:R-:W-:Y:S01]  /*08a0*/  NOP ;  /* 0x0000000000007918 */ /* 0x000fe20000000000 */
[----:B---3--:R-:W-:-:S13]  /*08b0*/  ISETP.NE.AND P0, PT, R0, 0x1, PT ;  /* 0x000000010000780c */ /* 0x008fda0003f05270 */
[----:B------:R-:W-:Y:S05]  /*08c0*/  @P0 BRA `(.L_x_11) ;  /* 0x0000000000580947 */ /* 0x000fea0003800000 */
[----:B------:R-:W3:Y:S01]  /*08d0*/  S2UR UR5, SR_CgaCtaId ;  /* 0x00000000000579c3 */ /* 0x000ee20000008800 */
[----:B------:R-:W-:Y:S01]  /*08e0*/  UMOV UR4, 0x400 ;  /* 0x0000040000047882 */ /* 0x000fe20000000000 */
[----:B------:R-:W-:Y:S01]  /*08f0*/  UMOV UR8, 0x20 ;  /* 0x0000002000087882 */ /* 0x000fe20000000000 */
[----:B------:R-:W-:Y:S01]  /*0900*/  UMOV UR6, 0x80 ;  /* 0x0000008000067882 */ /* 0x000fe20000000000 */
[----:B------:R-:W-:-:S04]  /*0910*/  UIADD3 UR8, UPT, UPT, -UR8, 0x100000, URZ ;  /* 0x0010000008087890 */ /* 0x000fc8000fffe1ff */
[----:B------:R-:W-:Y:S02]  /*0920*/  USHF.L.U32 UR9, UR8, 0xb, URZ ;  /* 0x0000000b08097899 */ /* 0x000fe400080006ff */
[----:B------:R-:W-:Y:S02]  /*0930*/  USHF.L.U32 UR8, UR8, 0x1, URZ ;  /* 0x0000000108087899 */ /* 0x000fe400080006ff */
[----:B------:R-:W-:-:S04]  /*0940*/  UIADD3 UR6, UPT, UPT, -UR6, 0x100000, URZ ;  /* 0x0010000006067890 */ /* 0x000fc8000fffe1ff */
[----:B------:R-:W-:Y:S02]  /*0950*/  USHF.L.U32 UR7, UR6, 0xb, URZ ;  /* 0x0000000b06077899 */ /* 0x000fe400080006ff */
[----:B------:R-:W-:Y:S01]  /*0960*/  USHF.L.U32 UR6, UR6, 0x1, URZ ;  /* 0x0000000106067899 */ /* 0x000fe200080006ff */
[----:B------:R-:W-:Y:S01]  /*0970*/  ELECT P0, URZ, PT ;  /* 0x0000000000ff782f */ /* 0x000fe20003800000 */
[----:B---3--:R-:W-:Y:S01]  /*0980*/  ULEA UR4, UR5, UR4, 0x18 ;  /* 0x0000000405047291 */ /* 0x008fe2000f8ec0ff */
[----:B------:R-:W3:Y:S11]  /*0990*/  FENCE.VIEW.ASYNC.S ;  /* 0x00000000000073c6 */ /* 0x000ef60000000000 */
[----:B---3--:R3:W4:Y:S01]  /*09a0*/  SYNCS.EXCH.64 URZ, [UR4+0x100], UR8 ;  /* 0x0001000804ff75b2 */ /* 0x0087220008000100 */
[----:B------:R3:W1:Y:S01]  /*09b0*/  SYNCS.EXCH.64 URZ, [UR4+0x120], UR6 ;  /* 0x0001200604ff75b2 */ /* 0x0006620008000100 */
[----:B------:R3:W1:Y:S01]  /*09c0*/  SYNCS.EXCH.64 URZ, [UR4+0x108], UR8 ;  /* 0x0001080804ff75b2 */ /* 0x0006620008000100 */
[----:B------:R3:W1:Y:S01]  /*09d0*/  SYNCS.EXCH.64 URZ, [UR4+0x128], UR6 ;  /* 0x0001280604ff75b2 */ /* 0x0006620008000100 */
[----:B------:R3:W1:Y:S01]  /*09e0*/  SYNCS.EXCH.64 URZ, [UR4+0x110], UR8 ;  /* 0x0001100804ff75b2 */ /* 0x0006620008000100 */
[----:B------:R3:W1:Y:S01]  /*09f0*/  SYNCS.EXCH.64 URZ, [UR4+0x130], UR6 ;  /* 0x0001300604ff75b2 */ /* 0x0006620008000100 */
[----:B------:R3:W1:Y:S01]  /*0a00*/  SYNCS.EXCH.64 URZ, [UR4+0x118], UR8 ;  /* 0x0001180804ff75b2 */ /* 0x0006620008000100 */
[----:B------:R3:W1:Y:S01]  /*0a10*/  SYNCS.EXCH.64 URZ, [UR4+0x138], UR6 ;  /* 0x0001380604ff75b2 */ /* 0x0006620008000100 */
[----:B------:R-:W-:Y:S01]  /*0a20*/  NOP ;  /* 0x0000000000007918 */ /* 0x000fe20000000000 */
.L_x_11:
[----:B------:R-:W2:Y:S01]  /*0a30*/  SHFL.IDX PT, R0, R88, RZ, 0x1f ;  /* 0x00001fff58007589 */ /* 0x000ea200000e0000 */
[----:B------:R-:W-:Y:S01]  /*0a40*/  NOP ;  /* 0x0000000000007918 */ /* 0x000fe20000000000 */
[----:B--2---:R-:W-:-:S13]  /*0a50*/  ISETP.NE.AND P0, PT, R0, 0x3, PT ;  /* 0x000000030000780c */ /* 0x004fda0003f05270 */
[----:B------:R-:W-:Y:S05]  /*0a60*/  @P0 BRA `(.L_x_12) ;  /* 0x0000000000300947 */ /* 0x000fea0003800000 */
[----:B------:R-:W2:Y:S01]  /*0a70*/  S2UR UR5, SR_CgaCtaId ;  /* 0x00000000000579c3 */ /* 0x000ea20000008800 */
[----:B---3--:R-:W-:Y:S01]  /*0a80*/  UMOV UR4, 0x400 ;  /* 0x0000040000047882 */ /* 0x008fe20000000000 */
[----:B------:R-:W-:Y:S01]  /*0a90*/  UMOV UR6, 0x20 ;  /* 0x0000002000067882 */ /* 0x000fe20000000000 */
[----:B------:R-:W-:Y:S01]  /*0aa0*/  ELECT P0, URZ, PT ;  /* 0x0000000000ff782f */ /* 0x000fe20003800000 */
[----:B------:R-:W-:-:S04]  /*0ab0*/  UIADD3 UR6, UPT, UPT, -UR6, 0x100000, URZ ;  /* 0x0010000006067890 */ /* 0x000fc8000fffe1ff */
[----:B------:R-:W-:Y:S02]  /*0ac0*/  USHF.L.U32 UR7, UR6, 0xb, URZ ;  /* 0x0000000b06077899 */ /* 0x000fe400080006ff */
[----:B------:R-:W-:Y:S02]  /*0ad0*/  USHF.L.U32 UR6, UR6, 0x1, URZ ;  /* 0x0000000106067899 */ /* 0x000fe400080006ff */
[----:B--2---:R-:W-:Y:S01]  /*0ae0*/  ULEA UR4, UR5, UR4, 0x18 ;  /* 0x0000000405047291 */ /* 0x004fe2000f8ec0ff */
[----:B------:R-:W2:Y:S11]  /*0af0*/  FENCE.VIEW.ASYNC.S ;  /* 0x00000000000073c6 */ /* 0x000eb60000000000 */
[----:B--2---:R2:W3:Y:S01]  /*0b00*/  SYNCS.EXCH.64 URZ, [UR4+0x140], UR6 ;  /* 0x0001400604ff75b2 */ /* 0x0044e20008000100 */
[----:B------:R2:W1:Y:S01]  /*0b10*/  SYNCS.EXCH.64 URZ, [UR4+0x148], UR6 ;  /* 0x0001480604ff75b2 */ /* 0x0004620008000100 */
[----:B------:R-:W-:Y:S01]  /*0b20*/  NOP ;  /* 0x0000000000007918 */ /* 0x000fe20000000000 */
.L_x_12:
[----:B------:R-:W4:Y:S01]  /*0b30*/  SHFL.IDX PT, R0, R88, RZ, 0x1f ;  /* 0x00001fff58007589 */ /* 0x000f2200000e0000 */
[----:B------:R-:W-:Y:S01]  /*0b40*/  NOP ;  /* 0x0000000000007918 */ /* 0x000fe20000000000 */
[----:B----4-:R-:W-:-:S13]  /*0b50*/  ISETP.NE.AND P0, PT, R0, 0x4, PT ;  /* 0x000000040000780c */ /* 0x010fda0003f05270 */
[----:B------:R-:W-:Y:S05]  /*0b60*/  @P0 BRA `(.L_x_13) ;  /* 0x0000000000440947 */ /* 0x000fea0003800000 */
[----:B------:R-:W4:Y:S01]  /*0b70*/  S2UR UR5, SR_CgaCtaId ;  /* 0x00000000000579c3 */ /* 0x000f220000008800 */
[----:B--23--:R-:W-:Y:S01]  /*0b80*/  UMOV UR4, 0x1e0 ;  /* 0x000001e000047882 */ /* 0x00cfe20000000000 */
[----:B------:R-:W-:Y:S01]  /*0b90*/  UMOV UR6, 0x400 ;  /* 0x0000040000067882 */ /* 0x000fe20000000000 */
[----:B------:R-:W-:Y:S01]  /*0ba0*/  USEL UR4, UR4, 0x1a0, UP3 ;  /* 0x000001a004047887 */ /* 0x000fe20009800000 */
[----:B------:R-:W-:Y:S01]  /*0bb0*/  UMOV UR8, 0x1 ;  /* 0x0000000100087882 */ /* 0x000fe20000000000 */
[----:B------:R-:W-:Y:S01]  /*0bc0*/  ELECT P0, URZ, PT ;  /* 0x0000000000ff782f */ /* 0x000fe20003800000 */
[----:B------:R-:W-:-:S04]  /*0bd0*/  UIADD3 UR8, UPT, UPT, -UR8, 0x100000, URZ ;  /* 0x0010000008087890 */ /* 0x000fc8000fffe1ff */
[----:B------:R-:W-:Y:S02]  /*0be0*/  USHF.L.U32 UR9, UR8, 0xb, URZ ;  /* 0x0000000b08097899 */ /* 0x000fe400080006ff */
[----:B------:R-:W-:Y:S02]  /*0bf0*/  USHF.L.U32 UR8, UR8, 0x1, URZ ;  /* 0x0000000108087899 */ /* 0x000fe400080006ff */
[----:B----4-:R-:W-:Y:S02]  /*0c00*/  ULEA UR6, UR5, UR6, 0x18 ;  /* 0x0000000605067291 */ /* 0x010fe4000f8ec0ff */
[----:B------:R-:W-:-:S04]  /*0c10*/  UIADD3 UR4, UPT, UPT, -UR4, 0x100000, URZ ;  /* 0x0010000004047890 */ /* 0x000fc8000fffe1ff */
[----:B------:R-:W-:Y:S02]  /*0c20*/  USHF.L.U32 UR5, UR4, 0xb, URZ ;  /* 0x0000000b04057899 */ /* 0x000fe400080006ff */
[----:B------:R-:W-:Y:S01]  /*0c30*/  USHF.L.U32 UR4, UR4, 0x1, URZ ;  /* 0x0000000104047899 */ /* 0x000fe200080006ff */
[----:B------:R-:W2:Y:S03]  /*0c40*/  FENCE.VIEW.ASYNC.S ;  /* 0x00000000000073c6 */ /* 0x000ea60000000000 */
[----:B--2---:R4:W2:Y:S08]  /*0c50*/  SYNCS.EXCH.64 URZ, [UR6+0x150], UR8 ;  /* 0x0001500806ff75b2 */ /* 0x0048b00008000100 */
[----:B------:R4:W3:Y:S02]  /*0c60*/  SYNCS.EXCH.64 URZ, [UR6+0x158], UR4 ;  /* 0x0001580406ff75b2 */ /* 0x0008e40008000100 */
[----:B----4-:R-:W-:Y:S01]  /*0c70*/  NOP ;  /* 0x0000000000007918 */ /* 0x010fe20000000000 */
.L_x_13:
[----:B------:R-:W4:Y:S01]  /*0c80*/  SHFL.IDX PT, R0, R88, RZ, 0x1f ;  /* 0x00001fff58007589 */ /* 0x000f2200000e0000 */
[----:B------:R-:W-:Y:S01]  /*0c90*/  ISETP.NE.OR P1, PT, RZ, UR18, !P1 ;  /* 0x00000012ff007c0c */ /* 0x000fe2000cf25670 */
[----:B------:R-:W-:Y:S01]  /*0ca0*/  NOP ;  /* 0x0000000000007918 */ /* 0x000fe20000000000 */
[----:B----4-:R-:W-:-:S13]  /*0cb0*/  ISETP.NE.AND P0, PT, R0, 0x5, PT ;  /* 0x000000050000780c */ /* 0x010fda0003f05270 */
[----:B------:R-:W-:Y:S05]  /*0cc0*/  @P0 BRA `(.L_x_14) ;  /* 0x0000000000480947 */ /* 0x000fea0003800000 */
[----:B------:R-:W4:Y:S01]  /*0cd0*/  S2UR UR5, SR_CgaCtaId ;  /* 0x00000000000579c3 */ /* 0x000f220000008800 */
[----:B--23--:R-:W-:Y:S01]  /*0ce0*/  UMOV UR4, 0x400 ;  /* 0x0000040000047882 */ /* 0x00cfe20000000000 */
        /* <DEDUP_REMOVED lines=9> */
[----:B----4-:R-:W-:Y:S01]  /*0d80*/  ULEA UR4, UR5, UR4, 0x18 ;  /* 0x0000000405047291 */ /* 0x010fe2000f8ec0ff */
[----:B------:R-:W2:Y:S11]  /*0d90*/  FENCE.VIEW.ASYNC.S ;  /* 0x00000000000073c6 */ /* 0x000eb60000000000 */
[----:B--2---:R4:W2:Y:S01]  /*0da0*/  SYNCS.EXCH.64 URZ, [UR4+0x160], UR6 ;  /* 0x0001600604ff75b2 */ /* 0x0048a20008000100 */
[----:B------:R4:W3:Y:S01]  /*0db0*/  SYNCS.EXCH.64 URZ, [UR4+0x170], UR8 ;  /* 0x0001700804ff75b2 */ /* 0x0008e20008000100 */
[----:B------:R4:W1:Y:S01]  /*0dc0*/  SYNCS.EXCH.64 URZ, [UR4+0x168], UR6 ;  /* 0x0001680604ff75b2 */ /* 0x0008620008000100 */
[----:B------:R4:W1:Y:S02]  /*0dd0*/  SYNCS.EXCH.64 URZ, [UR4+0x178], UR8 ;  /* 0x0001780804ff75b2 */ /* 0x0008640008000100 */
[----:B----4-:R-:W-:Y:S01]  /*0de0*/  NOP ;  /* 0x0000000000007918 */ /* 0x010fe20000000000 */
.L_x_14:
[----:B--23--:R-:W2:Y:S01]  /*0df0*/  S2UR UR7, SR_CgaCtaId ;  /* 0x00000000000779c3 */ /* 0x00cea20000008800 */
[----:B------:R-:W-:Y:S01]  /*0e00*/  VOTEU.ALL UP0, P1 ;  /* 0x0000000000ff7886 */ /* 0x000fe20000800000 */
[----:B------:R-:W-:Y:S01]  /*0e10*/  UMOV UR4, 0x20 ;  /* 0x0000002000047882 */ /* 0x000fe20000000000 */
[----:B------:R-:W-:Y:S01]  /*0e20*/  NOP ;  /* 0x0000000000007918 */ /* 0x000fe20000000000 */
[----:B-1----:R-:W-:Y:S01]  /*0e30*/  LOP3.LUT R3, R85, 0x1f, RZ, 0xc0, !PT ;  /* 0x0000001f55037812 */ /* 0x002fe200078ec0ff */
[----:B------:R-:W-:Y:S01]  /*0e40*/  UISETP.NE.AND UP4, UPT, UR18, URZ, UPT ;  /* 0x000000ff1200728c */ /* 0x000fe2000bf85270 */
[----:B------:R-:W-:Y:S01]  /*0e50*/  @!UP0 UMOV UR6, 0x400 ;  /* 0x0000040000068882 */ /* 0x000fe20000000000 */
[----:B------:R-:W-:-:S04]  /*0e60*/  @!UP0 UIADD3 UR4, UPT, UPT, -UR4, 0x100000, URZ ;  /* 0x0010000004048890 */ /* 0x000fc8000fffe1ff */
[----:B------:R-:W-:Y:S02]  /*0e70*/  @!UP0 USHF.L.U32 UR5, UR4, 0xb, URZ ;  /* 0x0000000b04058899 */ /* 0x000fe400080006ff */
[----:B------:R-:W-:Y:S02]  /*0e80*/  @!UP0 USHF.L.U32 UR4, UR4, 0x1, URZ ;  /* 0x0000000104048899 */ /* 0x000fe400080006ff */
[----:B--2---:R-:W-:Y:S01]  /*0e90*/  @!UP0 ULEA UR6, UR7, UR6, 0x18 ;  /* 0x0000000607068291 */ /* 0x004fe2000f8ec0ff */
[----:B------:R-:W1:Y:S01]  /*0ea0*/  LDCU UR7, c[0x0][0x36c] ;  /* 0x00006d80ff0777ac */ /* 0x000e620008000800 */
[----:B------:R-:W-:Y:S01]  /*0eb0*/  VOTEU.ALL UP0, P1 ;  /* 0x0000000000ff7886 */ /* 0x000fe20000800000 */
[----:B------:R-:W2:Y:S09]  /*0ec0*/  FENCE.VIEW.ASYNC.S ;  /* 0x00000000000073c6 */ /* 0x000eb20000000000 */
[----:B--2---:R2:W3:Y:S01]  /*0ed0*/  @!UP0 SYNCS.EXCH.64 URZ, [UR6+0x180], UR4 ;  /* 0x0001800406ff85b2 */ /* 0x0044e20008000100 */
[----:B-1----:R-:W-:-:S09]  /*0ee0*/  UISETP.EQ.U32.AND UP6, UPT, UR7, 0x1, UPT ;  /* 0x000000010700788c */ /* 0x002fd2000bfc2070 */
[----:B--2---:R-:W-:Y:S05]  /*0ef0*/  BRA.U !UP6, `(.L_x_15) ;  /* 0x000000010e087547 */ /* 0x004fea000b800000 */
[----:B---3--:R-:W-:Y:S01]  /*0f00*/  UCGABAR_ARV ;  /* 0x00000000000079c7 */ /* 0x008fe20008000000 */
[----:B------:R-:W-:Y:S05]  /*0f10*/  BRA `(.L_x_16) ;  /* 0x0000000000047947 */ /* 0x000fea0003800000 */
.L_x_15:
[----:B---3--:R-:W-:Y:S01]  /*0f20*/  NOP ;  /* 0x0000000000007918 */ /* 0x008fe20000000000 */
.L_x_16:
[----:B------:R-:W1:Y:S01]  /*0f30*/  S2UR UR20, SR_CTAID.X ;  /* 0x00000000001479c3 */ /* 0x000e620000002500 */
[----:B------:R-:W-:-:S05]  /*0f40*/  CS2R.32 R96, SR_CgaSize ;  /* 0x0000000000607805 */ /* 0x000fca0000008a00 */
[----:B------:R-:W-:-:S05]  /*0f50*/  IMAD R96, R96, -0xa0, RZ ;  /* 0xffffff6060607824 */ /* 0x000fca00078e02ff */
[----:B------:R-:W-:-:S14]  /*0f60*/  R2UR UR5, R96 ;  /* 0x00000000600572ca */ /* 0x000fdc00000e0000 */
[----:B------:R-:W2:Y:S01]  /*0f70*/  LDCU UR5, c[0x0][UR5+0x2b0] ;  /* 0x00005600050577ac */ /* 0x000ea20008000800 */
[----:B------:R-:W-:-:S05]  /*0f80*/  CS2R.32 R96, SR_CgaSize ;  /* 0x0000000000607805 */ /* 0x000fca0000008a00 */
[----:B------:R-:W-:-:S05]  /*0f90*/  IMAD R96, R96, -0xa0, RZ ;  /* 0xffffff6060607824 */ /* 0x000fca00078e02ff */
[----:B------:R-:W-:-:S14]  /*0fa0*/  R2UR UR4, R96 ;  /* 0x00000000600472ca */ /* 0x000fdc00000e0000 */
[----:B------:R-:W3:Y:S01]  /*0fb0*/  LDCU UR4, c[0x0][UR4+0x2b4] ;  /* 0x00005680040477ac */ /* 0x000ee20008000800 */
[----:B------:R-:W4:Y:S01]  /*0fc0*/  S2UR UR21, SR_CTAID.Y ;  /* 0x00000000001579c3 */ /* 0x000f220000002600 */
[----:B------:R-:W-:-:S05]  /*0fd0*/  CS2R.32 R96, SR_CgaSize ;  /* 0x0000000000607805 */ /* 0x000fca0000008a00 */
[----:B------:R-:W-:-:S05]  /*0fe0*/  IMAD R96, R96, -0xa0, RZ ;  /* 0xffffff6060607824 */ /* 0x000fca00078e02ff */
[----:B------:R-:W-:-:S14]  /*0ff0*/  R2UR UR7, R96 ;  /* 0x00000000600772ca */ /* 0x000fdc00000e0000 */
[----:B------:R-:W3:Y:S01]  /*1000*/  LDCU UR7, c[0x0][UR7+0x2a0] ;  /* 0x00005400070777ac */ /* 0x000ee20008000800 */
[----:B------:R-:W-:-:S05]  /*1010*/  CS2R.32 R96, SR_CgaSize ;  /* 0x0000000000607805 */ /* 0x000fca0000008a00 */
[----:B------:R-:W-:-:S05]  /*1020*/  IMAD R96, R96, -0xa0, RZ ;  /* 0xffffff6060607824 */ /* 0x000fca00078e02ff */
[----:B------:R-:W-:-:S14]  /*1030*/  R2UR UR8, R96 ;  /* 0x00000000600872ca */ /* 0x000fdc00000e0000 */
[----:B------:R-:W3:Y:S01]  /*1040*/  LDCU UR8, c[0x0][UR8+0x2a4] ;  /* 0x00005480080877ac */ /* 0x000ee20008000800 */
[----:B------:R-:W3:Y:S01]  /*1050*/  LDCU UR19, c[0x0][0xb24] ;  /* 0x00016480ff1377ac */ /* 0x000ee20008000800 */
[----:B------:R-:W3:Y:S01]  /*1060*/  LDCU UR39, c[0x0][0xb24] ;  /* 0x00016480ff2777ac */ /* 0x000ee20008000800 */
[----:B-1----:R-:W-:Y:S01]  /*1070*/  I2FP.F32.U32 R2, UR20 ;  /* 0x0000001400027c45 */ /* 0x002fe20008201000 */
[----:B------:R-:W1:Y:S04]  /*1080*/  LDCU UR24, c[0x0][0xb30] ;  /* 0x00016600ff1877ac */ /* 0x000e680008000800 */
[----:B--2---:R-:W-:Y:S01]  /*1090*/  FMUL R2, R2, UR5 ;  /* 0x0000000502027c20 */ /* 0x004fe20008400000 */
[----:B----4-:R-:W-:-:S05]  /*10a0*/  I2FP.F32.U32 R0, UR21 ;  /* 0x0000001500007c45 */ /* 0x010fca0008201000 */
[----:B------:R-:W2:Y:S01]  /*10b0*/  F2I.U32.TRUNC.NTZ R2, R2 ;  /* 0x0000000200027305 */ /* 0x000ea2000020f000 */
[----:B---3--:R-:W-:-:S07]  /*10c0*/  FMUL R0, R0, UR4 ;  /* 0x0000000400007c20 */ /* 0x008fce0008400000 */
[----:B------:R-:W3:Y:S01]  /*10d0*/  F2I.U32.TRUNC.NTZ R0, R0 ;  /* 0x0000000000007305 */ /* 0x000ee2000020f000 */
[----:B--2---:R-:W-:Y:S02]  /*10e0*/  R2UR UR4, R2 ;  /* 0x00000000020472ca */ /* 0x004fe400000e0000 */
[----:B------:R-:W-:Y:S02]  /*10f0*/  PRMT R2, RZ, 0x7610, R2 ;  /* 0x00007610ff027816 */ /* 0x000fe40000000002 */
[----:B---3--:R-:W-:Y:S02]  /*1100*/  R2UR UR6, R0 ;  /* 0x00000000000672ca */ /* 0x008fe400000e0000 */
[----:B------:R-:W-:-:S07]  /*1110*/  PRMT R0, RZ, 0x7610, R0 ;  /* 0x00007610ff007816 */ /* 0x000fce0000000000 */
[----:B------:R-:W-:-:S04]  /*1120*/  UIADD3 UR5, UPT, UPT, -UR4, URZ, URZ ;  /* 0x000000ff04057290 */ /* 0x000fc8000fffe1ff */
[----:B------:R-:W-:Y:S02]  /*1130*/  UIMAD UR5, UR7, UR5, UR20 ;  /* 0x00000005070572a4 */ /* 0x000fe4000f8e0214 */
[----:B------:R-:W-:-:S04]  /*1140*/  UIADD3 UR4, UPT, UPT, -UR6, URZ, URZ ;  /* 0x000000ff06047290 */ /* 0x000fc8000fffe1ff */
[----:B------:R-:W-:Y:S01]  /*1150*/  IMAD.U32 R96, RZ, RZ, UR5 ;  /* 0x00000005ff607e24 */ /* 0x000fe2000f8e00ff */
[----:B------:R-:W-:-:S06]  /*1160*/  UIMAD UR4, UR8, UR4, UR21 ;  /* 0x00000004080472a4 */ /* 0x000fcc000f8e0215 */
[----:B------:R-:W-:Y:S01]  /*1170*/  IMAD.U32 R95, RZ, RZ, UR4 ;  /* 0x00000004ff5f7e24 */ /* 0x000fe2000f8e00ff */
[----:B-1----:R-:W-:Y:S06]  /*1180*/  BRA.U UP4, `(.L_x_17) ;  /* 0x0000000104307547 */ /* 0x002fec000b800000 */
[----:B------:R-:W-:Y:S01]  /*1190*/  R2UR UR5, R95 ;  /* 0x000000005f0572ca */ /* 0x000fe200000e0000 */
[----:B------:R-:W-:Y:S01]  /*11a0*/  UMOV UR7, 0x3 ;  /* 0x0000000300077882 */ /* 0x000fe20000000000 */
[----:B------:R-:W-:-:S11]  /*11b0*/  R2UR UR4, R96 ;  /* 0x00000000600472ca */ /* 0x000fd600000e0000 */
[----:B------:R-:W-:-:S04]  /*11c0*/  UISETP.NE.AND UP0, UPT, UR5, URZ, UPT ;  /* 0x000000ff0500728c */ /* 0x000fc8000bf05270 */
[----:B------:R-:W-:Y:S02]  /*11d0*/  UISETP.LT.U32.OR UP0, UPT, UR4, 0x2, !UP0 ;  /* 0x000000020400788c */ /* 0x000fe4000c701470 */
[----:B------:R-:W-:Y:S02]  /*11e0*/  ULOP3.LUT UR4, UR4, 0xfffffffe, URZ, 0xc0, !UPT ;  /* 0xfffffffe04047892 */ /* 0x000fe4000f8ec0ff */
[----:B------:R-:W-:Y:S02]  /*11f0*/  USEL UR6, URZ, 0x1, !UP0 ;  /* 0x00000001ff067887 */ /* 0x000fe4000c000000 */
[----:B------:R-:W-:Y:S02]  /*1200*/  USEL UR5, URZ, 0x2, !UP0 ;  /* 0x00000002ff057887 */ /* 0x000fe4000c000000 */
[----:B------:R-:W-:Y:S02]  /*1210*/  USHF.L.U32 UR4, UR7, UR4, URZ ;  /* 0x0000000407047299 */ /* 0x000fe400080006ff */
[----:B------:R-:W-:-:S04]  /*1220*/  UIADD3 UR5, UPT, UPT, UR6, UR5, URZ ;  /* 0x0000000506057290 */ /* 0x000fc8000fffe0ff */
[----:B------:R-:W-:Y:S02]  /*1230*/  IMAD.U32 R0, RZ, RZ, UR4 ;  /* 0x00000004ff007e24 */ /* 0x000fe4000f8e00ff */
[----:B------:R-:W-:-:S07]  /*1240*/  IMAD.U32 R2, RZ, RZ, UR5 ;  /* 0x00000005ff027e24 */ /* 0x000fce000f8e00ff */
.L_x_17:
[----:B------:R-:W1:Y:S01]  /*1250*/  S2UR UR52, SR_CTAID.Z ;  /* 0x00000000003479c3 */ /* 0x000e620000002700 */
[----:B------:R-:W-:Y:S01]  /*1260*/  UISETP.GE.AND UP0, UPT, UR19, 0x1, UPT ;  /* 0x000000011300788c */ /* 0x000fe2000bf06270 */
[----:B------:R-:W-:-:S08]  /*1270*/  UMOV UR51, UR20 ;  /* 0x0000001400337c82 */ /* 0x000fd00008000000 */
[----:B------:R-:W-:Y:S05]  /*1280*/  BRA.U !UP0, `(.L_x_18) ;  /* 0x0000000108d47547 */ /* 0x000fea000b800000 */
[----:B------:R-:W2:Y:S01]  /*1290*/  LDCU.128 UR12, c[0x0][0xb10] ;  /* 0x00016200ff0c77ac */ /* 0x000ea20008000c00 */
[----:B------:R-:W3:Y:S01]  /*12a0*/  LDCU UR22, c[0x0][0xb0c] ;  /* 0x00016180ff1677ac */ /* 0x000ee20008000800 */
[----:B------:R-:W4:Y:S01]  /*12b0*/  LDCU UR6, c[0x0][0x370] ;  /* 0x00006e00ff0677ac */ /* 0x000f220008000800 */
[----:B------:R-:W1:Y:S01]  /*12c0*/  LDCU UR7, c[0x0][0x374] ;  /* 0x00006e80ff0777ac */ /* 0x000e620008000800 */
[----:B------:R-:W1:Y:S01]  /*12d0*/  LDCU UR23, c[0x0][0xb20] ;  /* 0x00016400ff1777ac */ /* 0x000e620008000800 */
[----:B--2---:R-:W-:Y:S02]  /*12e0*/  UIMAD.WIDE.U32 UR4, UR20, UR12, URZ ;  /* 0x0000000c140472a5 */ /* 0x004fe4000f8e00ff */
[----:B---3--:R-:W-:Y:S01]  /*12f0*/  UISETP.NE.AND UP0, UPT, UR22, 0x1, UPT ;  /* 0x000000011600788c */ /* 0x008fe2000bf05270 */
[----:B------:R-:W2:Y:S01]  /*1300*/  LDCU.64 UR8, c[0x0][0xb28] ;  /* 0x00016500ff0877ac */ /* 0x000ea20008000a00 */
[----:B----4-:R-:W-:-:S03]  /*1310*/  UIMAD.WIDE.U32 UR10, UR6, UR12, URZ ;  /* 0x0000000c060a72a5 */ /* 0x010fc6000f8e00ff */
[----:B------:R-:W-:Y:S01]  /*1320*/  UMOV UR4, UR5 ;  /* 0x0000000500047c82 */ /* 0x000fe20008000000 */
[----:B------:R-:W-:Y:S02]  /*1330*/  UISETP.NE.AND UP2, UPT, UR19, 0x1, UPT ;  /* 0x000000011300788c */ /* 0x000fe4000bf45270 */
[----:B------:R-:W-:Y:S01]  /*1340*/  USHF.R.U32.HI UR4, URZ, UR13, UR4 ;  /* 0x0000000dff047299 */ /* 0x000fe20008011604 */
[----:B------:R-:W-:Y:S01]  /*1350*/  UMOV UR10, UR11 ;  /* 0x0000000b000a7c82 */ /* 0x000fe20008000000 */
[----:B------:R-:W-:Y:S02]  /*1360*/  UIMAD.WIDE.U32 UR16, UR21, UR15, URZ ;  /* 0x0000000f151072a5 */ /* 0x000fe4000f8e00ff */
[----:B------:R-:W-:Y:S02]  /*1370*/  USEL UR5, UR20, UR4, !UP0 ;  /* 0x0000000414057287 */ /* 0x000fe4000c000000 */
[----:B------:R-:W-:Y:S02]  /*1380*/  @UP0 USHF.R.U32.HI UR6, URZ, UR13, UR10 ;  /* 0x0000000dff060299 */ /* 0x000fe4000801160a */
[----:B------:R-:W-:-:S02]  /*1390*/  UISETP.NE.AND UP0, UPT, UR14, 0x1, UPT ;  /* 0x000000010e00788c */ /* 0x000fc4000bf05270 */
[----:B-1----:R-:W-:Y:S02]  /*13a0*/  UIMAD.WIDE.U32 UR10, UR7, UR15, URZ ;  /* 0x0000000f070a72a5 */ /* 0x002fe4000f8e00ff */
[----:B--2---:R-:W-:Y:S01]  /*13b0*/  UIMAD.WIDE.U32 UR12, UR6, UR8, URZ ;  /* 0x00000008060c72a5 */ /* 0x004fe2000f8e00ff */
[----:B------:R-:W-:Y:S01]  /*13c0*/  UMOV UR4, UR17 ;  /* 0x0000001100047c82 */ /* 0x000fe20008000000 */
[----:B------:R-:W-:-:S03]  /*13d0*/  UIADD3 UR51, UPT, UPT, -UR5, URZ, URZ ;  /* 0x000000ff05337290 */ /* 0x000fc6000fffe1ff */
[----:B------:R-:W-:Y:S01]  /*13e0*/  UMOV UR10, UR11 ;  /* 0x0000000b000a7c82 */ /* 0x000fe20008000000 */
[----:B------:R-:W-:Y:S02]  /*13f0*/  USHF.R.U32.HI UR4, URZ, UR23, UR4 ;  /* 0x00000017ff047299 */ /* 0x000fe40008011604 */
[----:B------:R-:W-:Y:S01]  /*1400*/  @UP0 USHF.R.U32.HI UR7, URZ, UR23, UR10 ;  /* 0x00000017ff070299 */ /* 0x000fe2000801160a */
[----:B------:R-:W-:Y:S01]  /*1410*/  UMOV UR12, UR13 ;  /* 0x0000000d000c7c82 */ /* 0x000fe20008000000 */
[----:B------:R-:W-:Y:S02]  /*1420*/  USEL UR4, UR21, UR4, !UP0 ;  /* 0x0000000415047287 */ /* 0x000fe4000c000000 */
[----:B------:R-:W-:Y:S02]  /*1430*/  UIMAD.WIDE.U32 UR10, UR7, UR8, URZ ;  /* 0x00000008070a72a5 */ /* 0x000fe4000f8e00ff */
[----:B------:R-:W-:Y:S02]  /*1440*/  @UP2 USHF.R.U32.HI UR6, URZ, UR9, UR12 ;  /* 0x00000009ff062299 */ /* 0x000fe4000801160c */
[----:B------:R-:W-:-:S02]  /*1450*/  UIMAD.WIDE.U32 UR12, UR4, UR8, URZ ;  /* 0x00000008040c72a5 */ /* 0x000fc4000f8e00ff */
[----:B------:R-:W-:Y:S01]  /*1460*/  UIMAD UR51, UR22, UR51, UR20 ;  /* 0x00000033163372a4 */ /* 0x000fe2000f8e0214 */
[----:B------:R-:W-:Y:S02]  /*1470*/  UMOV UR10, UR11 ;  /* 0x0000000b000a7c82 */ /* 0x000fe40008000000 */
[----:B------:R-:W-:Y:S02]  /*1480*/  @UP2 USHF.R.U32.HI UR7, URZ, UR9, UR10 ;  /* 0x00000009ff072299 */ /* 0x000fe4000801160a */
[----:B------:R-:W-:Y:S02]  /*1490*/  UIMAD UR10, UR6, UR19, URZ ;  /* 0x00000013060a72a4 */ /* 0x000fe4000f8e02ff */
[----:B------:R-:W-:-:S04]  /*14a0*/  UIMAD UR7, UR7, UR19, URZ ;  /* 0x00000013070772a4 */ /* 0x000fc8000f8e02ff */
[----:B------:R-:W-:-:S03]  /*14b0*/  UISETP.GE.AND UP0, UPT, UR4, UR7, UPT ;  /* 0x000000070400728c */ /* 0x000fc6000bf06270 */
[----:B------:R-:W-:Y:S01]  /*14c0*/  UMOV UR7, UR13 ;  /* 0x0000000d00077c82 */ /* 0x000fe20008000000 */
[----:B------:R-:W-:Y:S02]  /*14d0*/  UISETP.GE.OR UP0, UPT, UR5, UR10, UP0 ;  /* 0x0000000a0500728c */ /* 0x000fe40008706670 */
[----:B------:R-:W-:Y:S02]  /*14e0*/  UIMAD.WIDE.U32 UR10, UR5, UR8, URZ ;  /* 0x00000008050a72a5 */ /* 0x000fe4000f8e00ff */
[----:B------:R-:W-:Y:S02]  /*14f0*/  USHF.R.U32.HI UR7, URZ, UR9, UR7 ;  /* 0x00000009ff077299 */ /* 0x000fe40008011607 */
[----:B------:R-:W-:Y:S02]  /*1500*/  UIADD3 UR10, UPT, UPT, -UR4, URZ, URZ ;  /* 0x000000ff040a7290 */ /* 0x000fe4000fffe1ff */
[----:B------:R-:W-:Y:S02]  /*1510*/  USEL UR7, UR4, UR7, !UP2 ;  /* 0x0000000704077287 */ /* 0x000fe4000d000000 */
[----:B------:R-:W-:Y:S01]  /*1520*/  UIMAD UR10, UR14, UR10, UR21 ;  /* 0x0000000a0e0a72a4 */ /* 0x000fe2000f8e0215 */
[----:B------:R-:W-:-:S02]  /*1530*/  @!UP0 UMOV UR8, UR11 ;  /* 0x0000000b00088c82 */ /* 0x000fc40008000000 */
[----:B------:R-:W-:Y:S02]  /*1540*/  @!UP0 USHF.R.U32.HI UR8, URZ, UR9, UR8 ;  /* 0x00000009ff088299 */ /* 0x000fe40008011608 */
[----:B------:R-:W-:Y:S02]  /*1550*/  UIADD3 UR9, UPT, UPT, -UR7, URZ, URZ ;  /* 0x000000ff07097290 */ /* 0x000fe4000fffe1ff */
[----:B------:R-:W-:Y:S02]  /*1560*/  @!UP0 USEL UR8, UR5, UR8, !UP2 ;  /* 0x0000000805088287 */ /* 0x000fe4000d000000 */
[----:B------:R-:W-:Y:S02]  /*1570*/  UIMAD UR9, UR19, UR9, UR4 ;  /* 0x00000009130972a4 */ /* 0x000fe4000f8e0204 */
[----:B------:R-:W-:Y:S02]  /*1580*/  @!UP0 UIADD3 UR7, UPT, UPT, UR7, -UR8, URZ ;  /* 0x8000000807078290 */ /* 0x000fe4000fffe0ff */
[----:B------:R-:W-:-:S02]  /*1590*/  @!UP0 UIMAD UR6, UR9, UR6, UR8 ;  /* 0x00000006090682a4 */ /* 0x000fc4000f8e0208 */
[----:B------:R-:W-:-:S04]  /*15a0*/  @!UP0 UIMAD UR4, UR7, UR19, UR5 ;  /* 0x00000013070482a4 */ /* 0x000fc8000f8e0205 */
[----:B------:R-:W-:Y:S01]  /*15b0*/  UIMAD UR21, UR4, UR14, UR10 ;  /* 0x0000000e041572a4 */ /* 0x000fe2000f8e020a */
[----:B------:R-:W-:Y:S02]  /*15c0*/  @!UP0 UMOV UR5, UR6 ;  /* 0x0000000600058c82 */ /* 0x000fe40008000000 */
[----:B------:R-:W-:-:S12]  /*15d0*/  UIMAD UR51, UR5, UR22, UR51 ;  /* 0x00000016053372a4 */ /* 0x000fd8000f8e0233 */
.L_x_18:
[----:B------:R-:W-:-:S09]  /*15e0*/  UISETP.NE.AND UP0, UPT, UR24, 0x1, UPT ;  /* 0x000000011800788c */ /* 0x000fd2000bf05270 */
[----:B------:R-:W-:Y:S05]  /*15f0*/  BRA.U UP0, `(.L_x_19) ;  /* 0x0000000100407547 */ /* 0x000fea000b800000 */
[----:B------:R-:W2:Y:S01]  /*1600*/  LDCU.128 UR8, c[0x0][0xb10] ;  /* 0x00016200ff0877ac */ /* 0x000ea20008000c00 */
[----:B------:R-:W3:Y:S01]  /*1610*/  LDCU UR12, c[0x0][0xb0c] ;  /* 0x00016180ff0c77ac */ /* 0x000ee20008000800 */
[----:B------:R-:W4:Y:S01]  /*1620*/  LDCU UR13, c[0x0][0xb20] ;  /* 0x00016400ff0d77ac */ /* 0x000f220008000800 */
[----:B--2---:R-:W-:Y:S02]  /*1630*/  UIMAD.WIDE.U32 UR4, UR51, UR8, URZ ;  /* 0x00000008330472a5 */ /* 0x004fe4000f8e00ff */
[----:B------:R-:W-:Y:S02]  /*1640*/  UIMAD.WIDE.U32 UR6, UR21, UR11, URZ ;  /* 0x0000000b150672a5 */ /* 0x000fe4000f8e00ff */
[----:B---3--:R-:W-:Y:S02]  /*1650*/  UISETP.NE.AND UP0, UPT, UR12, 0x1, UPT ;  /* 0x000000010c00788c */ /* 0x008fe4000bf05270 */
[----:B------:R-:W-:-:S03]  /*1660*/  USHF.R.U32.HI UR5, URZ, UR9, UR5 ;  /* 0x00000009ff057299 */ /* 0x000fc60008011605 */
[----:B------:R-:W-:Y:S01]  /*1670*/  UMOV UR4, UR7 ;  /* 0x0000000700047c82 */ /* 0x000fe20008000000 */
[----:B------:R-:W-:Y:S02]  /*1680*/  USEL UR5, UR51, UR5, !UP0 ;  /* 0x0000000533057287 */ /* 0x000fe4000c000000 */
[----:B------:R-:W-:Y:S02]  /*1690*/  UISETP.NE.AND UP0, UPT, UR10, 0x1, UPT ;  /* 0x000000010a00788c */ /* 0x000fe4000bf05270 */
[----:B----4-:R-:W-:-:S04]  /*16a0*/  USHF.R.U32.HI UR4, URZ, UR13, UR4 ;  /* 0x0000000dff047299 */ /* 0x010fc80008011604 */
[----:B------:R-:W-:-:S04]  /*16b0*/  USEL UR4, UR21, UR4, !UP0 ;  /* 0x0000000415047287 */ /* 0x000fc8000c000000 */
[----:B------:R-:W-:Y:S02]  /*16c0*/  UIADD3 UR6, UPT, UPT, -UR4, UR5, URZ ;  /* 0x0000000504067290 */ /* 0x000fe4000fffe1ff */
[----:B------:R-:W-:Y:S02]  /*16d0*/  UIADD3 UR4, UPT, UPT, UR4, -UR5, URZ ;  /* 0x8000000504047290 */ /* 0x000fe4000fffe0ff */
[----:B------:R-:W-:Y:S02]  /*16e0*/  UIMAD UR21, UR6, UR10, UR21 ;  /* 0x0000000a061572a4 */ /* 0x000fe4000f8e0215 */
[----:B------:R-:W-:-:S12]  /*16f0*/  UIMAD UR51, UR4, UR12, UR51 ;  /* 0x0000000c043372a4 */ /* 0x000fd8000f8e0233 */
.L_x_19:
[----:B------:R-:W-:Y:S05]  /*1700*/  BRA.U !UP6, `(.L_x_20) ;  /* 0x000000010e0c7547 */ /* 0x000fea000b800000 */
[----:B------:R-:W-:Y:S01]  /*1710*/  UCGABAR_WAIT ;  /* 0x0000000000007dc7 */ /* 0x000fe20008000000 */
[----:B------:R-:W-:Y:S01]  /*1720*/  CCTL.IVALL ;  /* 0x00000000ff00798f */ /* 0x000fe20002000000 */
[----:B------:R-:W-:Y:S05]  /*1730*/  BRA `(.L_x_21) ;  /* 0x0000000000047947 */ /* 0x000fea0003800000 */
.L_x_20:
[----:B------:R-:W-:Y:S06]  /*1740*/  BAR.SYNC.DEFER_BLOCKING 0x0 ;  /* 0x0000000000007b1d */ /* 0x000fec0000010000 */
.L_x_21:
[----:B------:R-:W-:Y:S05]  /*1750*/  BRA.U UP5, `(.L_x_22) ;  /* 0x0000001d05c47547 */ /* 0x000fea000b800000 */
[----:B------:R-:W2:Y:S01]  /*1760*/  LDCU UR5, c[0x0][0x388] ;  /* 0x00007100ff0577ac */ /* 0x000ea20008000800 */
[----:B------:R-:W-:Y:S01]  /*1770*/  PLOP3.LUT P1, PT, PT, PT, UP3, 0x80, 0x8 ;  /* 0x000000000008781c */ /* 0x000fe20003f2f038 */
[----:B------:R-:W-:Y:S01]  /*1780*/  IMAD.MOV.U32 R2, RZ, RZ, RZ ;  /* 0x000000ffff027224 */ /* 0x000fe200078e00ff */
[----:B------:R-:W-:Y:S01]  /*1790*/  ISETP.EQ.OR P2, PT, R3, RZ, P3 ;  /* 0x000000ff0300720c */ /* 0x000fe20001f42670 */
[----:B------:R-:W3:Y:S01]  /*17a0*/  LDCU UR6, c[0x0][0x38c] ;  /* 0x00007180ff0677ac */ /* 0x000ee20008000800 */
[----:B------:R-:W-:Y:S01]  /*17b0*/  PLOP3.LUT P1, PT, P1, PT, PT, 0x8, 0x80 ;  /* 0x000000000080781c */ /* 0x000fe20000f2e170 */
[----:B------:R-:W4:Y:S01]  /*17c0*/  LDCU UR48, c[0x0][0x390] ;  /* 0x00007200ff3077ac */ /* 0x000f220008000800 */
[----:B------:R-:W-:Y:S01]  /*17d0*/  UISETP.NE.AND UP1, UPT, UR18, URZ, UPT ;  /* 0x000000ff1200728c */ /* 0x000fe2000bf25270 */
[----:B------:R-:W3:Y:S01]  /*17e0*/  LDCU UR47, c[0x0][0x370] ;  /* 0x00006e00ff2f77ac */ /* 0x000ee20008000800 */
[----:B--2---:R-:W-:Y:S01]  /*17f0*/  UIADD3 UR5, UPT, UPT, UR5, 0x1f, URZ ;  /* 0x0000001f05057890 */ /* 0x004fe2000fffe0ff */
[----:B------:R-:W2:Y:S03]  /*1800*/  LDCU.64 UR36, c[0x0][0x348] ;  /* 0x00006900ff2477ac */ /* 0x000ea60008000a00 */
[----:B------:R-:W-:-:S02]  /*1810*/  USHF.R.S32.HI UR4, URZ, 0x1f, UR5 ;  /* 0x0000001fff047899 */ /* 0x000fc40008011405 */
[----:B-1----:R-:W-:Y:S02]  /*1820*/  USHF.L.U32 UR52, UR20, 0x7, URZ ;  /* 0x0000000714347899 */ /* 0x002fe400080006ff */
[----:B------:R-:W-:Y:S02]  /*1830*/  ULEA.HI UR4, UR4, UR5, URZ, 0x5 ;  /* 0x0000000504047291 */ /* 0x000fe4000f8f28ff */
[----:B------:R-:W-:Y:S02]  /*1840*/  USHF.L.U32 UR5, UR20, 0x6, URZ ;  /* 0x0000000614057899 */ /* 0x000fe400080006ff */
[----:B------:R-:W-:Y:S02]  /*1850*/  USHF.R.S32.HI UR4, URZ, 0x5, UR4 ;  /* 0x00000005ff047899 */ /* 0x000fe40008011404 */
[----:B------:R-:W-:Y:S02]  /*1860*/  ULOP3.LUT UR50, UR5, 0x40, URZ, 0xc0, !UPT ;  /* 0x0000004005327892 */ /* 0x000fe4000f8ec0ff */
[----:B---3--:R-:W-:Y:S01]  /*1870*/  UIMAD UR4, UR4, UR6, URZ ;  /* 0x00000006040472a4 */ /* 0x008fe2000f8e02ff */
[----:B------:R-:W1:Y:S03]  /*1880*/  LDCU UR46, c[0x0][0x374] ;  /* 0x00006e80ff2e77ac */ /* 0x000e660008000800 */
[----:B----4-:R-:W-:-:S02]  /*1890*/  UIMAD UR48, UR4, UR48, URZ ;  /* 0x00000030043072a4 */ /* 0x010fc4000f8e02ff */
[----:B------:R-:W-:Y:S02]  /*18a0*/  USEL UR33, UR62, 0x2, UP1 ;  /* 0x000000023e217887 */ /* 0x000fe40008800000 */
[----:B------:R-:W-:Y:S02]  /*18b0*/  UISETP.NE.AND UP2, UPT, UR48, URZ, UPT ;  /* 0x000000ff3000728c */ /* 0x000fe4000bf45270 */
[----:B------:R-:W-:Y:S01]  /*18c0*/  UISETP.LT.U32.AND UP0, UPT, UR48, 0x10, UPT ;  /* 0x000000103000788c */ /* 0x000fe2000bf01070 */
[----:B------:R-:W-:Y:S01]  /*18d0*/  UMOV UR23, 0x1 ;  /* 0x0000000100177882 */ /* 0x000fe20000000000 */
[----:B------:R-:W-:Y:S02]  /*18e0*/  UMOV UR26, URZ ;  /* 0x000000ff001a7c82 */ /* 0x000fe40008000000 */
[----:B------:R-:W-:Y:S01]  /*18f0*/  USEL UR4, UR48, 0x10, UP0 ;  /* 0x0000001030047887 */ /* 0x000fe20008000000 */
[----:B------:R-:W-:Y:S01]  /*1900*/  UMOV UR27, URZ ;  /* 0x000000ff001b7c82 */ /* 0x000fe20008000000 */
[----:B------:R-:W-:-:S02]  /*1910*/  UMOV UR34, URZ ;  /* 0x000000ff00227c82 */ /* 0x000fc40008000000 */
[----:B------:R-:W-:Y:S02]  /*1920*/  UIADD3 UR5, UPT, UPT, UR4, -0x1, URZ ;  /* 0xffffffff04057890 */ /* 0x000fe4000fffe0ff */
[----:B------:R-:W-:Y:S02]  /*1930*/  @!UP2 UIADD3 UR5, UPT, UPT, UR4, URZ, URZ ;  /* 0x000000ff0405a290 */ /* 0x000fe4000fffe0ff */
[----:B------:R-:W-:Y:S02]  /*1940*/  UIADD3 UR45, UPT, UPT, UR48, -UR4, URZ ;  /* 0x80000004302d7290 */ /* 0x000fe4000fffe0ff */
[----:B-12---:R-:W-:-:S12]  /*1950*/  UIADD3 UR49, UPT, UPT, UR5, 0x1, URZ ;  /* 0x0000000105317890 */ /* 0x006fd8000fffe0ff */
.L_x_40:
[----:B------:R-:W1:Y:S01]  /*1960*/  S2UR UR25, SR_CgaCtaId ;  /* 0x00000000001979c3 */ /* 0x000e620000008800 */
[----:B------:R-:W-:Y:S01]  /*1970*/  UMOV UR4, 0x400 ;  /* 0x0000040000047882 */ /* 0x000fe20000000000 */
[----:B------:R-:W-:Y:S01]  /*1980*/  MOV R0, UR23 ;  /* 0x0000001700007c02 */ /* 0x000fe20008000f00 */
[----:B------:R-:W-:Y:S02]  /*1990*/  UISETP.NE.AND UP0, UPT, UR48, URZ, UPT ;  /* 0x000000ff3000728c */ /* 0x000fe4000bf05270 */
[----:B------:R-:W-:Y:S01]  /*19a0*/  ULEA UR10, UR21, UR50, 0x7 ;  /* 0x00000032150a7291 */ /* 0x000fe2000f8e38ff */
[----:B------:R-:W-:Y:S01]  /*19b0*/  SHF.L.U32 R0, R0, 0x1f, RZ ;  /* 0x0000001f00007819 */ /* 0x000fe200000006ff */
[----:B------:R-:W-:Y:S01]  /*19c0*/  UMOV UR24, URZ ;  /* 0x000000ff00187c82 */ /* 0x000fe20008000000 */
[----:B------:R-:W-:Y:S01]  /*19d0*/  UMOV UR13, URZ ;  /* 0x000000ff000d7c82 */ /* 0x000fe20008000000 */
[----:B------:R-:W-:Y:S01]  /*19e0*/  UMOV UR12, URZ ;  /* 0x000000ff000c7c82 */ /* 0x000fe20008000000 */
[----:B-1----:R-:W-:-:S04]  /*19f0*/  ULEA UR25, UR25, UR4, 0x18 ;  /* 0x0000000419197291 */ /* 0x002fc8000f8ec0ff */
[----:B------:R-:W-:-:S09]  /*1a00*/  ULEA UR4, UR26, UR25, 0x3 ;  /* 0x000000191a047291 */ /* 0x000fd2000f8e18ff */
[----:B------:R1:W2:Y:S01]  /*1a10*/  SYNCS.PHASECHK.TRANS64.TRYWAIT P0, [UR4+0x80], R0 ;  /* 0x00008000ff0075a7 */ /* 0x0002a20008001104 */
[----:B------:R-:W-:-:S04]  /*1a20*/  ULEA.HI UR4, UR51, UR51, URZ, 0x1 ;  /* 0x0000003333047291 */ /* 0x000fc8000f8f08ff */
[----:B------:R-:W-:-:S04]  /*1a30*/  USHF.L.U32 UR4, UR4, 0x7, URZ ;  /* 0x0000000704047899 */ /* 0x000fc800080006ff */
[----:B------:R-:W-:-:S04]  /*1a40*/  ULOP3.LUT UR4, UR4, 0xffffff00, URZ, 0xc0, !UPT ;  /* 0xffffff0004047892 */ /* 0x000fc8000f8ec0ff */
[----:B------:R-:W-:Y:S01]  /*1a50*/  ULOP3.LUT UR35, UR4, 0x80, UR52, 0xf8, !UPT ;  /* 0x0000008004237892 */ /* 0x000fe2000f8ef834 */
[----:B------:R-:W-:Y:S11]  /*1a60*/  BRA.U !UP0, `(.L_x_23) ;  /* 0x0000000508607547 */ /* 0x000ff6000b800000 */
[----:B------:R-:W3:Y:S01]  /*1a70*/  LDCU.128 UR16, c[0x0][0x480] ;  /* 0x00009000ff1077ac */ /* 0x000ee20008000c00 */
[----:B------:R-:W4:Y:S01]  /*1a80*/  LDCU.64 UR20, c[0x0][0x490] ;  /* 0x00009200ff1477ac */ /* 0x000f220008000a00 */
[----:B------:R-:W1:Y:S01]  /*1a90*/  LDCU.64 UR12, c[0x0][0x4b0] ;  /* 0x00009600ff0c77ac */ /* 0x000e620008000a00 */
[----:B------:R-:W1:Y:S01]  /*1aa0*/  LDCU.64 UR8, c[0x0][0x4d0] ;  /* 0x00009a00ff0877ac */ /* 0x000e620008000a00 */
[----:B------:R-:W1:Y:S01]  /*1ab0*/  LDCU UR43, c[0x0][0x390] ;  /* 0x00007200ff2b77ac */ /* 0x000e620008000800 */
[----:B---3--:R-:W-:Y:S02]  /*1ac0*/  UIMAD.WIDE.U32 UR4, UR35, UR17, URZ ;  /* 0x00000011230472a5 */ /* 0x008fe4000f8e00ff */
[----:B------:R-:W-:Y:S01]  /*1ad0*/  UISETP.NE.AND UP0, UPT, UR16, 0x1, UPT ;  /* 0x000000011000788c */ /* 0x000fe2000bf05270 */
[----:B------:R-:W3:Y:S04]  /*1ae0*/  LDCU UR44, c[0x0][0x38c] ;  /* 0x00007180ff2c77ac */ /* 0x000ee80008000800 */
[----:B------:R-:W-:Y:S01]  /*1af0*/  UMOV UR4, UR5 ;  /* 0x0000000500047c82 */ /* 0x000fe20008000000 */
[----:B------:R-:W1:Y:S01]  /*1b00*/  LDCU.64 UR14, c[0x0][0x4b8] ;  /* 0x00009700ff0e77ac */ /* 0x000e620008000a00 */
[----:B------:R-:W-:-:S02]  /*1b10*/  USHF.R.U32.HI UR6, URZ, UR18, UR4 ;  /* 0x00000012ff067299 */ /* 0x000fc40008011604 */
[----:B------:R-:W-:Y:S02]  /*1b20*/  UIADD3 UR34, UPT, UPT, UR49, UR27, URZ ;  /* 0x0000001b31227290 */ /* 0x000fe4000fffe0ff */
[----:B------:R-:W-:Y:S02]  /*1b30*/  USEL UR6, UR35, UR6, !UP0 ;  /* 0x0000000623067287 */ /* 0x000fe4000c000000 */
[----:B------:R-:W-:Y:S02]  /*1b40*/  UISETP.NE.AND UP0, UPT, UR19, 0x1, UPT ;  /* 0x000000011300788c */ /* 0x000fe4000bf05270 */
[----:B----4-:R-:W-:Y:S02]  /*1b50*/  UIMAD.WIDE.U32 UR4, UR6, UR20, URZ ;  /* 0x00000014060472a5 */ /* 0x010fe4000f8e00ff */
[----:B------:R-:W-:Y:S01]  /*1b60*/  UIADD3 UR7, UPT, UPT, -UR6, URZ, URZ ;  /* 0x000000ff06077290 */ /* 0x000fe2000fffe1ff */
[----:B------:R-:W-:-:S03]  /*1b70*/  UMOV UR24, URZ ;  /* 0x000000ff00187c82 */ /* 0x000fc60008000000 */
[----:B------:R-:W-:Y:S01]  /*1b80*/  UIMAD UR7, UR16, UR7, UR35 ;  /* 0x00000007100772a4 */ /* 0x000fe2000f8e0223 */
[----:B------:R-:W-:Y:S02]  /*1b90*/  UMOV UR4, UR5 ;  /* 0x0000000500047c82 */ /* 0x000fe40008000000 */
[----:B------:R-:W-:Y:S02]  /*1ba0*/  USHF.R.U32.HI UR21, URZ, UR21, UR4 ;  /* 0x00000015ff157299 */ /* 0x000fe40008011604 */
[----:B------:R-:W4:Y:S02]  /*1bb0*/  LDCU.64 UR4, c[0x0][0x4d8] ;  /* 0x00009b00ff0477ac */ /* 0x000f240008000a00 */
[----:B------:R-:W-:-:S04]  /*1bc0*/  USEL UR21, UR6, UR21, !UP0 ;  /* 0x0000001506157287 */ /* 0x000fc8000c000000 */
[----:B------:R-:W-:-:S04]  /*1bd0*/  UIADD3 UR20, UPT, UPT, -UR21, URZ, URZ ;  /* 0x000000ff15147290 */ /* 0x000fc8000fffe1ff */
[----:B------:R-:W-:Y:S02]  /*1be0*/  UIMAD UR20, UR19, UR20, UR6 ;  /* 0x00000014131472a4 */ /* 0x000fe4000f8e0206 */
[----:B-1----:R-:W-:Y:S02]  /*1bf0*/  UIMAD UR19, UR7, UR12, UR8 ;  /* 0x0000000c071372a4 */ /* 0x002fe4000f8e0208 */
[----:B------:R-:W-:Y:S01]  /*1c00*/  UIMAD UR20, UR20, UR13, UR9 ;  /* 0x0000000d141472a4 */ /* 0x000fe2000f8e0209 */
[----:B------:R-:W-:Y:S01]  /*1c10*/  UMOV UR6, UR26 ;  /* 0x0000001a00067c82 */ /* 0x000fe20008000000 */
[----:B------:R-:W-:Y:S01]  /*1c20*/  UMOV UR12, URZ ;  /* 0x000000ff000c7c82 */ /* 0x000fe20008000000 */
[----:B---3--:R-:W-:-:S09]  /*1c30*/  UMOV UR13, URZ ;  /* 0x000000ff000d7c82 */ /* 0x008fd20008000000 */
.L_x_29:
[----:B------:R-:W-:Y:S01]  /*1c40*/  @!P3 MOV R3, 0x6000 ;  /* 0x000060000003b802 */ /* 0x000fe20000000f00 */
[----:B------:R-:W-:Y:S01]  /*1c50*/  ULEA UR17, UR6, UR25, 0x3 ;  /* 0x0000001906117291 */ /* 0x000fe2000f8e18ff */
[----:B-12---:R-:W-:Y:S11]  /*1c60*/  @P0 BRA `(.L_x_24) ;  /* 0x0000000000100947 */ /* 0x006ff60003800000 */
[----:B------:R-:W-:Y:S04]  /*1c70*/  MOV R0, UR23 ;  /* 0x0000001700007c02 */ /* 0x000fe80008000f00 */
[----:B------:R-:W-:Y:S04]  /*1c80*/  SHF.L.U32 R5, R0, 0x1f, RZ ;  /* 0x0000001f00057819 */ /* 0x000fe800000006ff */
[----:B------:R-:W1:Y:S02]  /*1c90*/  SYNCS.PHASECHK.TRANS64.TRYWAIT P0, [UR17+0x80], R5 ;  /* 0x00008005ff0075a7 */ /* 0x000e640008001111 */
[----:B-1----:R-:W-:Y:S05]  /*1ca0*/  @!P0 BRA `(.L_x_25) ;  /* 0x0000008800008947 */ /* 0x002fea0003800000 */
.L_x_24:
[----:B------:R2:W-:Y:S01]  /*1cb0*/  @!P3 SYNCS.ARRIVE.TRANS64 RZ, [UR17], R3 ;  /* 0x00000003ffffb9a7 */ /* 0x0005e20008000011 */
[----:B------:R-:W-:Y:S04]  /*1cc0*/  ULOP3.LUT UR7, UR33, 0x2, URZ, 0xfc, !UPT ;  /* 0x0000000221077892 */ /* 0x000fe8000f8efcff */
[----:B------:R-:W-:Y:S09]  /*1cd0*/  UISETP.NE.AND UP0, UPT, UR7, 0x2, UPT ;  /* 0x000000020700788c */ /* 0x000ff2000bf05270 */
[----:B------:R-:W-:Y:S05]  /*1ce0*/  BRA.U UP0, `(.L_x_26) ;  /* 0x0000000100047547 */ /* 0x000fea000b800000 */
[----:B----4-:R-:W-:Y:S05]  /*1cf0*/  BPT.TRAP 0x1 ;  /* 0x000000040000795c */ /* 0x010fea0000300000 */
.L_x_26:
[----:B------:R-:W-:Y:S04]  /*1d00*/  BSSY.RECONVERGENT B0, `(.L_x_27) ;  /* 0x0000003000007945 */ /* 0x000fe80003800200 */
[----:B------:R-:W-:Y:S05]  /*1d10*/  @P2 BRA `(.L_x_28) ;  /* 0x0000000000042947 */ /* 0x000fea0003800000 */
[----:B----4-:R-:W-:Y:S05]  /*1d20*/  BPT.TRAP 0x1 ;  /* 0x000000040000795c */ /* 0x010fea0000300000 */
.L_x_28:
[----:B----4-:R-:W-:Y:S05]  /*1d30*/  BSYNC.RECONVERGENT B0 ;  /* 0x0000000000007941 */ /* 0x010fea0003800200 */
.L_x_27:
[----:B------:R-:W-:Y:S02]  /*1d40*/  UIADD3 UR7, UPT, UPT, UR6, 0x1, URZ ;  /* 0x0000000106077890 */ /* 0x000fe4000fffe0ff */
[----:B------:R-:W-:Y:S02]  /*1d50*/  ULEA UR16, UR6, UR25, 0xd ;  /* 0x0000001906107291 */ /* 0x000fe4000f8e68ff */
[----:B------:R-:W-:Y:S02]  /*1d60*/  UISETP.NE.AND UP0, UPT, UR7, 0x10, UPT ;  /* 0x000000100700788c */ /* 0x000fe4000bf05270 */
[----:B------:R-:W-:Y:S02]  /*1d70*/  UIADD3 UR30, UP1, UPT, UR36, 0x80, URZ ;  /* 0x00000080241e7890 */ /* 0x000fe4000ff3e0ff */
[----:B------:R-:W-:Y:S02]  /*1d80*/  USEL UR8, URZ, 0x1, UP0 ;  /* 0x00000001ff087887 */ /* 0x000fe40008000000 */
[----:B------:R-:W-:Y:S02]  /*1d90*/  USEL UR26, UR7, URZ, UP0 ;  /* 0x000000ff071a7287 */ /* 0x000fe40008000000 */
[----:B------:R-:W-:Y:S02]  /*1da0*/  ULOP3.LUT UR23, UR23, UR8, URZ, 0x3c, !UPT ;  /* 0x0000000817177292 */ /* 0x000fe4000f8e3cff */
[----:B------:R-:W-:Y:S02]  /*1db0*/  ULEA UR7, UR26, UR25, 0x3 ;  /* 0x000000191a077291 */ /* 0x000fe4000f8e18ff */
[----:B------:R-:W-:Y:S02]  /*1dc0*/  ULEA UR8, UR6, UR25, 0xc ;  /* 0x0000001906087291 */ /* 0x000fe4000f8e60ff */
[----:B------:R-:W-:Y:S01]  /*1dd0*/  ULOP3.LUT UR17, UR17, 0xfefffff8, URZ, 0xc0, !UPT ;  /* 0xfefffff811117892 */ /* 0x000fe2000f8ec0ff */
[----:B-1----:R-:W-:Y:S01]  /*1de0*/  MOV R0, UR23 ;  /* 0x0000001700007c02 */ /* 0x002fe20008000f00 */
[----:B------:R-:W-:Y:S02]  /*1df0*/  USHF.L.U32 UR18, UR24, 0x5, URZ ;  /* 0x0000000518127899 */ /* 0x000fe400080006ff */
[----:B------:R-:W-:Y:S01]  /*1e00*/  UIADD3.X UR31, UPT, UPT, URZ, UR37, URZ, UP1, !UPT ;  /* 0x00000025ff1f7290 */ /* 0x000fe20008ffe4ff */
[----:B--2---:R-:W-:Y:S01]  /*1e10*/  SHF.L.U32 R3, R0, 0x1f, RZ ;  /* 0x0000001f00037819 */ /* 0x004fe200000006ff */
[----:B------:R-:W-:Y:S02]  /*1e20*/  UIADD3 UR16, UPT, UPT, UR16, 0x8400, URZ ;  /* 0x0000840010107890 */ /* 0x000fe4000fffe0ff */
[----:B------:R-:W-:Y:S01]  /*1e30*/  UIADD3 UR28, UP0, UPT, UR36, 0x180, URZ ;  /* 0x00000180241c7890 */ /* 0x000fe2000ff1e0ff */
[----:B------:R3:W1:Y:S01]  /*1e40*/  SYNCS.PHASECHK.TRANS64.TRYWAIT P0, [UR7+0x80], R3 ;  /* 0x00008003ff0075a7 */ /* 0x0006620008001107 */
[----:B------:R-:W-:Y:S02]  /*1e50*/  UIMAD UR7, UR12, UR14, UR4 ;  /* 0x0000000e0c0772a4 */ /* 0x000fe4000f8e0204 */
[----:B------:R-:W-:Y:S02]  /*1e60*/  UIMAD UR6, UR13, UR15, UR5 ;  /* 0x0000000f0d0672a4 */ /* 0x000fe4000f8e0205 */
[----:B------:R-:W-:Y:S02]  /*1e70*/  UIADD3.X UR29, UPT, UPT, URZ, UR37, URZ, UP0, !UPT ;  /* 0x00000025ff1d7290 */ /* 0x000fe400087fe4ff */
[----:B------:R-:W-:Y:S02]  /*1e80*/  UPRMT UR6, UR7, 0x40, UR6 ;  /* 0x0000004007067896 */ /* 0x000fe40008000006 */
[----:B------:R-:W-:Y:S02]  /*1e90*/  UIADD3 UR8, UPT, UPT, UR8, 0x28400, URZ ;  /* 0x0002840008087890 */ /* 0x000fe4000fffe0ff */
[----:B------:R-:W-:Y:S02]  /*1ea0*/  UPRMT UR6, UR6, 0x5410, URZ ;  /* 0x0000541006067896 */ /* 0x000fe400080000ff */
[----:B------:R-:W-:Y:S02]  /*1eb0*/  UIADD3 UR32, UPT, UPT, UR12, 0x1, URZ ;  /* 0x000000010c207890 */ /* 0x000fe4000fffe0ff */
[----:B------:R-:W-:Y:S02]  /*1ec0*/  UIADD3 UR22, UPT, UPT, UR13, 0x1, URZ ;  /* 0x000000010d167890 */ /* 0x000fe4000fffe0ff */
[----:B------:R-:W-:Y:S02]  /*1ed0*/  UISETP.NE.AND UP2, UPT, UR32, UR44, UPT ;  /* 0x0000002c2000728c */ /* 0x000fe4000bf45270 */
[----:B------:R-:W-:Y:S02]  /*1ee0*/  UIADD3 UR27, UPT, UPT, UR27, 0x1, URZ ;  /* 0x000000011b1b7890 */ /* 0x000fe4000fffe0ff */
[----:B------:R-:W-:Y:S01]  /*1ef0*/  UIADD3 UR7, UPT, UPT, UR24, 0x1, URZ ;  /* 0x0000000118077890 */ /* 0x000fe2000fffe0ff */
[----:B------:R-:W-:Y:S01]  /*1f00*/  UMOV UR40, 0x0 ;  /* 0x0000000000287882 */ /* 0x000fe20000000000 */
[----:B------:R-:W-:Y:S01]  /*1f10*/  UMOV UR41, 0x10000000 ;  /* 0x1000000000297882 */ /* 0x000fe20000000000 */
[----:B------:R-:W-:Y:S01]  /*1f20*/  UMOV UR9, UR17 ;  /* 0x0000001100097c82 */ /* 0x000fe20008000000 */
[----:B------:R2:W-:Y:S01]  /*1f30*/  UTMALDG.4D.IM2COL.2CTA [UR16], [UR30], UR6, desc[UR40] ;  /* 0x000028101e0073b4 */ /* 0x0005e20008259006 */
[----:B------:R-:W-:Y:S02]  /*1f40*/  UMOV UR11, UR18 ;  /* 0x00000012000b7c82 */ /* 0x000fe40008000000 */
[----:B------:R-:W-:Y:S04]  /*1f50*/  @UP2 UIADD3 UR22, UPT, UPT, UR13, URZ, URZ ;  /* 0x000000ff0d162290 */ /* 0x000fe8000fffe0ff */
[----:B------:R-:W-:Y:S01]  /*1f60*/  UISETP.NE.AND UP0, UPT, UR22, UR43, UPT ;  /* 0x0000002b1600728c */ /* 0x000fe2000bf05270 */
[----:B------:R4:W-:Y:S10]  /*1f70*/  UTMALDG.4D.2CTA [UR8], [UR28], desc[UR40] ;  /* 0x000028081c0075b4 */ /* 0x0009f40008219000 */
[----:B------:R-:W-:Y:S07]  /*1f80*/  @UP0 UIADD3 UR7, UPT, UPT, UR24, URZ, URZ ;  /* 0x000000ff18070290 */ /* 0x000fee000fffe0ff */
[----:B------:R-:W-:Y:S01]  /*1f90*/  UMOV UR24, UR7 ;  /* 0x0000000700187c82 */ /* 0x000fe20008000000 */
[----:B--2---:R-:W-:Y:S01]  /*1fa0*/  UMOV UR6, UR26 ;  /* 0x0000001a00067c82 */ /* 0x004fe20008000000 */
[----:B----4-:R-:W-:Y:S02]  /*1fb0*/  USEL UR13, UR22, URZ, UP0 ;  /* 0x000000ff160d7287 */ /* 0x010fe40008000000 */
[----:B------:R-:W-:Y:S02]  /*1fc0*/  UISETP.NE.AND UP0, UPT, UR27, UR34, UPT ;  /* 0x000000221b00728c */ /* 0x000fe4000bf05270 */
[----:B------:R-:W-:Y:S07]  /*1fd0*/  USEL UR12, UR32, URZ, UP2 ;  /* 0x000000ff200c7287 */ /* 0x000fee0009000000 */
[----:B---3--:R-:W-:Y:S05]  /*1fe0*/  BRA.U UP0, `(.L_x_29) ;  /* 0xfffffffd00147547 */ /* 0x008fea000b83ffff */
.L_x_23:
[----:B------:R-:W-:Y:S01]  /*1ff0*/  ULEA UR4, UR26, UR25, 0x3 ;  /* 0x000000191a047291 */ /* 0x000fe2000f8e18ff */
[----:B-1----:R-:W-:Y:S01]  /*2000*/  MOV R0, UR23 ;  /* 0x0000001700007c02 */ /* 0x002fe20008000f00 */
[----:B------:R-:W-:Y:S01]  /*2010*/  @!P1 SYNCS.ARRIVE.TRANS64.A1T0 RZ, [UR25+0x148], RZ ;  /* 0x000148ffffff99a7 */ /* 0x000fe20008100019 */
[----:B------:R-:W-:Y:S02]  /*2020*/  UISETP.GE.AND UP0, UPT, UR45, 0x1, UPT ;  /* 0x000000012d00788c */ /* 0x000fe4000bf06270 */
[----:B------:R-:W-:-:S04]  /*2030*/  SHF.L.U32 R0, R0, 0x1f, RZ ;  /* 0x0000001f00007819 */ /* 0x000fc800000006ff */
[----:B--2---:R1:W2:Y:S03]  /*2040*/  SYNCS.PHASECHK.TRANS64.TRYWAIT P0, [UR4+0x80], R0 ;  /* 0x00008000ff0075a7 */ /* 0x0042a60008001104 */
[----:B------:R-:W-:Y:S05]  /*2050*/  BRA.U !UP0, `(.L_x_30) ;  /* 0x00000005085c7547 */ /* 0x000fea000b800000 */
        /* <DEDUP_REMOVED lines=16> */
[----:B------:R-:W-:-:S03]  /*2160*/  UMOV UR32, UR45 ;  /* 0x0000002d00207c82 */ /* 0x000fc60008000000 */
        /* <DEDUP_REMOVED lines=9> */
[----:B---3--:R-:W-:-:S11]  /*2200*/  UMOV UR6, UR26 ;  /* 0x0000001a00067c82 */ /* 0x008fd60008000000 */
.L_x_36:
[----:B------:R-:W-:Y:S01]  /*2210*/  @!P3 MOV R3, 0x6000 ;  /* 0x000060000003b802 */ /* 0x000fe20000000f00 */
[----:B------:R-:W-:Y:S01]  /*2220*/  ULEA UR17, UR6, UR25, 0x3 ;  /* 0x0000001906117291 */ /* 0x000fe2000f8e18ff */
[----:B-12---:R-:W-:Y:S11]  /*2230*/  @P0 BRA `(.L_x_31) ;  /* 0x0000000000100947 */ /* 0x006ff60003800000 */
[----:B------:R-:W-:Y:S04]  /*2240*/  MOV R0, UR23 ;  /* 0x0000001700007c02 */ /* 0x000fe80008000f00 */
[----:B------:R-:W-:Y:S04]  /*2250*/  SHF.L.U32 R5, R0, 0x1f, RZ ;  /* 0x0000001f00057819 */ /* 0x000fe800000006ff */
[----:B------:R-:W1:Y:S02]  /*2260*/  SYNCS.PHASECHK.TRANS64.TRYWAIT P0, [UR17+0x80], R5 ;  /* 0x00008005ff0075a7 */ /* 0x000e640008001111 */
[----:B-1----:R-:W-:Y:S05]  /*2270*/  @!P0 BRA `(.L_x_32) ;  /* 0x0000008000a48947 */ /* 0x002fea0003800000 */
.L_x_31:
[----:B------:R2:W-:Y:S01]  /*2280*/  @!P3 SYNCS.ARRIVE.TRANS64 RZ, [UR17], R3 ;  /* 0x00000003ffffb9a7 */ /* 0x0005e20008000011 */
[----:B------:R-:W-:Y:S04]  /*2290*/  ULOP3.LUT UR7, UR33, 0x2, URZ, 0xfc, !UPT ;  /* 0x0000000221077892 */ /* 0x000fe8000f8efcff */
[----:B------:R-:W-:Y:S09]  /*22a0*/  UISETP.NE.AND UP0, UPT, UR7, 0x2, UPT ;  /* 0x000000020700788c */ /* 0x000ff2000bf05270 */
[----:B------:R-:W-:Y:S05]  /*22b0*/  BRA.U UP0, `(.L_x_33) ;  /* 0x0000000100047547 */ /* 0x000fea000b800000 */
[----:B----4-:R-:W-:Y:S05]  /*22c0*/  BPT.TRAP 0x1 ;  /* 0x000000040000795c */ /* 0x010fea0000300000 */
.L_x_33:
[----:B------:R-:W-:Y:S04]  /*22d0*/  BSSY.RECONVERGENT B0, `(.L_x_34) ;  /* 0x0000003000007945 */ /* 0x000fe80003800200 */
[----:B------:R-:W-:Y:S05]  /*22e0*/  @P2 BRA `(.L_x_35) ;  /* 0x0000000000042947 */ /* 0x000fea0003800000 */
[----:B----4-:R-:W-:Y:S05]  /*22f0*/  BPT.TRAP 0x1 ;  /* 0x000000040000795c */ /* 0x010fea0000300000 */
.L_x_35:
[----:B----4-:R-:W-:Y:S05]  /*2300*/  BSYNC.RECONVERGENT B0 ;  /* 0x0000000000007941 */ /* 0x010fea0003800200 */
.L_x_34:
        /* <DEDUP_REMOVED lines=26> */
[----:B------:R-:W-:Y:S01]  /*24b0*/  UIADD3 UR7, UPT, UPT, UR24, 0x1, URZ ;  /* 0x0000000118077890 */ /* 0x000fe2000fffe0ff */
[----:B------:R-:W-:Y:S01]  /*24c0*/  UMOV UR40, 0x0 ;  /* 0x0000000000287882 */ /* 0x000fe20000000000 */
[----:B------:R-:W-:Y:S01]  /*24d0*/  UMOV UR41, 0x10000000 ;  /* 0x1000000000297882 */ /* 0x000fe20000000000 */
[----:B------:R-:W-:Y:S01]  /*24e0*/  UMOV UR9, UR17 ;  /* 0x0000001100097c82 */ /* 0x000fe20008000000 */
[----:B------:R2:W-:Y:S01]  /*24f0*/  UTMALDG.4D.IM2COL.2CTA [UR16], [UR30], UR6, desc[UR40] ;  /* 0x000028101e0073b4 */ /* 0x0005e20008259006 */
[----:B------:R-:W-:Y:S04]  /*2500*/  UMOV UR11, UR18 ;  /* 0x00000012000b7c82 */ /* 0x000fe80008000000 */
[----:B------:R-:W-:Y:S04]  /*2510*/  @UP2 UIADD3 UR22, UPT, UPT, UR13, URZ, URZ ;  /* 0x000000ff0d162290 */ /* 0x000fe8000fffe0ff */
[----:B------:R-:W-:Y:S01]  /*2520*/  UISETP.NE.AND UP0, UPT, UR22, UR43, UPT ;  /* 0x0000002b1600728c */ /* 0x000fe2000bf05270 */
[----:B------:R4:W-:Y:S10]  /*2530*/  UTMALDG.4D.2CTA [UR8], [UR28], desc[UR40] ;  /* 0x000028081c0075b4 */ /* 0x0009f40008219000 */
[----:B------:R-:W-:Y:S07]  /*2540*/  @UP0 UIADD3 UR7, UPT, UPT, UR24, URZ, URZ ;  /* 0x000000ff18070290 */ /* 0x000fee000fffe0ff */
[----:B------:R-:W-:Y:S01]  /*2550*/  UMOV UR24, UR7 ;  /* 0x0000000700187c82 */ /* 0x000fe20008000000 */
[----:B--2---:R-:W-:Y:S02]  /*2560*/  UIADD3 UR6, UPT, UPT, UR32, -0x1, URZ ;  /* 0xffffffff20067890 */ /* 0x004fe4000fffe0ff */
[----:B----4-:R-:W-:Y:S02]  /*2570*/  USEL UR13, UR22, URZ, UP0 ;  /* 0x000000ff160d7287 */ /* 0x010fe40008000000 */
[----:B------:R-:W-:Y:S02]  /*2580*/  UISETP.GT.U32.AND UP0, UPT, UR32, 0x1, UPT ;  /* 0x000000012000788c */ /* 0x000fe4000bf04070 */
[----:B------:R-:W-:Y:S01]  /*2590*/  USEL UR12, UR27, URZ, UP2 ;  /* 0x000000ff1b0c7287 */ /* 0x000fe20009000000 */
[----:B------:R-:W-:Y:S01]  /*25a0*/  UMOV UR32, UR6 ;  /* 0x0000000600207c82 */ /* 0x000fe20008000000 */
[----:B------:R-:W-:Y:S05]  /*25b0*/  UMOV UR6, UR26 ;  /* 0x0000001a00067c82 */ /* 0x000fea0008000000 */
[----:B---3--:R-:W-:Y:S05]  /*25c0*/  BRA.U UP0, `(.L_x_36) ;  /* 0xfffffffd00107547 */ /* 0x008fea000b83ffff */
.L_x_30:
[----:B------:R-:W-:Y:S01]  /*25d0*/  SHF.L.U32 R3, R2, 0x1f, RZ ;  /* 0x0000001f02037819 */ /* 0x000fe200000006ff */
[----:B------:R-:W-:-:S03]  /*25e0*/  NOP ;  /* 0x0000000000007918 */ /* 0x000fc60000000000 */
[----:B-12---:R-:W1:Y:S02]  /*25f0*/  SYNCS.PHASECHK.TRANS64.TRYWAIT P0, [UR25+0x150], R3 ;  /* 0x00015003ff0075a7 */ /* 0x006e640008001119 */
[----:B-1----:R-:W-:Y:S05]  /*2600*/  @!P0 BRA `(.L_x_37) ;  /* 0x0000007c00d88947 */ /* 0x002fea0003800000 */
.L_x_158:
[----:B------:R-:W2:Y:S01]  /*2610*/  LDS.128 R4, [UR25+0x190] ;  /* 0x00019019ff047984 */ /* 0x000ea20008000c00 */
[----:B------:R-:W-:Y:S02]  /*2620*/  UIADD3 UR4, UPT, UPT, UR25, 0x158, URZ ;  /* 0x0000015819047890 */ /* 0x000fe4000fffe0ff */
[----:B------:R-:W-:Y:S01]  /*2630*/  UISETP.GE.AND UP0, UPT, UR39, 0x1, UPT ;  /* 0x000000012700788c */ /* 0x000fe2000bf06270 */
[----:B------:R-:W-:Y:S01]  /*2640*/  @!PT LDS RZ, [RZ] ;  /* 0x00000000fffff984 */ /* 0x000fe20000000800 */
[----:B------:R-:W-:Y:S01]  /*2650*/  @!PT LDS RZ, [RZ] ;  /* 0x00000000fffff984 */ /* 0x000fe20000000800 */
[----:B------:R-:W-:Y:S01]  /*2660*/  @!PT LDS RZ, [RZ] ;  /* 0x00000000fffff984 */ /* 0x000fe20000000800 */
[----:B------:R-:W-:Y:S01]  /*2670*/  @!PT LDS RZ, [RZ] ;  /* 0x00000000fffff984 */ /* 0x000fe20000000800 */
[----:B------:R3:W-:Y:S06]  /*2680*/  MEMBAR.ALL.CTA ;  /* 0x0000000000007992 */ /* 0x0007ec0000008000 */
[----:B---3--:R-:W3:Y:S01]  /*2690*/  FENCE.VIEW.ASYNC.S ;  /* 0x00000000000073c6 */ /* 0x008ee20000000000 */
[----:B------:R-:W-:-:S09]  /*26a0*/  UPRMT UR4, URZ, 0x654, UR4 ;  /* 0x00000654ff047896 */ /* 0x000fd20008000004 */
[----:B---3--:R-:W-:Y:S01]  /*26b0*/  SYNCS.ARRIVE.TRANS64.RED.A1T0 RZ, [UR4], RZ ;  /* 0x000000ffffff79a7 */ /* 0x008fe20008100404 */
[----:B--2---:R-:W-:-:S13]  /*26c0*/  LOP3.LUT P0, RZ, R6, 0x1, RZ, 0xc0, !PT ;  /* 0x0000000106ff7812 */ /* 0x004fda000780c0ff */
[----:B------:R-:W-:Y:S01]  /*26d0*/  VOTEU.ANY UP1, P0 ;  /* 0x0000000000ff7886 */ /* 0x000fe20000020100 */
[----:B------:R-:W-:-:S13]  /*26e0*/  PLOP3.LUT P0, PT, PT, PT, UP1, 0x80, 0x8 ;  /* 0x000000000008781c */ /* 0x000fda0003f0f018 */
[----:B-1----:R-:W-:Y:S02]  /*26f0*/  @P0 MOV R0, R4 ;  /* 0x0000000400000202 */ /* 0x002fe40000000f00 */
[----:B------:R-:W-:Y:S02]  /*2700*/  @P0 LOP3.LUT R4, R5, 0xffff, RZ, 0xc0, !PT ;  /* 0x0000ffff05040812 */ /* 0x000fe400078ec0ff */
[----:B------:R-:W-:Y:S02]  /*2710*/  @P0 R2UR UR6, R0 ;  /* 0x00000000000602ca */ /* 0x000fe400000e0000 */
[----:B------:R-:W-:-:S11]  /*2720*/  @P0 R2UR UR5, R4 ;  /* 0x00000000040502ca */ /* 0x000fd600000e0000 */
[----:B------:R-:W-:Y:S02]  /*2730*/  @UP1 UMOV UR42, UR6 ;  /* 0x00000006002a1c82 */ /* 0x000fe40008000000 */
[----:B------:R-:W-:Y:S01]  /*2740*/  @UP1 UMOV UR38, UR5 ;  /* 0x0000000500261c82 */ /* 0x000fe20008000000 */
[----:B------:R-:W-:Y:S05]  /*2750*/  BRA.U !UP0, `(.L_x_38) ;  /* 0x0000000108d47547 */ /* 0x000fea000b800000 */
[----:B------:R-:W1:Y:S01]  /*2760*/  LDCU.128 UR16, c[0x0][0xb10] ;  /* 0x00016200ff1077ac */ /* 0x000e620008000c00 */
[----:B------:R-:W2:Y:S01]  /*2770*/  LDCU UR21, c[0x0][0xb20] ;  /* 0x00016400ff1577ac */ /* 0x000ea20008000800 */
[----:B------:R-:W3:Y:S01]  /*2780*/  LDCU UR20, c[0x0][0xb0c] ;  /* 0x00016180ff1477ac */ /* 0x000ee20008000800 */
[----:B------:R-:W4:Y:S01]  /*2790*/  LDCU.64 UR8, c[0x0][0xb28] ;  /* 0x00016500ff0877ac */ /* 0x000f220008000a00 */
[----:B------:R-:W-:Y:S02]  /*27a0*/  UISETP.NE.AND UP3, UPT, UR39, 0x1, UPT ;  /* 0x000000012700788c */ /* 0x000fe4000bf65270 */
[----:B-1----:R-:W-:Y:S02]  /*27b0*/  UIMAD.WIDE.U32 UR4, UR46, UR19, URZ ;  /* 0x000000132e0472a5 */ /* 0x002fe4000f8e00ff */
[----:B------:R-:W-:Y:S02]  /*27c0*/  UIMAD.WIDE.U32 UR6, UR47, UR16, URZ ;  /* 0x000000102f0672a5 */ /* 0x000fe4000f8e00ff */
[----:B------:R-:W-:-:S02]  /*27d0*/  UISETP.NE.AND UP0, UPT, UR18, 0x1, UPT ;  /* 0x000000011200788c */ /* 0x000fc4000bf05270 */
[----:B------:R-:W-:Y:S01]  /*27e0*/  UIMAD.WIDE.U32 UR14, UR38, UR19, URZ ;  /* 0x00000013260e72a5 */ /* 0x000fe2000f8e00ff */
[----:B------:R-:W-:Y:S01]  /*27f0*/  UMOV UR4, UR5 ;  /* 0x0000000500047c82 */ /* 0x000fe20008000000 */
[----:B---3--:R-:W-:Y:S02]  /*2800*/  UISETP.NE.AND UP2, UPT, UR20, 0x1, UPT ;  /* 0x000000011400788c */ /* 0x008fe4000bf45270 */
[----:B--2---:R-:W-:Y:S02]  /*2810*/  USHF.R.U32.HI UR5, URZ, UR21, UR4 ;  /* 0x00000015ff057299 */ /* 0x004fe40008011604 */
[----:B------:R-:W-:Y:S01]  /*2820*/  UIMAD.WIDE.U32 UR12, UR42, UR16, URZ ;  /* 0x000000102a0c72a5 */ /* 0x000fe2000f8e00ff */
[----:B------:R-:W-:Y:S01]  /*2830*/  UMOV UR4, UR7 ;  /* 0x0000000700047c82 */ /* 0x000fe20008000000 */
[----:B------:R-:W-:Y:S02]  /*2840*/  USEL UR5, UR46, UR5, !UP0 ;  /* 0x000000052e057287 */ /* 0x000fe4000c000000 */
[----:B------:R-:W-:-:S02]  /*2850*/  USHF.R.U32.HI UR4, URZ, UR17, UR4 ;  /* 0x00000011ff047299 */ /* 0x000fc40008011604 */
[----:B----4-:R-:W-:Y:S02]  /*2860*/  UIMAD.WIDE.U32 UR10, UR5, UR8, URZ ;  /* 0x00000008050a72a5 */ /* 0x010fe4000f8e00ff */
[----:B------:R-:W-:Y:S01]  /*2870*/  USEL UR6, UR47, UR4, !UP2 ;  /* 0x000000042f067287 */ /* 0x000fe2000d000000 */
[----:B------:R-:W-:Y:S02]  /*2880*/  UMOV UR12, UR13 ;  /* 0x0000000d000c7c82 */ /* 0x000fe40008000000 */
[----:B------:R-:W-:Y:S01]  /*2890*/  UMOV UR4, UR15 ;  /* 0x0000000f00047c82 */ /* 0x000fe20008000000 */
[----:B------:R-:W-:Y:S01]  /*28a0*/  UIMAD.WIDE.U32 UR14, UR6, UR8, URZ ;  /* 0x00000008060e72a5 */ /* 0x000fe2000f8e00ff */
[----:B------:R-:W-:Y:S01]  /*28b0*/  UMOV UR10, UR11 ;  /* 0x0000000b000a7c82 */ /* 0x000fe20008000000 */
[----:B------:R-:W-:Y:S02]  /*28c0*/  USHF.R.U32.HI UR4, URZ, UR21, UR4 ;  /* 0x00000015ff047299 */ /* 0x000fe40008011604 */
[----:B------:R-:W-:-:S03]  /*28d0*/  @UP3 USHF.R.U32.HI UR5, URZ, UR9, UR10 ;  /* 0x00000009ff053299 */ /* 0x000fc6000801160a */
[----:B------:R-:W-:Y:S01]  /*28e0*/  UMOV UR14, UR15 ;  /* 0x0000000f000e7c82 */ /* 0x000fe20008000000 */
[----:B------:R-:W-:Y:S02]  /*28f0*/  USHF.R.U32.HI UR17, URZ, UR17, UR12 ;  /* 0x00000011ff117299 */ /* 0x000fe4000801160c */
[----:B------:R-:W-:Y:S02]  /*2900*/  USEL UR4, UR38, UR4, !UP0 ;  /* 0x0000000426047287 */ /* 0x000fe4000c000000 */
[----:B------:R-:W-:Y:S02]  /*2910*/  @UP3 USHF.R.U32.HI UR6, URZ, UR9, UR14 ;  /* 0x00000009ff063299 */ /* 0x000fe4000801160e */
[----:B------:R-:W-:Y:S02]  /*2920*/  UIMAD UR7, UR39, UR5, URZ ;  /* 0x00000005270772a4 */ /* 0x000fe4000f8e02ff */
[----:B------:R-:W-:Y:S02]  /*2930*/  USEL UR5, UR42, UR17, !UP2 ;  /* 0x000000112a057287 */ /* 0x000fe4000d000000 */
[----:B------:R-:W-:-:S02]  /*2940*/  UIMAD UR10, UR39, UR6, URZ ;  /* 0x00000006270a72a4 */ /* 0x000fc4000f8e02ff */
[----:B------:R-:W-:Y:S02]  /*2950*/  UISETP.GE.AND UP0, UPT, UR4, UR7, UPT ;  /* 0x000000070400728c */ /* 0x000fe4000bf06270 */
[----:B------:R-:W-:Y:S02]  /*2960*/  UIMAD.WIDE.U32 UR12, UR4, UR8, URZ ;  /* 0x00000008040c72a5 */ /* 0x000fe4000f8e00ff */
[----:B------:R-:W-:Y:S02]  /*2970*/  UISETP.GE.OR UP0, UPT, UR5, UR10, UP0 ;  /* 0x0000000a0500728c */ /* 0x000fe40008706670 */
[----:B------:R-:W-:Y:S02]  /*2980*/  UIMAD.WIDE.U32 UR10, UR5, UR8, URZ ;  /* 0x00000008050a72a5 */ /* 0x000fe4000f8e00ff */
[----:B------:R-:W-:Y:S01]  /*2990*/  UIADD3 UR12, UPT, UPT, -UR4, URZ, URZ ;  /* 0x000000ff040c7290 */ /* 0x000fe2000fffe1ff */
[----:B------:R-:W-:Y:S01]  /*29a0*/  UMOV UR8, UR13 ;  /* 0x0000000d00087c82 */ /* 0x000fe20008000000 */
[----:B------:R-:W-:-:S02]  /*29b0*/  UIADD3 UR10, UPT, UPT, -UR5, URZ, URZ ;  /* 0x000000ff050a7290 */ /* 0x000fc4000fffe1ff */
[----:B------:R-:W-:-:S03]  /*29c0*/  USHF.R.U32.HI UR8, URZ, UR9, UR8 ;  /* 0x00000009ff087299 */ /* 0x000fc60008011608 */
[----:B------:R-:W-:Y:S01]  /*29d0*/  @!UP0 UMOV UR7, UR11 ;  /* 0x0000000b00078c82 */ /* 0x000fe20008000000 */
[----:B------:R-:W-:Y:S02]  /*29e0*/  UIMAD UR12, UR18, UR12, UR38 ;  /* 0x0000000c120c72a4 */ /* 0x000fe4000f8e0226 */
[----:B------:R-:W-:Y:S02]  /*29f0*/  USEL UR8, UR4, UR8, !UP3 ;  /* 0x0000000804087287 */ /* 0x000fe4000d800000 */
[----:B------:R-:W-:Y:S02]  /*2a00*/  @!UP0 USHF.R.U32.HI UR7, URZ, UR9, UR7 ;  /* 0x00000009ff078299 */ /* 0x000fe40008011607 */
[----:B------:R-:W-:Y:S02]  /*2a10*/  UIADD3 UR9, UPT, UPT, -UR8, URZ, URZ ;  /* 0x000000ff08097290 */ /* 0x000fe4000fffe1ff */
[----:B------:R-:W-:Y:S02]  /*2a20*/  @!UP0 USEL UR7, UR5, UR7, !UP3 ;  /* 0x0000000705078287 */ /* 0x000fe4000d800000 */
[----:B------:R-:W-:-:S02]  /*2a30*/  UIMAD UR9, UR39, UR9, UR4 ;  /* 0x00000009270972a4 */ /* 0x000fc4000f8e0204 */
[----:B------:R-:W-:Y:S02]  /*2a40*/  @!UP0 UIADD3 UR8, UPT, UPT, UR8, -UR7, URZ ;  /* 0x8000000708088290 */ /* 0x000fe4000fffe0ff */
[----:B------:R-:W-:Y:S02]  /*2a50*/  @!UP0 UIMAD UR7, UR9, UR6, UR7 ;  /* 0x00000006090782a4 */ /* 0x000fe4000f8e0207 */
[----:B------:R-:W-:Y:S02]  /*2a60*/  @!UP0 UIMAD UR4, UR39, UR8, UR5 ;  /* 0x00000008270482a4 */ /* 0x000fe4000f8e0205 */
[----:B------:R-:W-:Y:S02]  /*2a70*/  UIMAD UR6, UR20, UR10, UR42 ;  /* 0x0000000a140672a4 */ /* 0x000fe4000f8e022a */
[----:B------:R-:W-:Y:S01]  /*2a80*/  UIMAD UR38, UR4, UR18, UR12 ;  /* 0x00000012042672a4 */ /* 0x000fe2000f8e020c */
[----:B------:R-:W-:Y:S02]  /*2a90*/  @!UP0 UMOV UR5, UR7 ;  /* 0x0000000700058c82 */ /* 0x000fe40008000000 */
[----:B------:R-:W-:-:S12]  /*2aa0*/  UIMAD UR42, UR5, UR20, UR6 ;  /* 0x00000014052a72a4 */ /* 0x000fd8000f8e0206 */
.L_x_38:
[----:B------:R-:W1:Y:S02]  /*2ab0*/  LDCU UR4, c[0x0][0xb30] ;  /* 0x00016600ff0477ac */ /* 0x000e640008000800 */
[----:B-1----:R-:W-:-:S09]  /*2ac0*/  UISETP.NE.AND UP0, UPT, UR4, 0x1, UPT ;  /* 0x000000010400788c */ /* 0x002fd2000bf05270 */
[----:B------:R-:W-:Y:S05]  /*2ad0*/  BRA.U UP0, `(.L_x_39) ;  /* 0x0000000100447547 */ /* 0x000fea000b800000 */
[----:B------:R-:W1:Y:S01]  /*2ae0*/  LDCU.128 UR8, c[0x0][0xb10] ;  /* 0x00016200ff0877ac */ /* 0x000e620008000c00 */
[----:B------:R-:W2:Y:S01]  /*2af0*/  LDCU UR12, c[0x0][0xb0c] ;  /* 0x00016180ff0c77ac */ /* 0x000ea20008000800 */
[----:B------:R-:W3:Y:S01]  /*2b00*/  LDCU UR13, c[0x0][0xb20] ;  /* 0x00016400ff0d77ac */ /* 0x000ee20008000800 */
[----:B-1----:R-:W-:Y:S02]  /*2b10*/  UIMAD.WIDE.U32 UR6, UR42, UR8, URZ ;  /* 0x000000082a0672a5 */ /* 0x002fe4000f8e00ff */
[----:B------:R-:W-:Y:S02]  /*2b20*/  UIMAD.WIDE.U32 UR4, UR38, UR11, URZ ;  /* 0x0000000b260472a5 */ /* 0x000fe4000f8e00ff */
[----:B--2---:R-:W-:Y:S02]  /*2b30*/  UISETP.NE.AND UP2, UPT, UR12, 0x1, UPT ;  /* 0x000000010c00788c */ /* 0x004fe4000bf45270 */
[----:B------:R-:W-:Y:S01]  /*2b40*/  UISETP.NE.AND UP0, UPT, UR10, 0x1, UPT ;  /* 0x000000010a00788c */ /* 0x000fe2000bf05270 */
[----:B------:R-:W-:-:S02]  /*2b50*/  UMOV UR6, UR7 ;  /* 0x0000000700067c82 */ /* 0x000fc40008000000 */
[----:B------:R-:W-:Y:S01]  /*2b60*/  UMOV UR4, UR5 ;  /* 0x0000000500047c82 */ /* 0x000fe20008000000 */
[----:B------:R-:W-:Y:S02]  /*2b70*/  USHF.R.U32.HI UR6, URZ, UR9, UR6 ;  /* 0x00000009ff067299 */ /* 0x000fe40008011606 */
[----:B---3--:R-:W-:Y:S02]  /*2b80*/  USHF.R.U32.HI UR4, URZ, UR13, UR4 ;  /* 0x0000000dff047299 */ /* 0x008fe40008011604 */
[----:B------:R-:W-:Y:S02]  /*2b90*/  USEL UR5, UR42, UR6, !UP2 ;  /* 0x000000062a057287 */ /* 0x000fe4000d000000 */
[----:B------:R-:W-:-:S04]  /*2ba0*/  USEL UR4, UR38, UR4, !UP0 ;  /* 0x0000000426047287 */ /* 0x000fc8000c000000 */
[----:B------:R-:W-:Y:S02]  /*2bb0*/  UIADD3 UR6, UPT, UPT, UR5, -UR4, URZ ;  /* 0x8000000405067290 */ /* 0x000fe4000fffe0ff */
[----:B------:R-:W-:Y:S02]  /*2bc0*/  UIADD3 UR4, UPT, UPT, -UR5, UR4, URZ ;  /* 0x0000000405047290 */ /* 0x000fe4000fffe1ff */
[----:B------:R-:W-:Y:S02]  /*2bd0*/  UIMAD UR38, UR6, UR10, UR38 ;  /* 0x0000000a062672a4 */ /* 0x000fe4000f8e0226 */
[----:B------:R-:W-:-:S12]  /*2be0*/  UIMAD UR42, UR4, UR12, UR42 ;  /* 0x0000000c042a72a4 */ /* 0x000fd8000f8e022a */
.L_x_39:
[----:B------:R-:W-:Y:S01]  /*2bf0*/  R2UR UR5, R96 ;  /* 0x00000000600572ca */ /* 0x000fe200000e0000 */
[----:B------:R-:W-:Y:S01]  /*2c00*/  UMOV UR27, UR34 ;  /* 0x00000022001b7c82 */ /* 0x000fe20008000000 */
[----:B------:R-:W-:Y:S02]  /*2c10*/  R2UR UR4, R95 ;  /* 0x000000005f0472ca */ /* 0x000fe400000e0000 */
[----:B------:R-:W-:Y:S02]  /*2c20*/  PLOP3.LUT P1, PT, PT, PT, PT, 0x80, 0x8 ;  /* 0x000000000008781c */ /* 0x000fe40003f2f070 */
[----:B------:R-:W-:-:S07]  /*2c30*/  LOP3.LUT R2, R2, 0x1, RZ, 0x3c, !PT ;  /* 0x0000000102027812 */ /* 0x000fce00078e3cff */
[----:B------:R-:W-:Y:S02]  /*2c40*/  UIADD3 UR51, UPT, UPT, UR42, UR5, URZ ;  /* 0x000000052a337290 */ /* 0x000fe4000fffe0ff */
[----:B------:R-:W-:Y:S01]  /*2c50*/  UIADD3 UR21, UPT, UPT, UR38, UR4, URZ ;  /* 0x0000000426157290 */ /* 0x000fe2000fffe0ff */
[----:B------:R-:W-:Y:S11]  /*2c60*/  BRA.U UP1, `(.L_x_40) ;  /* 0xffffffed013c7547 */ /* 0x000ff6000b83ffff */
[----:B------:R-:W-:Y:S01]  /*2c70*/  UIADD3 UR25, UPT, UPT, UR25, 0x80, URZ ;  /* 0x0000008019197890 */ /* 0x000fe2000fffe0ff */
[----:B------:R-:W-:-:S03]  /*2c80*/  MOV R3, UR23 ;  /* 0x0000001700037c02 */ /* 0x000fc60008000f00 */
[----:B------:R-:W-:Y:S01]  /*2c90*/  ULEA UR4, UR26, UR25, 0x3 ;  /* 0x000000191a047291 */ /* 0x000fe2000f8e18ff */
[----:B------:R-:W-:-:S08]  /*2ca0*/  SHF.L.U32 R3, R3, 0x1f, RZ ;  /* 0x0000001f03037819 */ /* 0x000fd000000006ff */
[----:B------:R-:W1:Y:S02]  /*2cb0*/  SYNCS.PHASECHK.TRANS64.TRYWAIT P0, [UR4], R3 ;  /* 0x00000003ff0075a7 */ /* 0x000e640008001104 */
[----:B-1----:R-:W-:Y:S05]  /*2cc0*/  @!P0 BRA `(.L_x_41) ;  /* 0x0000007800408947 */ /* 0x002fea0003800000 */
.L_x_160:
[----:B------:R-:W-:-:S04]  /*2cd0*/  UIADD3 UR4, UPT, UPT, UR26, 0x1, URZ ;  /* 0x000000011a047890 */ /* 0x000fc8000fffe0ff */
[----:B------:R-:W-:-:S04]  /*2ce0*/  UISETP.NE.AND UP0, UPT, UR4, 0x10, UPT ;  /* 0x000000100400788c */ /* 0x000fc8000bf05270 */
[----:B------:R-:W-:Y:S02]  /*2cf0*/  USEL UR5, URZ, 0x1, UP0 ;  /* 0x00000001ff057887 */ /* 0x000fe40008000000 */
[----:B------:R-:W-:Y:S02]  /*2d00*/  USEL UR4, UR4, URZ, UP0 ;  /* 0x000000ff04047287 */ /* 0x000fe40008000000 */
[----:B------:R-:W-:Y:S02]  /*2d10*/  ULOP3.LUT UR6, UR23, UR5, URZ, 0x3c, !UPT ;  /* 0x0000000517067292 */ /* 0x000fe4000f8e3cff */
[----:B------:R-:W-:-:S04]  /*2d20*/  ULEA UR5, UR4, UR25, 0x3 ;  /* 0x0000001904057291 */ /* 0x000fc8000f8e18ff */
[----:B-1----:R-:W-:-:S04]  /*2d30*/  MOV R3, UR6 ;  /* 0x0000000600037c02 */ /* 0x002fc80008000f00 */
[----:B------:R-:W-:-:S04]  /*2d40*/  SHF.L.U32 R3, R3, 0x1f, RZ ;  /* 0x0000001f03037819 */ /* 0x000fc800000006ff */
[----:B------:R-:W1:Y:S02]  /*2d50*/  SYNCS.PHASECHK.TRANS64.TRYWAIT P0, [UR5], R3 ;  /* 0x00000003ff0075a7 */ /* 0x000e640008001105 */
[----:B-1----:R-:W-:Y:S05]  /*2d60*/  @!P0 BRA `(.L_x_42) ;  /* 0x0000007800308947 */ /* 0x002fea0003800000 */
.L_x_162:
        /* <DEDUP_REMOVED lines=10> */
.L_x_164:
        /* <DEDUP_REMOVED lines=10> */
.L_x_166:
        /* <DEDUP_REMOVED lines=10> */
.L_x_168:
        /* <DEDUP_REMOVED lines=10> */
.L_x_170:
        /* <DEDUP_REMOVED lines=10> */
.L_x_172:
        /* <DEDUP_REMOVED lines=10> */
.L_x_174:
        /* <DEDUP_REMOVED lines=10> */
.L_x_176:
        /* <DEDUP_REMOVED lines=10> */
.L_x_178:
        /* <DEDUP_REMOVED lines=10> */
.L_x_180:
        /* <DEDUP_REMOVED lines=10> */
.L_x_182:
        /* <DEDUP_REMOVED lines=10> */
.L_x_184:
        /* <DEDUP_REMOVED lines=10> */
.L_x_186:
        /* <DEDUP_REMOVED lines=10> */
.L_x_188:
[----:B------:R-:W-:-:S04]  /*3590*/  UIADD3 UR4, UPT, UPT, UR4, 0x1, URZ ;  /* 0x0000000104047890 */ /* 0x000fc8000fffe0ff */
[----:B------:R-:W-:-:S04]  /*35a0*/  UISETP.NE.AND UP0, UPT, UR4, 0x10, UPT ;  /* 0x000000100400788c */ /* 0x000fc8000bf05270 */
[----:B------:R-:W-:Y:S02]  /*35b0*/  USEL UR5, URZ, 0x1, UP0 ;  /* 0x00000001ff057887 */ /* 0x000fe40008000000 */
[----:B------:R-:W-:Y:S02]  /*35c0*/  USEL UR4, UR4, URZ, UP0 ;  /* 0x000000ff04047287 */ /* 0x000fe40008000000 */
[----:B------:R-:W-:Y:S02]  /*35d0*/  ULOP3.LUT UR5, UR6, UR5, URZ, 0x3c, !UPT ;  /* 0x0000000506057292 */ /* 0x000fe4000f8e3cff */
[----:B------:R-:W-:-:S04]  /*35e0*/  ULEA UR4, UR4, UR25, 0x3 ;  /* 0x0000001904047291 */ /* 0x000fc8000f8e18ff */
[----:B------:R-:W-:Y:S02]  /*35f0*/  IMAD.U32 R2, RZ, RZ, UR5 ;  /* 0x00000005ff027e24 */ /* 0x000fe4000f8e00ff */
[----:B-1----:R-:W-:-:S03]  /*3600*/  MOV R0, UR4 ;  /* 0x0000000400007c02 */ /* 0x002fc60008000f00 */
[----:B------:R-:W-:-:S07]  /*3610*/  SHF.L.U32 R3, R2, 0x1f, RZ ;  /* 0x0000001f02037819 */ /* 0x000fce00000006ff */
.L_x_56:
[----:B-1----:R1:W2:Y:S02]  /*3620*/  SYNCS.PHASECHK.TRANS64.TRYWAIT P0, [R0+URZ], R3 ;  /* 0x00000003000075a7 */ /* 0x0022a400080011ff */
[----:B--2---:R-:W-:Y:S05]  /*3630*/  @!P0 NANOSLEEP.SYNCS 0x989680 ;  /* 0x009896800000895d */ /* 0x004fea0003900000 */
[----:B------:R-:W2:Y:S02]  /*3640*/  @!P0 SYNCS.PHASECHK.TRANS64 P0, [R0+URZ], R3 ;  /* 0x00000003000085a7 */ /* 0x000ea400080010ff */
[----:B--2---:R-:W-:Y:S05]  /*3650*/  @P0 EXIT ;  /* 0x000000000000094d */ /* 0x004fea0003800000 */
[----:B------:R-:W-:Y:S05]  /*3660*/  BRA `(.L_x_56) ;  /* 0xfffffffc00ec7947 */ /* 0x000fea000383ffff */
.L_x_22:
[----:B------:R-:W2:Y:S02]  /*3670*/  S2UR UR4, SR_CgaCtaId ;  /* 0x00000000000479c3 */ /* 0x000ea40000008800 */
[----:B--2---:R-:W-:-:S04]  /*3680*/  UISETP.NE.AND UP0, UPT, UR4, URZ, UPT ;  /* 0x000000ff0400728c */ /* 0x004fc8000bf05270 */
[----:B------:R-:W-:-:S09]  /*3690*/  UISETP.NE.OR UP0, UPT, UR18, 0x1, UP0 ;  /* 0x000000011200788c */ /* 0x000fd20008705670 */
[----:B------:R-:W-:Y:S05]  /*36a0*/  BRA.U UP0, `(.L_x_57) ;  /* 0x0000000100b47547 */ /* 0x000fea000b800000 */
[----:B------:R-:W2:Y:S01]  /*36b0*/  S2UR UR5, SR_CgaCtaId ;  /* 0x00000000000579c3 */ /* 0x000ea20000008800 */
[----:B------:R-:W-:Y:S01]  /*36c0*/  UMOV UR4, 0x400 ;  /* 0x0000040000047882 */ /* 0x000fe20000000000 */
[----:B------:R-:W-:Y:S01]  /*36d0*/  HFMA2 R2, -RZ, RZ, 0, 5.9604644775390625e-08 ;  /* 0x00000001ff027431 */ /* 0x000fe200000001ff */
[----:B------:R-:W-:Y:S01]  /*36e0*/  ISETP.GE.U32.AND P0, PT, R3, 0x2, PT ;  /* 0x000000020300780c */ /* 0x000fe20003f06070 */
[----:B------:R-:W-:Y:S01]  /*36f0*/  IMAD.MOV.U32 R8, RZ, RZ, RZ ;  /* 0x000000ffff087224 */ /* 0x000fe200078e00ff */
[----:B--2---:R-:W-:-:S04]  /*3700*/  ULEA UR4, UR5, UR4, 0x18 ;  /* 0x0000000405047291 */ /* 0x004fc8000f8ec0ff */
[----:B------:R-:W-:Y:S02]  /*3710*/  UIADD3 UR5, UPT, UPT, UR4, 0x158, URZ ;  /* 0x0000015804057890 */ /* 0x000fe4000fffe0ff */
[----:B------:R-:W-:Y:S02]  /*3720*/  UIADD3 UR8, UPT, UPT, UR4, 0x150, URZ ;  /* 0x0000015004087890 */ /* 0x000fe4000fffe0ff */
[----:B------:R-:W-:-:S12]  /*3730*/  UPRMT UR5, URZ, 0x654, UR5 ;  /* 0x00000654ff057896 */ /* 0x000fd80008000005 */
.L_x_60:
[----:B------:R-:W-:Y:S01]  /*3740*/  SHF.L.U32 R7, R2, 0x1f, RZ ;  /* 0x0000001f02077819 */ /* 0x000fe200000006ff */
[----:B------:R-:W-:Y:S02]  /*3750*/  IMAD.U32 R4, RZ, RZ, UR8 ;  /* 0x00000008ff047e24 */ /* 0x000fe4000f8e00ff */
[----:B------:R-:W-:Y:S01]  /*3760*/  @!P0 IMAD.MOV.U32 R5, RZ, RZ, 0x10 ;  /* 0x00000010ff058424 */ /* 0x000fe200078e00ff */
[----:B------:R-:W2:Y:S02]  /*3770*/  SYNCS.PHASECHK.TRANS64.TRYWAIT P1, [UR4+0x158], R7 ;  /* 0x00015807ff0075a7 */ /* 0x000ea40008021104 */
[----:B------:R-:W-:-:S04]  /*3780*/  PRMT R9, R3, 0x654, R4 ;  /* 0x0000065403097816 */ /* 0x000fc80000000004 */
[----:B------:R-:W-:Y:S01]  /*3790*/  SEL R0, R9, R0, !P0 ;  /* 0x0000000009007207 */ /* 0x000fe20004000000 */
[----:B--2---:R-:W-:Y:S06]  /*37a0*/  @!P1 BRA `(.L_x_58) ;  /* 0x0000007000f09947 */ /* 0x004fec0003800000 */
.L_x_190:
[----:B------:R-:W-:Y:S01]  /*37b0*/  UIADD3 UR6, UPT, UPT, UR4, 0x190, URZ ;  /* 0x0000019004067890 */ /* 0x000fe2000fffe0ff */
[----:B------:R3:W-:Y:S01]  /*37c0*/  @!P0 SYNCS.ARRIVE.TRANS64.RED RZ, [R0+URZ], R5 ;  /* 0x0000000500ff89a7 */ /* 0x0007e200080004ff */
[----:B------:R-:W-:Y:S01]  /*37d0*/  UIADD3 UR7, UPT, UPT, UR4, 0x150, URZ ;  /* 0x0000015004077890 */ /* 0x000fe2000fffe0ff */
[----:B------:R-:W-:-:S08]  /*37e0*/  LOP3.LUT R2, R2, 0x1, RZ, 0x3c, !PT ;  /* 0x0000000102027812 */ /* 0x000fd000078e3cff */
[----:B------:R-:W-:Y:S06]  /*37f0*/  UGETNEXTWORKID.BROADCAST [UR6], [UR7] ;  /* 0x00000000060073ca */ /* 0x000fec0008000100 */
[----:B---3--:R-:W-:-:S04]  /*3800*/  SHF.L.U32 R5, R8, 0x1f, RZ ;  /* 0x0000001f08057819 */ /* 0x008fc800000006ff */
[----:B------:R-:W3:Y:S02]  /*3810*/  SYNCS.PHASECHK.TRANS64.TRYWAIT P1, [UR4+0x150], R5 ;  /* 0x00015005ff0075a7 */ /* 0x000ee40008021104 */
[----:B---3--:R-:W-:Y:S05]  /*3820*/  @!P1 BRA `(.L_x_59) ;  /* 0x0000007000e89947 */ /* 0x008fea0003800000 */
.L_x_192:
[----:B--2---:R-:W2:Y:S01]  /*3830*/  LDS.128 R4, [UR4+0x190] ;  /* 0x00019004ff047984 */ /* 0x004ea20008000c00 */
[----:B------:R-:W-:Y:S01]  /*3840*/  LOP3.LUT R8, R8, 0x1, RZ, 0x3c, !PT ;  /* 0x0000000108087812 */ /* 0x000fe200078e3cff */
[----:B------:R-:W-:Y:S01]  /*3850*/  @!PT LDS RZ, [RZ] ;  /* 0x00000000fffff984 */ /* 0x000fe20000000800 */
[----:B------:R-:W-:Y:S01]  /*3860*/  @!PT LDS RZ, [RZ] ;  /* 0x00000000fffff984 */ /* 0x000fe20000000800 */
[----:B------:R-:W-:Y:S01]  /*3870*/  @!PT LDS RZ, [RZ] ;  /* 0x00000000fffff984 */ /* 0x000fe20000000800 */
[----:B------:R-:W-:Y:S01]  /*3880*/  @!PT LDS RZ, [RZ] ;  /* 0x00000000fffff984 */ /* 0x000fe20000000800 */
[----:B------:R3:W-:Y:S06]  /*3890*/  MEMBAR.ALL.CTA ;  /* 0x0000000000007992 */ /* 0x0007ec0000008000 */
[----:B---3--:R-:W3:Y:S02]  /*38a0*/  FENCE.VIEW.ASYNC.S ;  /* 0x00000000000073c6 */ /* 0x008ee40000000000 */
[----:B---3--:R-:W-:Y:S01]  /*38b0*/  SYNCS.ARRIVE.TRANS64.RED.A1T0 RZ, [UR5], RZ ;  /* 0x000000ffffff79a7 */ /* 0x008fe20008100405 */
[----:B--2---:R-:W-:-:S13]  /*38c0*/  LOP3.LUT P1, RZ, R6, 0x1, RZ, 0xc0, !PT ;  /* 0x0000000106ff7812 */ /* 0x004fda000782c0ff */
[----:B------:R-:W-:Y:S05]  /*38d0*/  @P1 BRA `(.L_x_60) ;  /* 0xfffffffc00981947 */ /* 0x000fea000383ffff */
[----:B------:R-:W-:-:S04]  /*38e0*/  SHF.L.U32 R0, R2, 0x1f, RZ ;  /* 0x0000001f02007819 */ /* 0x000fc800000006ff */
[----:B------:R-:W2:Y:S02]  /*38f0*/  SYNCS.PHASECHK.TRANS64 P0, [UR4+0x158], R0 ;  /* 0x00015800ff0075a7 */ /* 0x000ea40008001004 */
[----:B-12---:R-:W-:Y:S05]  /*3900*/  @P0 EXIT ;  /* 0x000000000000094d */ /* 0x006fea0003800000 */
[----:B------:R-:W-:-:S07]  /*3910*/  MOV R0, UR4 ;  /* 0x0000000400007c02 */ /* 0x000fce0008000f00 */
.L_x_61:
[----:B-1----:R-:W-:-:S04]  /*3920*/  SHF.L.U32 R3, R2, 0x1f, RZ ;  /* 0x0000001f02037819 */ /* 0x002fc800000006ff */
[----:B------:R1:W2:Y:S03]  /*3930*/  SYNCS.PHASECHK.TRANS64.TRYWAIT P0, [R0+URZ+0x158], R3 ;  /* 0x00015803000075a7 */ /* 0x0002a600080011ff */
[----:B--2---:R-:W-:Y:S05]  /*3940*/  @!P0 NANOSLEEP.SYNCS 0x989680 ;  /* 0x009896800000895d */ /* 0x004fea0003900000 */
[----:B------:R-:W2:Y:S02]  /*3950*/  @!P0 SYNCS.PHASECHK.TRANS64 P0, [R0+URZ+0x158], R3 ;  /* 0x00015803000085a7 */ /* 0x000ea400080010ff */
[----:B--2---:R-:W-:Y:S05]  /*3960*/  @P0 EXIT ;  /* 0x000000000000094d */ /* 0x004fea0003800000 */
[----:B------:R-:W-:Y:S05]  /*3970*/  BRA `(.L_x_61) ;  /* 0xfffffffc00e87947 */ /* 0x000fea000383ffff */
.L_x_57:
[----:B------:R-:W-:Y:S05]  /*3980*/  BRA.U UP4, `(.L_x_62) ;  /* 0x0000001104607547 */ /* 0x000fea000b800000 */
[----:B------:R-:W2:Y:S01]  /*3990*/  S2UR UR4, SR_CgaCtaId ;  /* 0x00000000000479c3 */ /* 0x000ea20000008800 */
[----:B------:R-:W-:Y:S01]  /*39a0*/  UMOV UR5, 0x40 ;  /* 0x0000004000057882 */ /* 0x000fe20000000000 */
[----:B------:R-:W-:Y:S01]  /*39b0*/  NOP ;  /* 0x0000000000007918 */ /* 0x000fe20000000000 */
[----:B------:R-:W-:Y:S01]  /*39c0*/  UMOV UR6, 0x400 ;  /* 0x0000040000067882 */ /* 0x000fe20000000000 */
[----:B--2---:R-:W-:Y:S02]  /*39d0*/  ULEA UR5, UR4, UR5, 0x18 ;  /* 0x0000000504057291 */ /* 0x004fe4000f8ec0ff */
[----:B------:R-:W-:-:S07]  /*39e0*/  ULEA UR6, UR4, UR6, 0x18 ;  /* 0x0000000604067291 */ /* 0x000fce000f8ec0ff */
[----:B------:R-:W2:Y:S02]  /*39f0*/  LDS.U8 R3, [UR5+0x1c] ;  /* 0x00001c05ff037984 */ /* 0x000ea40008000000 */
[----:B--2---:R-:W-:-:S13]  /*3a00*/  ISETP.NE.AND P0, PT, R3, RZ, PT ;  /* 0x000000ff0300720c */ /* 0x004fda0003f05270 */
[----:B------:R-:W-:Y:S05]  /*3a10*/  @P0 BRA `(.L_x_63) ;  /* 0x0000000400080947 */ /* 0x000fea0003800000 */
[----:B------:R-:W-:Y:S02]  /*3a20*/  UISETP.NE.U32.AND UP1, UPT, UR31, 0x1, UPT ;  /* 0x000000011f00788c */ /* 0x000fe4000bf25070 */
[----:B------:R-:W-:-:S07]  /*3a30*/  UIADD3 UR7, UPT, UPT, UR5, 0x8, URZ ;  /* 0x0000000805077890 */ /* 0x000fce000fffe0ff */
[----:B------:R-:W-:Y:S05]  /*3a40*/  BRA.U !UP1, `(.L_x_64) ;  /* 0x00000001099c7547 */ /* 0x000fea000b800000 */
[----:B------:R-:W-:Y:S01]  /*3a50*/  ELECT P0, URZ, PT ;  /* 0x0000000000ff782f */ /* 0x000fe20003800000 */
[----:B------:R-:W-:-:S12]  /*3a60*/  BSSY B0, `(.L_x_64) ;  /* 0x0000025000007945 */ /* 0x000fd80003800000 */
[----:B------:R-:W-:Y:S05]  /*3a70*/  @!P0 BRA `(.L_x_65) ;  /* 0x00000000008c8947 */ /* 0x000fea0003800000 */
[----:B------:R-:W-:-:S05]  /*3a80*/  UMOV UR4, 0x10 ;  /* 0x0000001000047882 */ /* 0x000fca0000000000 */
[----:B------:R-:W-:Y:S04]  /*3a90*/  DEPBAR.LE SB2, 0x36 ;  /* 0x0000ad800000791a */ /* 0x000fe80000000000 */
[----:B------:R-:W2:Y:S02]  /*3aa0*/  UTCATOMSWS.2CTA.FIND_AND_SET.ALIGN UP0, UR4, UR4 ;  /* 0x00000004000475e3 */ /* 0x000ea40008200800 */
[----:B--2---:R-:W-:Y:S01]  /*3ab0*/  MOV R10, UR4 ;  /* 0x00000004000a7c02 */ /* 0x004fe20008000f00 */
[----:B------:R-:W-:Y:S06]  /*3ac0*/  BRA.U UP0, `(.L_x_66) ;  /* 0x0000000100187547 */ /* 0x000fec000b800000 */
.L_x_67:
[----:B------:R-:W-:Y:S05]  /*3ad0*/  NANOSLEEP 0x64 ;  /* 0x000000640000795d */ /* 0x000fea0003800000 */
[----:B------:R-:W-:-:S05]  /*3ae0*/  UMOV UR4, 0x10 ;  /* 0x0000001000047882 */ /* 0x000fca0000000000 */
[----:B------:R-:W-:Y:S04]  /*3af0*/  DEPBAR.LE SB2, 0x36 ;  /* 0x0000ad800000791a */ /* 0x000fe80000000000 */
[----:B------:R-:W2:Y:S02]  /*3b00*/  UTCATOMSWS.2CTA.FIND_AND_SET.ALIGN UP0, UR4, UR4 ;  /* 0x00000004000475e3 */ /* 0x000ea40008200800 */
[----:B--2---:R-:W-:Y:S01]  /*3b10*/  MOV R10, UR4 ;  /* 0x00000004000a7c02 */ /* 0x004fe20008000f00 */
[----:B------:R-:W-:Y:S05]  /*3b20*/  BRA.U !UP0, `(.L_x_67) ;  /* 0xfffffffd08e87547 */ /* 0x000fea000b83ffff */
.L_x_66:
[----:B------:R-:W2:Y:S01]  /*3b30*/  LDS R6, [UR5+0x10] ;  /* 0x00001005ff067984 */ /* 0x000ea20008000800 */
[----:B------:R-:W-:Y:S01]  /*3b40*/  IMAD.U32 R3, RZ, RZ, UR6 ;  /* 0x00000006ff037e24 */ /* 0x000fe2000f8e00ff */
[----:B------:R-:W-:-:S03]  /*3b50*/  MOV R4, UR30 ;  /* 0x0000001e00047c02 */ /* 0x000fc60008000f00 */
[----:B------:R-:W-:Y:S01]  /*3b60*/  VIADD R3, R3, 0x1a0 ;  /* 0x000001a003037836 */ /* 0x000fe20000000000 */
[----:B--2---:R-:W-:-:S04]  /*3b70*/  SHF.L.U32 R6, R6, 0x1f, RZ ;  /* 0x0000001f06067819 */ /* 0x004fc800000006ff */
[----:B------:R-:W2:Y:S02]  /*3b80*/  SYNCS.PHASECHK.TRANS64.TRYWAIT P0, [UR5+0x8], R6 ;  /* 0x00000806ff0075a7 */ /* 0x000ea40008001105 */
[----:B--2---:R-:W-:Y:S05]  /*3b90*/  @P0 BRA `(.L_x_68) ;  /* 0x0000000000080947 */ /* 0x004fea0003800000 */
[----:B------:R-:W2:Y:S02]  /*3ba0*/  SYNCS.PHASECHK.TRANS64.TRYWAIT P0, [UR5+0x8], R6 ;  /* 0x00000806ff0075a7 */ /* 0x000ea40008001105 */
[----:B--2---:R-:W-:Y:S05]  /*3bb0*/  @!P0 BRA `(.L_x_69) ;  /* 0x00000070001c8947 */ /* 0x004fea0003800000 */
.L_x_68:
[----:B------:R-:W-:Y:S01]  /*3bc0*/  PRMT R4, R4, 0x654, R3 ;  /* 0x0000065404047816 */ /* 0x000fe20000000003 */
[----:B------:R-:W-:Y:S01]  /*3bd0*/  HFMA2 R3, -RZ, RZ, 0, 5.9604644775390625e-08 ;  /* 0x00000001ff037431 */ /* 0x000fe200000001ff */
[----:B------:R-:W-:Y:S01]  /*3be0*/  UPRMT UR4, UR30, 0x654, UR7 ;  /* 0x000006541e047896 */ /* 0x000fe20008000007 */
[----:B------:R-:W-:Y:S02]  /*3bf0*/  IMAD.MOV.U32 R7, RZ, RZ, 0xffff ;  /* 0x0000ffffff077424 */ /* 0x000fe400078e00ff */
[----:B--2---:R-:W-:Y:S02]  /*3c00*/  IMAD.MOV.U32 R6, RZ, RZ, 0x4 ;  /* 0x00000004ff067424 */ /* 0x004fe400078e00ff */
[----:B------:R-:W-:Y:S01]  /*3c10*/  IMAD.SHL.U32 R9, R10, 0x20, RZ ;  /* 0x000000200a097824 */ /* 0x000fe200078e00ff */
[----:B------:R-:W-:Y:S02]  /*3c20*/  MOV R5, UR4 ;  /* 0x0000000400057c02 */ /* 0x000fe40008000f00 */
[-C--:B------:R-:W-:Y:S01]  /*3c30*/  SHF.L.U32 R8, R7, R10.reuse, RZ ;  /* 0x0000000a07087219 */ /* 0x080fe200000006ff */
[----:B------:R2:W-:Y:S01]  /*3c40*/  SYNCS.ARRIVE.TRANS64.RED RZ, [UR4], R6 ;  /* 0x00000006ffff79a7 */ /* 0x0005e20008000404 */
[----:B------:R-:W-:Y:S01]  /*3c50*/  SHF.L.U32 R7, R3, R10, RZ ;  /* 0x0000000a03077219 */ /* 0x000fe200000006ff */
[----:B------:R2:W-:Y:S04]  /*3c60*/  STS [UR6+0x1a0], R9 ;  /* 0x0001a009ff007988 */ /* 0x0005e80008000806 */
[----:B------:R2:W-:Y:S04]  /*3c70*/  STAS [R4.64], R10 ;  /* 0x0000000a04007dbd */ /* 0x0005e8000c0008ff */
[----:B------:R2:W-:Y:S04]  /*3c80*/  ATOMS.OR RZ, [UR5+0x14], R8 ;  /* 0x00001408ffff798c */ /* 0x0005e8000b000005 */
[----:B------:R2:W-:Y:S04]  /*3c90*/  ATOMS.OR RZ, [UR5+0x18], R7 ;  /* 0x00001807ffff798c */ /* 0x0005e8000b000005 */
[----:B------:R2:W-:Y:S02]  /*3ca0*/  ATOMS.XOR RZ, [UR5+0x10], R3 ;  /* 0x00001003ffff798c */ /* 0x0005e4000b800005 */
.L_x_65:
[----:B-1----:R-:W-:Y:S05]  /*3cb0*/  BSYNC B0 ;  /* 0x0000000000007941 */ /* 0x002fea0003800000 */
.L_x_64:
[----:B------:R-:W-:Y:S05]  /*3cc0*/  BRA.U UP1, `(.L_x_70) ;  /* 0x00000001016c7547 */ /* 0x000fea000b800000 */
[----:B------:R-:W-:-:S03]  /*3cd0*/  UMOV UR4, 0xffffffff ;  /* 0xffffffff00047882 */ /* 0x000fc60000000000 */
[----:B------:R-:W-:Y:S05]  /*3ce0*/  BRA.DIV UR4, `(.L_x_71) ;  /* 0x0000006e04e87947 */ /* 0x000fea000b800000 */
[----:B------:R-:W-:-:S13]  /*3cf0*/  ELECT P6, URZ, PT ;  /* 0x0000000000ff782f */ /* 0x000fda00038c0000 */
.L_x_195:
[----:B------:R-:W-:Y:S05]  /*3d00*/  @!P6 BRA `(.L_x_70) ;  /* 0x00000000005ce947 */ /* 0x000fea0003800000 */
[----:B--2---:R-:W2:Y:S02]  /*3d10*/  LDS R4, [UR5+0x10] ;  /* 0x00001005ff047984 */ /* 0x004ea40008000800 */
[----:B--2---:R-:W-:-:S04]  /*3d20*/  SHF.L.U32 R4, R4, 0x1f, RZ ;  /* 0x0000001f04047819 */ /* 0x004fc800000006ff */
[----:B------:R-:W2:Y:S02]  /*3d30*/  SYNCS.PHASECHK.TRANS64.TRYWAIT P0, [UR5+0x8], R4 ;  /* 0x00000804ff0075a7 */ /* 0x000ea40008001105 */
[----:B--2---:R-:W-:Y:S05]  /*3d40*/  @P0 BRA `(.L_x_72) ;  /* 0x0000000000080947 */ /* 0x004fea0003800000 */
[----:B------:R-:W2:Y:S02]  /*3d50*/  SYNCS.PHASECHK.TRANS64.TRYWAIT P0, [UR5+0x8], R4 ;  /* 0x00000804ff0075a7 */ /* 0x000ea40008001105 */
[----:B--2---:R-:W-:Y:S05]  /*3d60*/  @!P0 BRA `(.L_x_73) ;  /* 0x0000006c00e88947 */ /* 0x004fea0003800000 */
.L_x_72:
[----:B------:R-:W3:Y:S01]  /*3d70*/  LDS R6, [UR6+0x1a0] ;  /* 0x0001a006ff067984 */ /* 0x000ee20008000800 */
[----:B--2---:R-:W-:Y:S02]  /*3d80*/  HFMA2 R3, -RZ, RZ, 0, 5.9604644775390625e-08 ;  /* 0x00000001ff037431 */ /* 0x004fe400000001ff */
[----:B------:R-:W-:Y:S01]  /*3d90*/  IMAD.MOV.U32 R4, RZ, RZ, 0xffff ;  /* 0x0000ffffff047424 */ /* 0x000fe200078e00ff */
[----:B------:R-:W-:Y:S01]  /*3da0*/  UPRMT UR4, UR30, 0x654, UR7 ;  /* 0x000006541e047896 */ /* 0x000fe20008000007 */
[----:B---3--:R-:W-:-:S03]  /*3db0*/  IMAD.SHL.U32 R5, R6, 0x20, RZ ;  /* 0x0000002006057824 */ /* 0x008fc600078e00ff */
[-C--:B------:R-:W-:Y:S02]  /*3dc0*/  SHF.L.U32 R4, R4, R6.reuse, RZ ;  /* 0x0000000604047219 */ /* 0x080fe400000006ff */
[----:B------:R-:W-:Y:S01]  /*3dd0*/  SHF.L.U32 R6, R3, R6, RZ ;  /* 0x0000000603067219 */ /* 0x000fe200000006ff */
[----:B------:R3:W-:Y:S04]  /*3de0*/  STS [UR6+0x1a0], R5 ;  /* 0x0001a005ff007988 */ /* 0x0007e80008000806 */
[----:B------:R3:W-:Y:S04]  /*3df0*/  ATOMS.OR RZ, [UR5+0x14], R4 ;  /* 0x00001404ffff798c */ /* 0x0007e8000b000005 */
[----:B------:R3:W-:Y:S01]  /*3e00*/  ATOMS.OR RZ, [UR5+0x18], R6 ;  /* 0x00001806ffff798c */ /* 0x0007e2000b000005 */
[----:B------:R-:W-:Y:S03]  /*3e10*/  SYNCS.ARRIVE.TRANS64.RED.A1T0 RZ, [UR4], RZ ;  /* 0x000000ffffff79a7 */ /* 0x000fe60008100404 */
[----:B------:R3:W-:Y:S01]  /*3e20*/  ATOMS.XOR RZ, [UR5+0x10], R3 ;  /* 0x00001003ffff798c */ /* 0x0007e2000b800005 */
[----:B------:R-:W-:Y:S05]  /*3e30*/  BRA `(.L_x_70) ;  /* 0x0000000000107947 */ /* 0x000fea0003800000 */
.L_x_63:
[----:B------:R-:W-:Y:S02]  /*3e40*/  MOV R3, 0xffffffff ;  /* 0xffffffff00037802 */ /* 0x000fe40000000f00 */
[----:B------:R-:W-:-:S03]  /*3e50*/  MOV R4, 0x3e80 ;  /* 0x00003e8000047802 */ /* 0x000fc60000000f00 */
[----:B------:R2:W-:Y:S04]  /*3e60*/  STS [UR6+0x1a0], R3 ;  /* 0x0001a003ff007988 */ /* 0x0005e80008000806 */
[----:B-12--5:R-:W-:Y:S05]  /*3e70*/  CALL.REL.NOINC `($__internal_1_$__cuda_sm10x_tcgen05_guardrail_trap_phase_invalid_during_alloc) ;  /* 0x0000007400987944 */ /* 0x026fea0003c00000 */
.L_x_70:
[----:B------:R-:W-:Y:S05]  /*3e80*/  WARPSYNC.ALL ;  /* 0x0000000000007948 */ /* 0x000fea0003800000 */
[----:B------:R-:W4:Y:S01]  /*3e90*/  S2UR UR17, SR_CgaCtaId ;  /* 0x00000000001179c3 */ /* 0x000f220000008800 */
[----:B------:R-:W-:Y:S01]  /*3ea0*/  UMOV UR4, 0x400 ;  /* 0x0000040000047882 */ /* 0x000fe20000000000 */
[----:B------:R-:W-:-:S06]  /*3eb0*/  NOP ;  /* 0x0000000000007918 */ /* 0x000fcc0000000000 */
[----:B------:R-:W-:Y:S06]  /*3ec0*/  BAR.ARV 0x6, 0xa0 ;  /* 0x0182800000007b1d */ /* 0x000fec0000002000 */
[----:B------:R-:W1:Y:S01]  /*3ed0*/  LDCU.64 UR6, c[0x0][0x388] ;  /* 0x00007100ff0677ac */ /* 0x000e620008000a00 */
[----:B------:R-:W-:Y:S01]  /*3ee0*/  LOP3.LUT R2, R2, 0xffff, RZ, 0xc0, !PT ;  /* 0x0000ffff02027812 */ /* 0x000fe200078ec0ff */
[----:B--2---:R-:W-:Y:S01]  /*3ef0*/  IMAD.MOV.U32 R8, RZ, RZ, 0x1 ;  /* 0x00000001ff087424 */ /* 0x004fe200078e00ff */
[----:B------:R-:W-:Y:S01]  /*3f00*/  LOP3.LUT R0, R0, 0xffff, RZ, 0xc0, !PT ;  /* 0x0000ffff00007812 */ /* 0x000fe200078ec0ff */
[----:B------:R-:W2:Y:S01]  /*3f10*/  LDCU UR8, c[0x0][0x390] ;  /* 0x00007200ff0877ac */ /* 0x000ea20008000800 */
[----:B------:R-:W-:Y:S01]  /*3f20*/  R2UR UR18, R2 ;  /* 0x00000000021272ca */ /* 0x000fe200000e0000 */
[----:B------:R-:W-:Y:S01]  /*3f30*/  IMAD.MOV.U32 R2, RZ, RZ, RZ ;  /* 0x000000ffff027224 */ /* 0x000fe200078e00ff */
[----:B------:R-:W-:Y:S01]  /*3f40*/  R2UR UR28, R0 ;  /* 0x00000000001c72ca */ /* 0x000fe200000e0000 */
[----:B------:R-:W-:Y:S01]  /*3f50*/  IMAD.MOV.U32 R0, RZ, RZ, RZ ;  /* 0x000000ffff007224 */ /* 0x000fe200078e00ff */
[----:B------:R-:W-:Y:S01]  /*3f60*/  UMOV UR21, URZ ;  /* 0x000000ff00157c82 */ /* 0x000fe20008000000 */
[----:B----4-:R-:W-:-:S02]  /*3f70*/  ULEA UR17, UR17, UR4, 0x18 ;  /* 0x0000000411117291 */ /* 0x010fc4000f8ec0ff */
[----:B------:R-:W-:Y:S01]  /*3f80*/  UISETP.NE.AND UP3, UPT, UR31, URZ, UPT ;  /* 0x000000ff1f00728c */ /* 0x000fe2000bf65270 */
[----:B------:R-:W-:Y:S01]  /*3f90*/  UMOV UR16, URZ ;  /* 0x000000ff00107c82 */ /* 0x000fe20008000000 */
[----:B------:R-:W-:Y:S01]  /*3fa0*/  UMOV UR26, 0x0 ;  /* 0x00000000001a7882 */ /* 0x000fe20000000000 */
[----:B------:R-:W-:Y:S01]  /*3fb0*/  UMOV UR27, 0x10210490 ;  /* 0x10210490001b7882 */ /* 0x000fe20000000000 */
[----:B------:R-:W-:Y:S01]  /*3fc0*/  UMOV UR24, 0x0 ;  /* 0x0000000000187882 */ /* 0x000fe20000000000 */
[----:B-1----:R-:W-:Y:S02]  /*3fd0*/  UIADD3 UR4, UPT, UPT, UR6, 0x1f, URZ ;  /* 0x0000001f06047890 */ /* 0x002fe4000fffe0ff */
[----:B---3--:R-:W1:Y:S01]  /*3fe0*/  LDS R3, [UR17+0x1a0] ;  /* 0x0001a011ff037984 */ /* 0x008e620008000800 */
[----:B------:R-:W-:Y:S02]  /*3ff0*/  UIADD3 UR6, UPT, UPT, UR17, 0x8400, URZ ;  /* 0x0000840011067890 */ /* 0x000fe4000fffe0ff */
[----:B------:R-:W-:-:S02]  /*4000*/  USHF.R.S32.HI UR5, URZ, 0x1f, UR4 ;  /* 0x0000001fff057899 */ /* 0x000fc40008011404 */
[----:B------:R-:W-:Y:S02]  /*4010*/  USHF.R.U32.HI UR6, URZ, 0x4, UR6 ;  /* 0x00000004ff067899 */ /* 0x000fe40008011606 */
[----:B------:R-:W-:Y:S02]  /*4020*/  ULEA.HI UR4, UR5, UR4, URZ, 0x5 ;  /* 0x0000000405047291 */ /* 0x000fe4000f8f28ff */
[----:B------:R-:W-:Y:S02]  /*4030*/  UIADD3 UR5, UPT, UPT, UR17, 0x28400, URZ ;  /* 0x0002840011057890 */ /* 0x000fe4000fffe0ff */
[----:B------:R-:W-:Y:S02]  /*4040*/  USHF.R.S32.HI UR4, URZ, 0x5, UR4 ;  /* 0x00000005ff047899 */ /* 0x000fe40008011404 */
[----:B------:R-:W-:Y:S02]  /*4050*/  USHF.R.U32.HI UR5, URZ, 0x4, UR5 ;  /* 0x00000004ff057899 */ /* 0x000fe40008011605 */
[----:B------:R-:W-:-:S02]  /*4060*/  UIMAD UR7, UR4, UR7, URZ ;  /* 0x00000007040772a4 */ /* 0x000fc4000f8e02ff */
[----:B------:R-:W-:Y:S02]  /*4070*/  UIADD3 UR4, UPT, UPT, UR17, 0x158, URZ ;  /* 0x0000015811047890 */ /* 0x000fe4000fffe0ff */
[----:B------:R-:W-:Y:S02]  /*4080*/  ULOP3.LUT UR6, UR6, 0x3fff, URZ, 0xc0, !UPT ;  /* 0x00003fff06067892 */ /* 0x000fe4000f8ec0ff */
[----:B------:R-:W-:Y:S02]  /*4090*/  UPRMT UR23, URZ, 0x654, UR4 ;  /* 0x00000654ff177896 */ /* 0x000fe40008000004 */
[----:B--2---:R-:W-:Y:S02]  /*40a0*/  UIMAD UR4, UR7, UR8, URZ ;  /* 0x00000008070472a4 */ /* 0x004fe4000f8e02ff */
[----:B------:R-:W-:Y:S02]  /*40b0*/  ULOP3.LUT UR20, UR5, 0x3fff, URZ, 0xc0, !UPT ;  /* 0x00003fff05147892 */ /* 0x000fe4000f8ec0ff */
[----:B------:R-:W-:-:S02]  /*40c0*/  ULOP3.LUT UR19, UR6, 0x10000, URZ, 0xfc, !UPT ;  /* 0x0001000006137892 */ /* 0x000fc4000f8efcff */
[----:B------:R-:W-:Y:S02]  /*40d0*/  UIADD3 UR29, UPT, UPT, UR4, -0x1, URZ ;  /* 0xffffffff041d7890 */ /* 0x000fe4000fffe0ff */
[----:B------:R-:W-:Y:S01]  /*40e0*/  UISETP.GE.AND UP4, UPT, UR4, 0x1, UPT ;  /* 0x000000010400788c */ /* 0x000fe2000bf86270 */
[----:B------:R-:W-:Y:S01]  /*40f0*/  UMOV UR25, 0x10210490 ;  /* 0x1021049000197882 */ /* 0x000fe20000000000 */
[C---:B-1----:R-:W-:Y:S01]  /*4100*/  VIADD R5, R3.reuse, 0x80 ;  /* 0x0000008003057836 */ /* 0x042fe20000000000 */
[----:B------:R-:W-:-:S04]  /*4110*/  LOP3.LUT R4, R3, 0xffff, RZ, 0xc0, !PT ;  /* 0x0000ffff03047812 */ /* 0x000fc800078ec0ff */
[----:B------:R-:W-:-:S05]  /*4120*/  LOP3.LUT R5, R5, 0xffff, RZ, 0xc0, !PT ;  /* 0x0000ffff05057812 */ /* 0x000fca00078ec0ff */
[----:B------:R1:W-:Y:S02]  /*4130*/  STL.64 [R1], R4 ;  /* 0x0000000401007387 */ /* 0x0003e40000100a00 */
.L_x_82:
[----:B-1----:R-:W-:-:S04]  /*4140*/  SHF.L.U32 R5, R2, 0x1f, RZ ;  /* 0x0000001f02057819 */ /* 0x002fc800000006ff */
[----:B------:R-:W1:Y:S02]  /*4150*/  SYNCS.PHASECHK.TRANS64.TRYWAIT P0, [UR17+0x150], R5 ;  /* 0x00015005ff0075a7 */ /* 0x000e640008001111 */
[----:B-1-34-:R-:W-:Y:S05]  /*4160*/  @!P0 BRA `(.L_x_74) ;  /* 0x0000006c00008947 */ /* 0x01afea0003800000 */
.L_x_197:
[----:B-1----:R-:W1:Y:S01]  /*4170*/  LDS.128 R4, [UR17+0x190] ;  /* 0x00019011ff047984 */ /* 0x002e620008000c00 */
[----:B------:R-:W-:Y:S01]  /*4180*/  ULEA UR22, UR21, UR17, 0x3 ;  /* 0x0000001115167291 */ /* 0x000fe2000f8e18ff */
[----:B------:R-:W-:Y:S01]  /*4190*/  @!PT LDS RZ, [RZ] ;  /* 0x00000000fffff984 */ /* 0x000fe20000000800 */
[----:B------:R-:W-:Y:S01]  /*41a0*/  @!PT LDS RZ, [RZ] ;  /* 0x00000000fffff984 */ /* 0x000fe20000000800 */
[----:B------:R-:W-:Y:S01]  /*41b0*/  @!PT LDS RZ, [RZ] ;  /* 0x00000000fffff984 */ /* 0x000fe20000000800 */
[----:B------:R-:W-:Y:S01]  /*41c0*/  @!PT LDS RZ, [RZ] ;  /* 0x00000000fffff984 */ /* 0x000fe20000000800 */
[----:B------:R2:W-:Y:S06]  /*41d0*/  MEMBAR.ALL.CTA ;  /* 0x0000000000007992 */ /* 0x0005ec0000008000 */
[----:B--2---:R-:W2:Y:S02]  /*41e0*/  FENCE.VIEW.ASYNC.S ;  /* 0x00000000000073c6 */ /* 0x004ea40000000000 */
[----:B--2---:R-:W-:Y:S01]  /*41f0*/  SYNCS.ARRIVE.TRANS64.RED.A1T0 RZ, [UR23], RZ ;  /* 0x000000ffffff79a7 */ /* 0x004fe20008100417 */
[----:B-1----:R-:W-:Y:S01]  /*4200*/  LOP3.LUT P2, RZ, R6, 0x1, RZ, 0xc0, !PT ;  /* 0x0000000106ff7812 */ /* 0x002fe2000784c0ff */
[----:B------:R-:W-:-:S12]  /*4210*/  BRA.U UP3, `(.L_x_75) ;  /* 0x00000001030c7547 */ /* 0x000fd8000b800000 */
[----:B------:R-:W-:-:S04]  /*4220*/  SHF.L.U32 R5, R8, 0x1f, RZ ;  /* 0x0000001f08057819 */ /* 0x000fc800000006ff */
[----:B------:R-:W1:Y:S02]  /*4230*/  SYNCS.PHASECHK.TRANS64.TRYWAIT P0, [UR22+0x170], R5 ;  /* 0x00017005ff0075a7 */ /* 0x000e640008001116 */
[----:B-1----:R-:W-:Y:S05]  /*4240*/  @!P0 BRA `(.L_x_76) ;  /* 0x0000006800e08947 */ /* 0x002fea0003800000 */
.L_x_75:
[----:B------:R-:W-:Y:S05]  /*4250*/  BRA.U UP3, `(.L_x_77) ;  /* 0x0000000103d47547 */ /* 0x000fea000b800000 */
[----:B------:R-:W-:Y:S05]  /*4260*/  BRA.U !UP4, `(.L_x_78) ;  /* 0x000000010cc47547 */ /* 0x000fea000b800000 */
[----:B------:R-:W-:Y:S01]  /*4270*/  ULEA UR4, UR21, UR48, 0x2 ;  /* 0x0000003015047291 */ /* 0x000fe2000f8e10ff */
[----:B-1----:R-:W-:-:S08]  /*4280*/  SHF.L.U32 R4, R0, 0x1f, RZ ;  /* 0x0000001f00047819 */ /* 0x002fd000000006ff */
[----:B------:R-:W5:Y:S01]  /*4290*/  LDL R5, [UR4] ;  /* 0x00000004ff057983 */ /* 0x000f620008100800 */
[----:B------:R-:W-:Y:S02]  /*42a0*/  ULEA UR4, UR16, UR17, 0x3 ;  /* 0x0000001110047291 */ /* 0x000fe4000f8e18ff */
[----:B------:R-:W-:Y:S01]  /*42b0*/  UPLOP3.LUT UP2, UPT, UPT, UPT, UPT, 0x40, 0x4 ;  /* 0x000000000004789c */ /* 0x000fe20003f4e870 */
[----:B------:R-:W-:Y:S01]  /*42c0*/  UMOV UR15, UR29 ;  /* 0x0000001d000f7c82 */ /* 0x000fe20008000000 */
[----:B------:R-:W-:-:S05]  /*42d0*/  UMOV UR5, UR16 ;  /* 0x0000001000057c82 */ /* 0x000fca0008000000 */
[----:B------:R1:W2:Y:S04]  /*42e0*/  SYNCS.PHASECHK.TRANS64.TRYWAIT P1, [UR4], R4 ;  /* 0x00000004ff0075a7 */ /* 0x0002a80008021104 */
.L_x_81:
[----:B---3--:R-:W-:Y:S01]  /*42f0*/  ULEA UR10, UR5, UR17, 0x3 ;  /* 0x00000011050a7291 */ /* 0x008fe2000f8e18ff */
[----:B--2-4-:R-:W-:Y:S11]  /*4300*/  @P1 BRA `(.L_x_79) ;  /* 0x00000000000c1947 */ /* 0x014ff60003800000 */
[----:B------:R-:W-:Y:S04]  /*4310*/  SHF.L.U32 R7, R0, 0x1f, RZ ;  /* 0x0000001f00077819 */ /* 0x000fe800000006ff */
[----:B------:R-:W2:Y:S02]  /*4320*/  SYNCS.PHASECHK.TRANS64.TRYWAIT P0, [UR10], R7 ;  /* 0x00000007ff0075a7 */ /* 0x000ea4000800110a */
[----:B--2---:R-:W-:Y:S05]  /*4330*/  @!P0 BRA `(.L_x_80) ;  /* 0x0000006800bc8947 */ /* 0x004fea0003800000 */
.L_x_79:
[----:B------:R-:W-:Y:S01]  /*4340*/  UISETP.NE.AND UP0, UPT, UR15, URZ, UPT ;  /* 0x000000ff0f00728c */ /* 0x000fe2000bf05270 */
[----:B------:R-:W-:Y:S01]  /*4350*/  PLOP3.LUT P1, PT, PT, PT, PT, 0x80, 0x8 ;  /* 0x000000000008781c */ /* 0x000fe20003f2f070 */
[----:B------:R-:W-:Y:S02]  /*4360*/  UIADD3 UR4, UPT, UPT, UR5, 0x1, URZ ;  /* 0x0000000105047890 */ /* 0x000fe4000fffe0ff */
[----:B------:R-:W-:Y:S02]  /*4370*/  ULEA UR8, UR5, UR20, 0x8 ;  /* 0x0000001405087291 */ /* 0x000fe4000f8e40ff */
[----:B------:R-:W-:Y:S01]  /*4380*/  UISETP.NE.AND UP1, UPT, UR4, 0x10, UPT ;  /* 0x000000100400788c */ /* 0x000fe2000bf25270 */
[----:B------:R-:W-:Y:S01]  /*4390*/  PLOP3.LUT P0, PT, PT, PT, UP0, 0x80, 0x8 ;  /* 0x000000000008781c */ /* 0x000fe20003f0f008 */
[----:B------:R-:W-:Y:S02]  /*43a0*/  UIADD3 UR12, UPT, UPT, UR8, 0x80, URZ ;  /* 0x00000080080c7890 */ /* 0x000fe4000fffe0ff */
[----:B------:R-:W-:Y:S02]  /*43b0*/  USEL UR6, URZ, 0x1, UP1 ;  /* 0x00000001ff067887 */ /* 0x000fe40008800000 */
[----:B------:R-:W-:Y:S02]  /*43c0*/  USEL UR16, UR4, URZ, UP1 ;  /* 0x000000ff04107287 */ /* 0x000fe40008800000 */
[----:B------:R-:W-:Y:S02]  /*43d0*/  UIADD3 UR10, UPT, UPT, UR10, 0x80, URZ ;  /* 0x000000800a0a7890 */ /* 0x000fe4000fffe0ff */
[----:B------:R-:W-:Y:S01]  /*43e0*/  @UP0 ULEA UR4, UR16, UR17, 0x3 ;  /* 0x0000001110040291 */ /* 0x000fe2000f8e18ff */
[----:B------:R-:W-:Y:S01]  /*43f0*/  LOP3.LUT R0, R0, UR6, RZ, 0x3c, !PT ;  /* 0x0000000600007c12 */ /* 0x000fe2000f8e3cff */
[----:B------:R-:W-:Y:S01]  /*4400*/  UMOV UR9, 0x40004040 ;  /* 0x4000404000097882 */ /* 0x000fe20000000000 */
[----:B------:R-:W-:Y:S01]  /*4410*/  UMOV UR13, 0x40004040 ;  /* 0x40004040000d7882 */ /* 0x000fe20000000000 */
[----:B------:R-:W-:Y:S01]  /*4420*/  UMOV UR7, 0x80004020 ;  /* 0x8000402000077882 */ /* 0x000fe20000000000 */
[----:B-1----:R-:W-:Y:S04]  /*4430*/  @P0 SHF.L.U32 R4, R0, 0x1f, RZ ;  /* 0x0000001f00040819 */ /* 0x002fe800000006ff */
[----:B------:R3:W4:Y:S01]  /*4440*/  @P0 SYNCS.PHASECHK.TRANS64.TRYWAIT P1, [UR4], R4 ;  /* 0x00000004ff0005a7 */ /* 0x0007220008021104 */
[----:B------:R-:W-:Y:S11]  /*4450*/  ELECT P0, URZ, PT ;  /* 0x0000000000ff782f */ /* 0x000ff60003800000 */
[----:B------:R-:W-:Y:S02]  /*4460*/  @!UPT UIADD3 URZ, UPT, UPT, URZ, URZ, URZ ;  /* 0x000000fffffff290 */ /* 0x000fe4000fffe0ff */
[C---:B-----5:R-:W-:Y:S01]  /*4470*/  @P0 R2UR.BROADCAST UR14, R5.reuse ;  /* 0x00000000050e02ca */ /* 0x060fe200008e0000 */
[----:B------:R-:W-:Y:S01]  /*4480*/  ULEA UR4, UR5, UR19, 0x9 ;  /* 0x0000001305047291 */ /* 0x000fe2000f8e48ff */
[----:B------:R-:W-:Y:S11]  /*4490*/  ELECT P0, URZ, PT ;  /* 0x0000000000ff782f */ /* 0x000ff60003800000 */
[----:B------:R-:W-:Y:S02]  /*44a0*/  @!UPT UIADD3 URZ, UPT, UPT, URZ, URZ, URZ ;  /* 0x000000fffffff290 */ /* 0x000fe4000fffe0ff */
[----:B------:R-:W-:Y:S01]  /*44b0*/  @P0 R2UR.BROADCAST UR11, R5 ;  /* 0x00000000050b02ca */ /* 0x000fe200008e0000 */
[----:B------:R-:W-:Y:S01]  /*44c0*/  UIADD3 UR6, UPT, UPT, UR4, 0x2, URZ ;  /* 0x0000000204067890 */ /* 0x000fe2000fffe0ff */
[----:B------:R-:W-:Y:S02]  /*44d0*/  UMOV UR5, 0x80004020 ;  /* 0x8000402000057882 */ /* 0x000fe40000000000 */
[----:B------:R1:W-:Y:S01]  /*44e0*/  UTCHMMA.2CTA gdesc[UR4], gdesc[UR8], tmem[UR14], tmem[UR26], idesc[UR27], UP2 ;  /* 0x00ff1a08040075ea */ /* 0x0003e2000920000e */
[----:B------:R-:W-:Y:S08]  /*44f0*/  UPLOP3.LUT UP2, UPT, UPT, UPT, UPT, 0x80, 0x8 ;  /* 0x000000000008789c */ /* 0x000ff00003f4f070 */
[----:B------:R3:W-:Y:S01]  /*4500*/  UTCHMMA.2CTA gdesc[UR6], gdesc[UR12], tmem[UR11], tmem[UR24], idesc[UR25], UPT ;  /* 0x00ff180c060075ea */ /* 0x0007e2000ba0000b */
[----:B------:R3:W-:Y:S01]  /*4510*/  UTCBAR.2CTA.MULTICAST [UR10], URZ, UR18 ;  /* 0x000000ff0a0073e9 */ /* 0x0007e20008200812 */
[----:B-1----:R-:W-:Y:S02]  /*4520*/  UIADD3 UR4, UPT, UPT, UR15, 0x1, URZ ;  /* 0x000000010f047890 */ /* 0x002fe4000fffe0ff */
[----:B------:R-:W-:Y:S02]  /*4530*/  UIADD3 UR8, UPT, UPT, UR15, -0x1, URZ ;  /* 0xffffffff0f087890 */ /* 0x000fe4000fffe0ff */
[----:B------:R-:W-:Y:S01]  /*4540*/  UISETP.GT.U32.AND UP0, UPT, UR4, 0x1, UPT ;  /* 0x000000010400788c */ /* 0x000fe2000bf04070 */
[----:B------:R-:W-:Y:S04]  /*4550*/  UMOV UR5, UR16 ;  /* 0x0000001000057c82 */ /* 0x000fe80008000000 */
[----:B------:R-:W-:Y:S04]  /*4560*/  UMOV UR15, UR8 ;  /* 0x00000008000f7c82 */ /* 0x000fe80008000000 */
[----:B------:R-:W-:Y:S05]  /*4570*/  BRA.U UP0, `(.L_x_81) ;  /* 0xfffffffd005c7547 */ /* 0x000fea000b83ffff */
.L_x_78:
[----:B------:R-:W-:-:S09]  /*4580*/  UIADD3 UR4, UPT, UPT, UR22, 0x160, URZ ;  /* 0x0000016016047890 */ /* 0x000fd2000fffe0ff */
[----:B------:R2:W-:Y:S01]  /*4590*/  UTCBAR.2CTA.MULTICAST [UR4], URZ, UR28 ;  /* 0x000000ff040073e9 */ /* 0x0005e2000820081c */
[----:B------:R-:W-:Y:S02]  /*45a0*/  NOP ;  /* 0x0000000000007918 */ /* 0x000fe40000000000 */
.L_x_77:
[----:B--2---:R-:W-:Y:S01]  /*45b0*/  UIADD3 UR4, UPT, UPT, UR21, 0x1, URZ ;  /* 0x0000000115047890 */ /* 0x004fe2000fffe0ff */
[----:B------:R-:W-:-:S03]  /*45c0*/  LOP3.LUT R2, R2, 0x1, RZ, 0x3c, !PT ;  /* 0x0000000102027812 */ /* 0x000fc600078e3cff */
[----:B------:R-:W-:-:S04]  /*45d0*/  UISETP.NE.AND UP0, UPT, UR4, 0x2, UPT ;  /* 0x000000020400788c */ /* 0x000fc8000bf05270 */
[----:B------:R-:W-:Y:S02]  /*45e0*/  USEL UR5, URZ, 0x1, UP0 ;  /* 0x00000001ff057887 */ /* 0x000fe40008000000 */
[----:B------:R-:W-:-:S04]  /*45f0*/  USEL UR21, UR4, URZ, UP0 ;  /* 0x000000ff04157287 */ /* 0x000fc80008000000 */
[----:B------:R-:W-:Y:S01]  /*4600*/  LOP3.LUT R8, R8, UR5, RZ, 0x3c, !PT ;  /* 0x0000000508087c12 */ /* 0x000fe2000f8e3cff */
[----:B------:R-:W-:Y:S07]  /*4610*/  @P2 BRA `(.L_x_82) ;  /* 0xfffffff800c82947 */ /* 0x000fee000383ffff */
[----:B------:R-:W2:Y:S01]  /*4620*/  S2UR UR8, SR_CgaCtaId ;  /* 0x00000000000879c3 */ /* 0x000ea20000008800 */
[----:B------:R-:W-:Y:S01]  /*4630*/  ELECT P0, URZ, PT ;  /* 0x0000000000ff782f */ /* 0x000fe20003800000 */
[----:B------:R-:W-:Y:S01]  /*4640*/  HFMA2 R0, -RZ, RZ, 0, 5.9604644775390625e-08 ;  /* 0x00000001ff007431 */ /* 0x000fe200000001ff */
[----:B------:R-:W-:-:S05]  /*4650*/  UMOV UR4, 0x40 ;  /* 0x0000004000047882 */ /* 0x000fca0000000000 */
[----:B------:R-:W-:Y:S01]  /*4660*/  UVIRTCOUNT.DEALLOC.SMPOOL 0x80 ;  /* 0x000000800000784c */ /* 0x000fe20000000000 */
[----:B------:R-:W-:Y:S02]  /*4670*/  UISETP.NE.AND UP0, UPT, UR31, URZ, UPT ;  /* 0x000000ff1f00728c */ /* 0x000fe4000bf05270 */
[----:B--2---:R-:W-:-:S09]  /*4680*/  ULEA UR8, UR8, UR4, 0x18 ;  /* 0x0000000408087291 */ /* 0x004fd2000f8ec0ff */
[----:B------:R2:W-:Y:S01]  /*4690*/  @P0 STS.U8 [UR8+0x1c], R0 ;  /* 0x00001c00ff000988 */ /* 0x0005e20008000008 */
[----:B------:R-:W-:Y:S05]  /*46a0*/  BRA.U UP0, `(.L_x_83) ;  /* 0x0000000100587547 */ /* 0x000fea000b800000 */
[----:B------:R-:W-:Y:S01]  /*46b0*/  UIADD3 UR5, UPT, UPT, UR17, 0x170, URZ ;  /* 0x0000017011057890 */ /* 0x000fe2000fffe0ff */
[----:B-1----:R-:W-:-:S03]  /*46c0*/  SHF.L.U32 R5, R8, 0x1f, RZ ;  /* 0x0000001f08057819 */ /* 0x002fc600000006ff */
[----:B------:R-:W-:-:S09]  /*46d0*/  ULEA UR4, UR21, UR5, 0x3 ;  /* 0x0000000515047291 */ /* 0x000fd2000f8e18ff */
[----:B------:R-:W1:Y:S02]  /*46e0*/  SYNCS.PHASECHK.TRANS64.TRYWAIT P0, [UR4], R5 ;  /* 0x00000005ff0075a7 */ /* 0x000e640008001104 */
[----:B-1----:R-:W-:Y:S05]  /*46f0*/  @!P0 BRA `(.L_x_84) ;  /* 0x0000006400e48947 */ /* 0x002fea0003800000 */
.L_x_201:
[----:B------:R-:W-:-:S04]  /*4700*/  UIADD3 UR4, UPT, UPT, UR21, 0x1, URZ ;  /* 0x0000000115047890 */ /* 0x000fc8000fffe0ff */
[----:B------:R-:W-:-:S04]  /*4710*/  UISETP.NE.AND UP1, UPT, UR4, 0x2, UPT ;  /* 0x000000020400788c */ /* 0x000fc8000bf25270 */
[----:B---3--:R-:W-:Y:S02]  /*4720*/  USEL UR6, URZ, 0x1, UP1 ;  /* 0x00000001ff067887 */ /* 0x008fe40008800000 */
[----:B------:R-:W-:-:S04]  /*4730*/  USEL UR4, UR4, URZ, UP1 ;  /* 0x000000ff04047287 */ /* 0x000fc80008800000 */
[----:B------:R-:W-:Y:S01]  /*4740*/  ULEA UR4, UR4, UR5, 0x3 ;  /* 0x0000000504047291 */ /* 0x000fe2000f8e18ff */
[----:B-1----:R-:W-:-:S04]  /*4750*/  LOP3.LUT R5, R8, UR6, RZ, 0x3c, !PT ;  /* 0x0000000608057c12 */ /* 0x002fc8000f8e3cff */
[----:B------:R-:W-:Y:S01]  /*4760*/  SHF.L.U32 R5, R5, 0x1f, RZ ;  /* 0x0000001f05057819 */ /* 0x000fe200000006ff */
[----:B--2---:R-:W-:-:S04]  /*4770*/  IMAD.U32 R0, RZ, RZ, UR4 ;  /* 0x00000004ff007e24 */ /* 0x004fc8000f8e00ff */
[----:B------:R1:W2:Y:S03]  /*4780*/  SYNCS.PHASECHK.TRANS64.TRYWAIT P0, [R0+URZ], R5 ;  /* 0x00000005000075a7 */ /* 0x0002a600080011ff */
[----:B--2---:R-:W-:Y:S05]  /*4790*/  @!P0 NANOSLEEP.SYNCS 0x989680 ;  /* 0x009896800000895d */ /* 0x004fea0003900000 */
[----:B------:R-:W2:Y:S02]  /*47a0*/  @!P0 SYNCS.PHASECHK.TRANS64 P0, [R0+URZ], R5 ;  /* 0x00000005000085a7 */ /* 0x000ea400080010ff */
[----:B--2---:R-:W-:Y:S05]  /*47b0*/  @P0 BRA `(.L_x_85) ;  /* 0x0000000000200947 */ /* 0x004fea0003800000 */
.L_x_86:
[----:B--2---:R2:W3:Y:S02]  /*47c0*/  SYNCS.PHASECHK.TRANS64.TRYWAIT P0, [R0+URZ], R5 ;  /* 0x00000005000075a7 */ /* 0x0044e400080011ff */
[----:B---3--:R-:W-:Y:S05]  /*47d0*/  @!P0 NANOSLEEP.SYNCS 0x989680 ;  /* 0x009896800000895d */ /* 0x008fea0003900000 */
[----:B------:R-:W3:Y:S02]  /*47e0*/  @!P0 SYNCS.PHASECHK.TRANS64 P0, [R0+URZ], R5 ;  /* 0x00000005000085a7 */ /* 0x000ee400080010ff */
[----:B---3--:R-:W-:Y:S05]  /*47f0*/  @!P0 BRA `(.L_x_86) ;  /* 0xfffffffc00f08947 */ /* 0x008fea000383ffff */
[----:B------:R-:W-:Y:S05]  /*4800*/  BRA `(.L_x_85) ;  /* 0x00000000000c7947 */ /* 0x000fea0003800000 */
.L_x_83:
[----:B------:R-:W-:-:S04]  /*4810*/  UIADD3 UR4, UPT, UPT, UR17, 0x180, URZ ;  /* 0x0000018011047890 */ /* 0x000fc8000fffe0ff */
[----:B------:R-:W-:-:S09]  /*4820*/  UPRMT UR4, UR30, 0x654, UR4 ;  /* 0x000006541e047896 */ /* 0x000fd20008000004 */
[----:B------:R-:W-:Y:S03]  /*4830*/  SYNCS.ARRIVE.TRANS64.RED.A1T0 RZ, [UR4], RZ ;  /* 0x000000ffffff79a7 */ /* 0x000fe60008100404 */
.L_x_85:
[----:B-12---:R-:W-:Y:S01]  /*4840*/  SHF.L.U32 R5, RZ, 0x1f, RZ ;  /* 0x0000001fff057819 */ /* 0x006fe200000006ff */
[----:B------:R-:W-:Y:S01]  /*4850*/  UIADD3 UR4, UPT, UPT, UR17, 0x180, URZ ;  /* 0x0000018011047890 */ /* 0x000fe2000fffe0ff */
[----:B------:R-:W-:Y:S02]  /*4860*/  PLOP3.LUT P0, PT, PT, PT, UP0, 0x80, 0x8 ;  /* 0x000000000008781c */ /* 0x000fe40003f0f008 */
[----:B----4-:R-:W1:Y:S02]  /*4870*/  SYNCS.PHASECHK.TRANS64.TRYWAIT P1, [UR17+0x180], R5 ;  /* 0x00018005ff0075a7 */ /* 0x010e640008021111 */
[----:B-1----:R-:W-:Y:S09]  /*4880*/  @!P1 BRA `(.L_x_87) ;  /* 0x0000006400989947 */ /* 0x002ff20003800000 */
.L_x_203:
[----:B------:R-:W-:Y:S01]  /*4890*/  @!UP0 UPRMT UR4, UR30, 0x654, UR4 ;  /* 0x000006541e048896 */ /* 0x000fe20008000004 */
[----:B------:R-:W-:Y:S01]  /*48a0*/  LOP3.LUT R2, R3, 0xffff, RZ, 0xc0, !PT ;  /* 0x0000ffff03027812 */ /* 0x000fe200078ec0ff */
[----:B------:R-:W-:Y:S02]  /*48b0*/  IMAD.MOV.U32 R3, RZ, RZ, 0xffff ;  /* 0x0000ffffff037424 */ /* 0x000fe400078e00ff */
[----:B-1----:R-:W-:Y:S01]  /*48c0*/  IMAD.MOV.U32 R5, RZ, RZ, 0x1 ;  /* 0x00000001ff057424 */ /* 0x002fe200078e00ff */
[----:B------:R-:W-:-:S04]  /*48d0*/  SHF.R.U32.HI R2, RZ, 0x5, R2 ;  /* 0x00000005ff027819 */ /* 0x000fc80000011602 */
[----:B------:R-:W-:Y:S01]  /*48e0*/  @!P0 SYNCS.ARRIVE.TRANS64.RED.A1T0 RZ, [UR4], RZ ;  /* 0x000000ffffff89a7 */ /* 0x000fe20008100404 */
[----:B------:R-:W-:Y:S01]  /*48f0*/  NOP ;  /* 0x0000000000007918 */ /* 0x000fe20000000000 */
[----:B------:R-:W1:Y:S01]  /*4900*/  LDS R0, [UR8+0x14] ;  /* 0x00001408ff007984 */ /* 0x000e620008000800 */
[-C--:B------:R-:W-:Y:S02]  /*4910*/  SHF.L.U32 R3, R3, R2.reuse, RZ ;  /* 0x0000000203037219 */ /* 0x080fe400000006ff */
[----:B------:R-:W-:Y:S02]  /*4920*/  SHF.L.U32 R5, R5, R2, RZ ;  /* 0x0000000205057219 */ /* 0x000fe400000006ff */
[----:B-1----:R-:W-:-:S04]  /*4930*/  LOP3.LUT R0, R0, R3, RZ, 0xc0, !PT ;  /* 0x0000000300007212 */ /* 0x002fc800078ec0ff */
[----:B------:R-:W-:-:S13]  /*4940*/  ISETP.NE.AND P0, PT, R0, R3, PT ;  /* 0x000000030000720c */ /* 0x000fda0003f05270 */
[----:B------:R-:W-:Y:S05]  /*4950*/  @P0 BRA `(.L_x_88) ;  /* 0x00000000005c0947 */ /* 0x000fea0003800000 */
[----:B------:R-:W1:Y:S02]  /*4960*/  LDS R0, [UR8+0x18] ;  /* 0x00001808ff007984 */ /* 0x000e640008000800 */
[----:B-1----:R-:W-:-:S04]  /*4970*/  LOP3.LUT R0, R0, R5, RZ, 0xc0, !PT ;  /* 0x0000000500007212 */ /* 0x002fc800078ec0ff */
[----:B------:R-:W-:-:S13]  /*4980*/  ISETP.NE.AND P0, PT, R0, R5, PT ;  /* 0x000000050000720c */ /* 0x000fda0003f05270 */
[----:B------:R-:W-:Y:S05]  /*4990*/  @P0 BRA `(.L_x_89) ;  /* 0x0000000000400947 */ /* 0x000fea0003800000 */
[----:B------:R-:W-:Y:S01]  /*49a0*/  R2UR UR4, R3 ;  /* 0x00000000030472ca */ /* 0x000fe200000e0000 */
[----:B------:R-:W1:Y:S01]  /*49b0*/  S2R R2, SR_LANEID ;  /* 0x0000000000027919 */ /* 0x000e620000000000 */
[----:B------:R-:W-:-:S04]  /*49c0*/  LOP3.LUT R5, RZ, R5, RZ, 0x33, !PT ;  /* 0x00000005ff057212 */ /* 0x000fc800078e33ff */
[----:B---3--:R-:W2:Y:S07]  /*49d0*/  REDUX UR6, R5 ;  /* 0x00000000050673c4 */ /* 0x008eae0000000000 */
[----:B------:R-:W-:-:S03]  /*49e0*/  ULOP3.LUT UR5, URZ, UR4, URZ, 0x33, !UPT ;  /* 0x00000004ff057292 */ /* 0x000fc6000f8e33ff */
[----:B------:R-:W-:Y:S02]  /*49f0*/  VOTEU.ANY UR4, UPT, PT ;  /* 0x0000000000047886 */ /* 0x000fe400038e0100 */
[----:B------:R-:W-:Y:S01]  /*4a00*/  UFLO.U32 UR4, UR4 ;  /* 0x00000004000472bd */ /* 0x000fe200080e0000 */
[----:B------:R-:W-:-:S04]  /*4a10*/  IMAD.U32 R0, RZ, RZ, UR5 ;  /* 0x00000005ff007e24 */ /* 0x000fc8000f8e00ff */
[----:B------:R-:W3:Y:S02]  /*4a20*/  REDUX UR7, R0 ;  /* 0x00000000000773c4 */ /* 0x000ee40000000000 */
[----:B------:R4:W-:Y:S01]  /*4a30*/  UTCATOMSWS.AND URZ, UR5 ;  /* 0x0000000500ff79e3 */ /* 0x0009e20008000000 */
[----:B-1----:R-:W-:Y:S01]  /*4a40*/  ISETP.EQ.U32.AND P0, PT, R2, UR4, PT ;  /* 0x0000000402007c0c */ /* 0x002fe2000bf02070 */
[----:B--2---:R-:W-:Y:S02]  /*4a50*/  IMAD.U32 R2, RZ, RZ, UR6 ;  /* 0x00000006ff027e24 */ /* 0x004fe4000f8e00ff */
[----:B---3--:R-:W-:-:S10]  /*4a60*/  IMAD.U32 R3, RZ, RZ, UR7 ;  /* 0x00000007ff037e24 */ /* 0x008fd4000f8e00ff */
[----:B------:R4:W-:Y:S04]  /*4a70*/  @P0 ATOMS.AND RZ, [UR8+0x14], R3 ;  /* 0x00001403ffff098c */ /* 0x0009e8000a800008 */
[----:B------:R4:W-:Y:S01]  /*4a80*/  @P0 ATOMS.AND RZ, [UR8+0x18], R2 ;  /* 0x00001802ffff098c */ /* 0x0009e2000a800008 */
[----:B------:R-:W-:Y:S05]  /*4a90*/  BRA `(.L_x_90) ;  /* 0x0000000000147947 */ /* 0x000fea0003800000 */
.L_x_89:
[----:B------:R-:W-:Y:S02]  /*4aa0*/  MOV R2, 0x4ac0 ;  /* 0x00004ac000027802 */ /* 0x000fe40000000f00 */
[----:B---3-5:R-:W-:Y:S05]  /*4ab0*/  CALL.REL.NOINC `($__internal_0_$__cuda_sm10x_tcgen05_guardrail_trap_col_being_dealloced_not_returned_by_alloc) ;  /* 0x00000068007c7944 */ /* 0x028fea0003c00000 */
[----:B------:R-:W-:Y:S05]  /*4ac0*/  BRA `(.L_x_90) ;  /* 0x0000000000087947 */ /* 0x000fea0003800000 */
.L_x_88:
[----:B------:R-:W-:Y:S02]  /*4ad0*/  MOV R2, 0x4af0 ;  /* 0x00004af000027802 */ /* 0x000fe40000000f00 */
[----:B---3-5:R-:W-:Y:S05]  /*4ae0*/  CALL.REL.NOINC `($__internal_2_$__cuda_sm10x_tcgen05_guardrail_trap_unallocated_columns_being_dealloced) ;  /* 0x0000006800887944 */ /* 0x028fea0003c00000 */
.L_x_90:
[----:B------:R-:W-:Y:S01]  /*4af0*/  NOP ;  /* 0x0000000000007918 */ /* 0x000fe20000000000 */
[----:B----4-:R-:W-:Y:S05]  /*4b00*/  EXIT ;  /* 0x000000000000794d */ /* 0x010fea0003800000 */
.L_x_62:
[----:B------:R-:W-:-:S09]  /*4b10*/  UISETP.NE.OR UP0, UPT, UR18, 0x3, !UP3 ;  /* 0x000000031200788c */ /* 0x000fd2000df05670 */
[----:B------:R-:W-:Y:S05]  /*4b20*/  BRA.U UP0, `(.L_x_91) ;  /* 0x0000001100b07547 */ /* 0x000fea000b800000 */
[----:B------:R-:W2:Y:S01]  /*4b30*/  LDCU.64 UR4, c[0x0][0x888] ;  /* 0x00011100ff0477ac */ /* 0x000ea20008000a00 */
[----:B------:R-:W3:Y:S01]  /*4b40*/  S2UR UR10, SR_CgaCtaId ;  /* 0x00000000000a79c3 */ /* 0x000ee20000008800 */
[----:B------:R-:W-:Y:S01]  /*4b50*/  HFMA2 R10, -RZ, RZ, 0, 5.9604644775390625e-08 ;  /* 0x00000001ff0a7431 */ /* 0x000fe200000001ff */
[----:B------:R-:W-:Y:S01]  /*4b60*/  MOV R9, RZ ;  /* 0x000000ff00097202 */ /* 0x000fe20000000f00 */
[----:B------:R-:W4:Y:S01]  /*4b70*/  LDCU UR48, c[0x0][0x370] ;  /* 0x00006e00ff3077ac */ /* 0x000f220008000800 */
[----:B------:R-:W-:Y:S01]  /*4b80*/  HFMA2 R0, -RZ, RZ, 0, 0.0078125 ;  /* 0x00002000ff007431 */ /* 0x000fe200000001ff */
[----:B------:R-:W4:Y:S03]  /*4b90*/  LDCU.128 UR44, c[0x0][0xb10] ;  /* 0x00016200ff2c77ac */ /* 0x000f260008000c00 */
[----:B------:R-:W1:Y:S01]  /*4ba0*/  LDC.64 R12, c[0x0][0x348] ;  /* 0x0000d200ff0c7b82 */ /* 0x000e620000000a00 */
[----:B------:R-:W3:Y:S01]  /*4bb0*/  LDCU UR38, c[0x0][0x374] ;  /* 0x00006e80ff2677ac */ /* 0x000ee20008000800 */
[----:B------:R-:W3:Y:S01]  /*4bc0*/  LDCU.64 UR40, c[0x0][0x890] ;  /* 0x00011200ff2877ac */ /* 0x000ee20008000a00 */
[----:B------:R-:W3:Y:S01]  /*4bd0*/  LDCU UR30, c[0x0][0xb0c] ;  /* 0x00016180ff1e77ac */ /* 0x000ee20008000800 */
[----:B--2---:R-:W-:Y:S01]  /*4be0*/  UISETP.NE.U32.AND UP0, UPT, UR4, URZ, UPT ;  /* 0x000000ff0400728c */ /* 0x004fe2000bf05070 */
[----:B------:R-:W2:Y:S01]  /*4bf0*/  LDCU UR63, c[0x0][0xb20] ;  /* 0x00016400ff3f77ac */ /* 0x000ea20008000800 */
[----:B------:R-:W2:Y:S01]  /*4c00*/  LDCU UR4, c[0x0][0xb30] ;  /* 0x00016600ff0477ac */ /* 0x000ea20008000800 */
[----:B------:R-:W2:Y:S01]  /*4c10*/  LDCU.128 UR56, c[0x0][0x980] ;  /* 0x00013000ff3877ac */ /* 0x000ea20008000c00 */
[----:B------:R-:W-:Y:S01]  /*4c20*/  UMOV UR31, 0x400 ;  /* 0x00000400001f7882 */ /* 0x000fe20000000000 */
[----:B----4-:R-:W-:-:S02]  /*4c30*/  UIMAD.WIDE.U32 UR6, UR48, UR44, URZ ;  /* 0x0000002c300672a5 */ /* 0x010fc4000f8e00ff */
[----:B---3--:R-:W-:Y:S02]  /*4c40*/  UIMAD.WIDE.U32 UR8, UR38, UR47, URZ ;  /* 0x0000002f260872a5 */ /* 0x008fe4000f8e00ff */
[----:B------:R-:W-:Y:S02]  /*4c50*/  ULEA UR31, UR10, UR31, 0x18 ;  /* 0x0000001f0a1f7291 */ /* 0x000fe4000f8ec0ff */
[----:B------:R-:W-:Y:S02]  /*4c60*/  UISETP.NE.AND.EX UP5, UPT, UR5, URZ, UPT, UP0 ;  /* 0x000000ff0500728c */ /* 0x000fe4000bfa5300 */
[----:B------:R-:W-:Y:S02]  /*4c70*/  UISETP.NE.U32.AND UP6, UPT, UR40, URZ, UPT ;  /* 0x000000ff2800728c */ /* 0x000fe4000bfc5070 */
[----:B------:R-:W-:Y:S02]  /*4c80*/  UIADD3 UR50, UPT, UPT, UR31, 0x118, URZ ;  /* 0x000001181f327890 */ /* 0x000fe4000fffe0ff */
[----:B------:R-:W-:-:S02]  /*4c90*/  UIADD3 UR49, UPT, UPT, UR31, 0x158, URZ ;  /* 0x000001581f317890 */ /* 0x000fc4000fffe0ff */
[----:B------:R-:W-:Y:S02]  /*4ca0*/  UIADD3 UR33, UPT, UPT, UR31, 0x100, URZ ;  /* 0x000001001f217890 */ /* 0x000fe4000fffe0ff */
[----:B------:R-:W-:Y:S02]  /*4cb0*/  UIADD3 UR25, UPT, UPT, UR31, 0x108, URZ ;  /* 0x000001081f197890 */ /* 0x000fe4000fffe0ff */
[----:B------:R-:W-:Y:S02]  /*4cc0*/  UIADD3 UR17, UPT, UPT, UR31, 0x110, URZ ;  /* 0x000001101f117890 */ /* 0x000fe4000fffe0ff */
[----:B------:R-:W-:Y:S02]  /*4cd0*/  UISETP.NE.AND UP0, UPT, UR39, 0x1, UPT ;  /* 0x000000012700788c */ /* 0x000fe4000bf05270 */
[----:B------:R-:W-:Y:S01]  /*4ce0*/  UISETP.NE.AND UP0, UPT, UR30, 0x1, UPT ;  /* 0x000000011e00788c */ /* 0x000fe2000bf05270 */
[----:B------:R-:W-:Y:S01]  /*4cf0*/  UMOV UR61, UR7 ;  /* 0x00000007003d7c82 */ /* 0x000fe20008000000 */
[----:B------:R-:W-:Y:S01]  /*4d00*/  UMOV UR60, UR9 ;  /* 0x00000009003c7c82 */ /* 0x000fe20008000000 */
[----:B------:R-:W-:-:S02]  /*4d10*/  UISETP.GE.AND UP2, UPT, UR39, 0x1, UPT ;  /* 0x000000012700788c */ /* 0x000fc4000bf46270 */
[----:B------:R-:W-:Y:S02]  /*4d20*/  UISETP.NE.AND UP0, UPT, UR46, 0x1, UPT ;  /* 0x000000012e00788c */ /* 0x000fe4000bf05270 */
[----:B------:R-:W-:Y:S01]  /*4d30*/  UPLOP3.LUT UP4, UPT, UPT, UPT, UPT, 0x40, 0x4 ;  /* 0x000000000004789c */ /* 0x000fe20003f8e870 */
[----:B------:R-:W3:Y:S01]  /*4d40*/  LDCU.64 UR22, c[0x0][0xb28] ;  /* 0x00016500ff1677ac */ /* 0x000ee20008000a00 */
[----:B------:R-:W4:Y:S01]  /*4d50*/  LDCU.64 UR42, c[0x0][0x990] ;  /* 0x00013200ff2a77ac */ /* 0x000f220008000a00 */
[----:B------:R-:W-:Y:S02]  /*4d60*/  UISETP.NE.AND.EX UP6, UPT, UR41, URZ, UPT, UP6 ;  /* 0x000000ff2900728c */ /* 0x000fe4000bfc5360 */
[----:B------:R-:W-:Y:S02]  /*4d70*/  UPRMT UR50, UR10, 0x654, UR50 ;  /* 0x000006540a327896 */ /* 0x000fe40008000032 */
[----:B------:R-:W-:Y:S02]  /*4d80*/  UPRMT UR49, URZ, 0x654, UR49 ;  /* 0x00000654ff317896 */ /* 0x000fe40008000031 */
[----:B------:R-:W-:-:S02]  /*4d90*/  UPRMT UR55, UR10, 0x654, UR33 ;  /* 0x000006540a377896 */ /* 0x000fc40008000021 */
[----:B------:R-:W-:Y:S02]  /*4da0*/  UPRMT UR54, UR10, 0x654, UR25 ;  /* 0x000006540a367896 */ /* 0x000fe40008000019 */
[----:B------:R-:W-:Y:S02]  /*4db0*/  UPRMT UR53, UR10, 0x654, UR17 ;  /* 0x000006540a357896 */ /* 0x000fe40008000011 */
[----:B------:R-:W-:Y:S02]  /*4dc0*/  USHF.R.U32.HI UR61, URZ, UR45, UR61 ;  /* 0x0000002dff3d7299 */ /* 0x000fe4000801163d */
[----:B--2---:R-:W-:Y:S02]  /*4dd0*/  USHF.R.U32.HI UR60, URZ, UR63, UR60 ;  /* 0x0000003fff3c7299 */ /* 0x004fe4000801163c */
[----:B------:R-:W-:Y:S02]  /*4de0*/  UISETP.NE.AND UP3, UPT, UR4, 0x1, UPT ;  /* 0x000000010400788c */ /* 0x000fe4000bf65270 */
[----:B------:R-:W-:-:S02]  /*4df0*/  UISETP.NE.AND UP2, UPT, UR56, 0x1, UPT ;  /* 0x000000013800788c */ /* 0x000fc4000bf45270 */
[----:B-1-34-:R-:W-:-:S11]  /*4e00*/  UISETP.NE.AND UP0, UPT, UR59, 0x1, UPT ;  /* 0x000000013b00788c */ /* 0x01afd6000bf05270 */
.L_x_102:
[----:B------:R-:W-:Y:S04]  /*4e10*/  SHF.L.U32 R3, R9, 0x1f, RZ ;  /* 0x0000001f09037819 */ /* 0x000fe800000006ff */
[----:B-1----:R-:W1:Y:S02]  /*4e20*/  SYNCS.PHASECHK.TRANS64.TRYWAIT P0, [UR31+0x150], R3 ;  /* 0x00015003ff0075a7 */ /* 0x002e64000800111f */
[----:B-1----:R-:W-:Y:S05]  /*4e30*/  @!P0 BRA `(.L_x_92) ;  /* 0x0000006000448947 */ /* 0x002fea0003800000 */
.L_x_205:
[----:B------:R-:W2:Y:S01]  /*4e40*/  LDS.128 R4, [UR31+0x190] ;  /* 0x0001901fff047984 */ /* 0x000ea20008000c00 */
[----:B------:R-:W-:Y:S01]  /*4e50*/  UISETP.GE.AND UP0, UPT, UR39, 0x1, UPT ;  /* 0x000000012700788c */ /* 0x000fe2000bf06270 */
[----:B------:R-:W-:Y:S01]  /*4e60*/  @!PT LDS RZ, [RZ] ;  /* 0x00000000fffff984 */ /* 0x000fe20000000800 */
[----:B------:R-:W-:Y:S01]  /*4e70*/  @!PT LDS RZ, [RZ] ;  /* 0x00000000fffff984 */ /* 0x000fe20000000800 */
[----:B------:R-:W-:Y:S01]  /*4e80*/  @!PT LDS RZ, [RZ] ;  /* 0x00000000fffff984 */ /* 0x000fe20000000800 */
[----:B------:R-:W-:Y:S01]  /*4e90*/  @!PT LDS RZ, [RZ] ;  /* 0x00000000fffff984 */ /* 0x000fe20000000800 */
[----:B------:R3:W-:Y:S06]  /*4ea0*/  MEMBAR.ALL.CTA ;  /* 0x0000000000007992 */ /* 0x0007ec0000008000 */
[----:B---3--:R-:W3:Y:S02]  /*4eb0*/  FENCE.VIEW.ASYNC.S ;  /* 0x00000000000073c6 */ /* 0x008ee40000000000 */
[----:B---3--:R-:W-:Y:S01]  /*4ec0*/  SYNCS.ARRIVE.TRANS64.RED.A1T0 RZ, [UR49], RZ ;  /* 0x000000ffffff79a7 */ /* 0x008fe20008100431 */
[----:B--2---:R-:W-:Y:S11]  /*4ed0*/  LOP3.LUT P0, RZ, R6, 0x1, RZ, 0xc0, !PT ;  /* 0x0000000106ff7812 */ /* 0x004ff6000780c0ff */
[----:B------:R-:W-:Y:S02]  /*4ee0*/  @!UPT UIADD3 URZ, UPT, UPT, URZ, URZ, URZ ;  /* 0x000000fffffff290 */ /* 0x000fe4000fffe0ff */
[----:B------:R-:W-:Y:S01]  /*4ef0*/  VOTEU.ANY UP2, P0 ;  /* 0x0000000000ff7886 */ /* 0x000fe20000040100 */
[----:B------:R-:W-:Y:S11]  /*4f00*/  PLOP3.LUT P0, PT, PT, PT, UP2, 0x80, 0x8 ;  /* 0x000000000008781c */ /* 0x000ff60003f0f028 */
[----:B------:R-:W-:Y:S02]  /*4f10*/  @!UPT UIADD3 URZ, UPT, UPT, URZ, URZ, URZ ;  /* 0x000000fffffff290 */ /* 0x000fe4000fffe0ff */
[----:B-1----:R-:W-:Y:S02]  /*4f20*/  @P0 MOV R3, R4 ;  /* 0x0000000400030202 */ /* 0x002fe40000000f00 */
[----:B------:R-:W-:Y:S02]  /*4f30*/  @P0 LOP3.LUT R2, R5, 0xffff, RZ, 0xc0, !PT ;  /* 0x0000ffff05020812 */ /* 0x000fe400078ec0ff */
[----:B------:R-:W-:Y:S02]  /*4f40*/  @P0 R2UR UR5, R3 ;  /* 0x00000000030502ca */ /* 0x000fe400000e0000 */
[----:B------:R-:W-:Y:S11]  /*4f50*/  @P0 R2UR UR4, R2 ;  /* 0x00000000020402ca */ /* 0x000ff600000e0000 */
[----:B------:R-:W-:Y:S02]  /*4f60*/  @UP2 UMOV UR15, UR5 ;  /* 0x00000005000f2c82 */ /* 0x000fe40008000000 */
[----:B------:R-:W-:Y:S01]  /*4f70*/  @UP2 UMOV UR14, UR4 ;  /* 0x00000004000e2c82 */ /* 0x000fe20008000000 */
[----:B------:R-:W-:Y:S05]  /*4f80*/  BRA.U !UP0, `(.L_x_93) ;  /* 0x0000000108c07547 */ /* 0x000fea000b800000 */
[----:B------:R-:W-:Y:S02]  /*4f90*/  UIMAD.WIDE.U32 UR8, UR14, UR47, URZ ;  /* 0x0000002f0e0872a5 */ /* 0x000fe4000f8e00ff */
[----:B------:R-:W-:Y:S02]  /*4fa0*/  UP2UR UR16, UPR, URZ, 0x4 ;  /* 0x00000004ff107883 */ /* 0x000fe40008000000 */
[----:B------:R-:W-:Y:S02]  /*4fb0*/  UISETP.NE.AND UP2, UPT, UR46, 0x1, UPT ;  /* 0x000000012e00788c */ /* 0x000fe4000bf45270 */
[----:B------:R-:W-:Y:S02]  /*4fc0*/  UIMAD.WIDE.U32 UR10, UR15, UR44, URZ ;  /* 0x0000002c0f0a72a5 */ /* 0x000fe4000f8e00ff */
[----:B------:R-:W-:Y:S02]  /*4fd0*/  USEL UR4, UR38, UR60, !UP2 ;  /* 0x0000003c26047287 */ /* 0x000fe4000d000000 */
[----:B------:R-:W-:Y:S02]  /*4fe0*/  UISETP.NE.AND UP0, UPT, UR30, 0x1, UPT ;  /* 0x000000011e00788c */ /* 0x000fe4000bf05270 */
[----:B------:R-:W-:Y:S02]  /*4ff0*/  UP2UR UR20, UPR, URZ, 0x2 ;  /* 0x00000002ff147883 */ /* 0x000fe40008000000 */
[----:B------:R-:W-:Y:S02]  /*5000*/  UISETP.NE.AND UP1, UPT, UR39, 0x1, UPT ;  /* 0x000000012700788c */ /* 0x000fe4000bf25270 */
[----:B------:R-:W-:Y:S02]  /*5010*/  UIMAD.WIDE.U32 UR12, UR4, UR22, URZ ;  /* 0x00000016040c72a5 */ /* 0x000fe4000f8e00ff */
[----:B------:R-:W-:Y:S01]  /*5020*/  USEL UR7, UR48, UR61, !UP0 ;  /* 0x0000003d30077287 */ /* 0x000fe2000c000000 */
[----:B------:R-:W-:Y:S02]  /*5030*/  UMOV UR5, UR9 ;  /* 0x0000000900057c82 */ /* 0x000fe40008000000 */
[----:B------:R-:W-:Y:S02]  /*5040*/  USHF.R.U32.HI UR6, URZ, UR63, UR5 ;  /* 0x0000003fff067299 */ /* 0x000fe40008011605 */
[----:B------:R-:W-:Y:S02]  /*5050*/  UIMAD.WIDE.U32 UR18, UR7, UR22, URZ ;  /* 0x00000016071272a5 */ /* 0x000fe4000f8e00ff */
[----:B------:R-:W-:Y:S02]  /*5060*/  USEL UR6, UR14, UR6, !UP2 ;  /* 0x000000060e067287 */ /* 0x000fe4000d000000 */
[----:B------:R-:W-:Y:S01]  /*5070*/  UISETP.NE.AND UP2, UPT, UR16, URZ, UPT ;  /* 0x000000ff1000728c */ /* 0x000fe2000bf45270 */
[----:B------:R-:W-:Y:S01]  /*5080*/  UMOV UR5, UR11 ;  /* 0x0000000b00057c82 */ /* 0x000fe20008000000 */
[----:B------:R-:W-:Y:S02]  /*5090*/  UIMAD.WIDE.U32 UR10, UR6, UR22, URZ ;  /* 0x00000016060a72a5 */ /* 0x000fe4000f8e00ff */
[----:B------:R-:W-:Y:S03]  /*50a0*/  USHF.R.U32.HI UR8, URZ, UR45, UR5 ;  /* 0x0000002dff087299 */ /* 0x000fe60008011605 */
[----:B------:R-:W-:Y:S02]  /*50b0*/  UMOV UR5, UR13 ;  /* 0x0000000d00057c82 */ /* 0x000fe40008000000 */
[----:B------:R-:W-:Y:S03]  /*50c0*/  @UP1 USHF.R.U32.HI UR4, URZ, UR23, UR5 ;  /* 0x00000017ff041299 */ /* 0x000fe60008011605 */
[----:B------:R-:W-:Y:S01]  /*50d0*/  UMOV UR5, UR19 ;  /* 0x0000001300057c82 */ /* 0x000fe20008000000 */
[----:B------:R-:W-:Y:S02]  /*50e0*/  UIMAD UR4, UR39, UR4, URZ ;  /* 0x00000004270472a4 */ /* 0x000fe4000f8e02ff */
[----:B------:R-:W-:Y:S02]  /*50f0*/  @UP1 USHF.R.U32.HI UR7, URZ, UR23, UR5 ;  /* 0x00000017ff071299 */ /* 0x000fe40008011605 */
[----:B------:R-:W-:Y:S02]  /*5100*/  USEL UR5, UR15, UR8, !UP0 ;  /* 0x000000080f057287 */ /* 0x000fe4000c000000 */
[----:B------:R-:W-:Y:S02]  /*5110*/  UIMAD UR8, UR39, UR7, URZ ;  /* 0x00000007270872a4 */ /* 0x000fe4000f8e02ff */
[----:B------:R-:W-:Y:S03]  /*5120*/  UISETP.GE.AND UP0, UPT, UR6, UR4, UPT ;  /* 0x000000040600728c */ /* 0x000fe6000bf06270 */
[----:B------:R-:W-:Y:S01]  /*5130*/  UMOV UR4, UR11 ;  /* 0x0000000b00047c82 */ /* 0x000fe20008000000 */
[----:B------:R-:W-:Y:S02]  /*5140*/  UISETP.GE.OR UP0, UPT, UR5, UR8, UP0 ;  /* 0x000000080500728c */ /* 0x000fe40008706670 */
[----:B------:R-:W-:Y:S02]  /*5150*/  USHF.R.U32.HI UR4, URZ, UR23, UR4 ;  /* 0x00000017ff047299 */ /* 0x000fe40008011604 */
[----:B------:R-:W-:Y:S02]  /*5160*/  UIMAD.WIDE.U32 UR8, UR5, UR22, URZ ;  /* 0x00000016050872a5 */ /* 0x000fe4000f8e00ff */
[----:B------:R-:W-:Y:S04]  /*5170*/  USEL UR10, UR6, UR4, !UP1 ;  /* 0x00000004060a7287 */ /* 0x000fe8000c800000 */
[----:B------:R-:W-:Y:S01]  /*5180*/  UIADD3 UR11, UPT, UPT, -UR10, URZ, URZ ;  /* 0x000000ff0a0b7290 */ /* 0x000fe2000fffe1ff */
[----:B------:R-:W-:Y:S02]  /*5190*/  @!UP0 UMOV UR4, UR9 ;  /* 0x0000000900048c82 */ /* 0x000fe40008000000 */
[----:B------:R-:W-:Y:S02]  /*51a0*/  @!UP0 USHF.R.U32.HI UR4, URZ, UR23, UR4 ;  /* 0x00000017ff048299 */ /* 0x000fe40008011604 */
[----:B------:R-:W-:Y:S02]  /*51b0*/  UIMAD UR8, UR39, UR11, UR6 ;  /* 0x0000000b270872a4 */ /* 0x000fe4000f8e0206 */
[----:B------:R-:W-:Y:S02]  /*51c0*/  @!UP0 USEL UR4, UR5, UR4, !UP1 ;  /* 0x0000000405048287 */ /* 0x000fe4000c800000 */
[----:B------:R-:W-:Y:S02]  /*51d0*/  UISETP.NE.AND UP1, UPT, UR20, URZ, UPT ;  /* 0x000000ff1400728c */ /* 0x000fe4000bf25270 */
[----:B------:R-:W-:Y:S02]  /*51e0*/  @!UP0 UIMAD UR8, UR7, UR8, UR4 ;  /* 0x00000008070882a4 */ /* 0x000fe4000f8e0204 */
[----:B------:R-:W-:Y:S02]  /*51f0*/  @!UP0 UIADD3 UR9, UPT, UPT, UR10, -UR4, URZ ;  /* 0x800000040a098290 */ /* 0x000fe4000fffe0ff */
[----:B------:R-:W-:Y:S02]  /*5200*/  UIADD3 UR4, UPT, UPT, -UR5, URZ, URZ ;  /* 0x000000ff05047290 */ /* 0x000fe4000fffe1ff */
[----:B------:R-:W-:Y:S02]  /*5210*/  UIADD3 UR7, UPT, UPT, -UR6, URZ, URZ ;  /* 0x000000ff06077290 */ /* 0x000fe4000fffe1ff */
[----:B------:R-:W-:Y:S02]  /*5220*/  @!UP0 UIMAD UR6, UR9, UR39, UR5 ;  /* 0x00000027090682a4 */ /* 0x000fe4000f8e0205 */
[----:B------:R-:W-:Y:S02]  /*5230*/  UIMAD UR15, UR30, UR4, UR15 ;  /* 0x000000041e0f72a4 */ /* 0x000fe4000f8e020f */
[----:B------:R-:W-:Y:S01]  /*5240*/  UIMAD UR4, UR46, UR7, UR14 ;  /* 0x000000072e0472a4 */ /* 0x000fe2000f8e020e */
[----:B------:R-:W-:Y:S02]  /*5250*/  @!UP0 UMOV UR5, UR8 ;  /* 0x0000000800058c82 */ /* 0x000fe40008000000 */
[----:B------:R-:W-:Y:S02]  /*5260*/  UIMAD UR15, UR5, UR30, UR15 ;  /* 0x0000001e050f72a4 */ /* 0x000fe4000f8e020f */
[----:B------:R-:W-:Y:S11]  /*5270*/  UIMAD UR14, UR6, UR46, UR4 ;  /* 0x0000002e060e72a4 */ /* 0x000ff6000f8e0204 */
[----:B------:R-:W-:Y:S01]  /*5280*/  @!UPT UIADD3 URZ, UPT, UPT, URZ, URZ, URZ ;  /* 0x000000fffffff290 */ /* 0x000fe2000fffe0ff */
.L_x_93:
[----:B------:R-:W1:Y:S01]  /*5290*/  @!UP3 LDCU.128 UR8, c[0x0][0xb10] ;  /* 0x00016200ff08b7ac */ /* 0x000e620008000c00 */
[----:B------:R-:W-:Y:S02]  /*52a0*/  ISETP.NE.U32.AND P1, PT, RZ, UR40, PT ;  /* 0x00000028ff007c0c */ /* 0x000fe4000bf25070 */
[----:B------:R-:W-:Y:S02]  /*52b0*/  SHF.L.U32 R8, R10, 0x1f, RZ ;  /* 0x0000001f0a087819 */ /* 0x000fe400000006ff */
[----:B------:R-:W-:Y:S01]  /*52c0*/  ISETP.NE.AND.EX P1, PT, RZ, UR41, PT, P1 ;  /* 0x00000029ff007c0c */ /* 0x000fe2000bf25310 */
[----:B------:R-:W2:Y:S01]  /*52d0*/  @!UP3 LDCU UR5, c[0x0][0xb0c] ;  /* 0x00016180ff05b7ac */ /* 0x000ea20008000800 */
[----:B------:R-:W-:Y:S02]  /*52e0*/  USHF.L.U32 UR34, UR21, 0x7, URZ ;  /* 0x0000000715227899 */ /* 0x000fe400080006ff */
[----:B-1----:R-:W-:Y:S07]  /*52f0*/  UIMAD.WIDE.U32 UR6, UR15, UR8, URZ ;  /* 0x000000080f0672a5 */ /* 0x002fee000f8e00ff */
[----:B------:R-:W-:Y:S01]  /*5300*/  @!UP3 UMOV UR4, UR7 ;  /* 0x000000070004bc82 */ /* 0x000fe20008000000 */
[----:B--2---:R-:W-:Y:S02]  /*5310*/  @!UP3 UISETP.NE.AND UP0, UPT, UR5, 0x1, UPT ;  /* 0x000000010500b88c */ /* 0x004fe4000bf05270 */
[----:B------:R-:W-:Y:S02]  /*5320*/  @!UP3 USHF.R.U32.HI UR4, URZ, UR9, UR4 ;  /* 0x00000009ff04b299 */ /* 0x000fe40008011604 */
[----:B------:R-:W-:Y:S02]  /*5330*/  UIMAD.WIDE.U32 UR6, UR14, UR11, URZ ;  /* 0x0000000b0e0672a5 */ /* 0x000fe4000f8e00ff */
[----:B------:R-:W-:Y:S02]  /*5340*/  @!UP3 USEL UR8, UR15, UR4, !UP0 ;  /* 0x000000040f08b287 */ /* 0x000fe4000c000000 */
[----:B------:R-:W-:Y:S03]  /*5350*/  @!UP3 UISETP.NE.AND UP0, UPT, UR10, 0x1, UPT ;  /* 0x000000010a00b88c */ /* 0x000fe6000bf05270 */
[----:B------:R-:W-:Y:S02]  /*5360*/  @!UP3 UMOV UR6, UR7 ;  /* 0x000000070006bc82 */ /* 0x000fe40008000000 */
[----:B------:R-:W1:Y:S02]  /*5370*/  @!UP3 LDCU UR4, c[0x0][0xb20] ;  /* 0x00016400ff04b7ac */ /* 0x000e640008000800 */
[----:B-1----:R-:W-:Y:S04]  /*5380*/  @!UP3 USHF.R.U32.HI UR6, URZ, UR4, UR6 ;  /* 0x00000004ff06b299 */ /* 0x002fe80008011606 */
[----:B------:R-:W-:Y:S04]  /*5390*/  @!UP3 USEL UR6, UR14, UR6, !UP0 ;  /* 0x000000060e06b287 */ /* 0x000fe8000c000000 */
[----:B------:R-:W-:Y:S02]  /*53a0*/  @!UP3 UIADD3 UR4, UPT, UPT, -UR8, UR6, URZ ;  /* 0x000000060804b290 */ /* 0x000fe4000fffe1ff */
[----:B------:R-:W-:Y:S02]  /*53b0*/  @!UP3 UIADD3 UR6, UPT, UPT, UR8, -UR6, URZ ;  /* 0x800000060806b290 */ /* 0x000fe4000fffe0ff */
[----:B------:R-:W-:Y:S02]  /*53c0*/  @!UP3 UIMAD UR15, UR4, UR5, UR15 ;  /* 0x00000005040fb2a4 */ /* 0x000fe4000f8e020f */
[----:B------:R-:W-:Y:S01]  /*53d0*/  @!UP3 UIMAD UR14, UR6, UR10, UR14 ;  /* 0x0000000a060eb2a4 */ /* 0x000fe2000f8e020e */
[----:B------:R-:W-:Y:S11]  /*53e0*/  BRA.U UP4, `(.L_x_94) ;  /* 0x0000000104107547 */ /* 0x000ff6000b800000 */
[----:B------:R-:W-:Y:S04]  /*53f0*/  MOV R2, UR62 ;  /* 0x0000003e00027c02 */ /* 0x000fe80008000f00 */
[----:B------:R-:W-:Y:S04]  /*5400*/  SHF.L.U32 R3, R2, 0x1f, RZ ;  /* 0x0000001f02037819 */ /* 0x000fe800000006ff */
[----:B------:R-:W1:Y:S02]  /*5410*/  SYNCS.PHASECHK.TRANS64.TRYWAIT P2, [UR31+0x148], R3 ;  /* 0x00014803ff0075a7 */ /* 0x000e64000804111f */
[----:B-1----:R-:W-:Y:S05]  /*5420*/  @!P2 BRA `(.L_x_95) ;  /* 0x0000005800e0a947 */ /* 0x002fea0003800000 */
.L_x_94:
[----:B------:R-:W-:Y:S05]  /*5430*/  BRA.U !UP6, `(.L_x_96) ;  /* 0x000000010e387547 */ /* 0x000fea000b800000 */
[----:B------:R-:W-:Y:S01]  /*5440*/  UPLOP3.LUT UP1, UPT, UPT, UPT, UP5, 0x80, 0x8 ;  /* 0x000000000008789c */ /* 0x000fe20003f2f050 */
[----:B-1----:R-:W-:Y:S01]  /*5450*/  HFMA2 R2, -RZ, RZ, 0, 5.9604644775390625e-08 ;  /* 0x00000001ff027431 */ /* 0x002fe200000001ff */
[----:B------:R-:W1:Y:S01]  /*5460*/  LDCU.64 UR8, c[0x0][0x358] ;  /* 0x00006b00ff0877ac */ /* 0x000e620008000a00 */
[----:B------:R-:W-:Y:S03]  /*5470*/  IMAD.MOV.U32 R87, RZ, RZ, 0x1 ;  /* 0x00000001ff577424 */ /* 0x000fe600078e00ff */
[----:B------:R-:W-:Y:S05]  /*5480*/  PLOP3.LUT P2, PT, PT, PT, UP1, 0x80, 0x8 ;  /* 0x000000000008781c */ /* 0x000fea0003f4f018 */
[----:B------:R-:W2:Y:S01]  /*5490*/  @UP1 LDCU.64 UR4, c[0x0][0x888] ;  /* 0x00011100ff0417ac */ /* 0x000ea20008000a00 */
[----:B------:R-:W-:Y:S07]  /*54a0*/  @UP1 UIMAD UR6, UR52, UR40, URZ ;  /* 0x00000028340612a4 */ /* 0x000fee000f8e02ff */
[----:B------:R-:W-:Y:S01]  /*54b0*/  @!P2 PRMT R87, R2, 0x7610, R87 ;  /* 0x000076100257a816 */ /* 0x000fe20000000057 */
[----:B--2---:R-:W-:Y:S06]  /*54c0*/  @UP1 UIMAD.WIDE UR4, UR6, 0x4, UR4 ;  /* 0x00000004060418a5 */ /* 0x004fec000f8e0204 */
[----:B------:R-:W-:Y:S01]  /*54d0*/  IMAD.U32 R14, RZ, RZ, UR4 ;  /* 0x00000004ff0e7e24 */ /* 0x000fe2000f8e00ff */
[----:B------:R-:W-:Y:S04]  /*54e0*/  MOV R15, UR5 ;  /* 0x00000005000f7c02 */ /* 0x000fe80008000f00 */
[----:B------:R-:W2:Y:S01]  /*54f0*/  @!UP1 LDCU UR4, c[0x0][0x880] ;  /* 0x00011000ff0497ac */ /* 0x000ea20008000800 */
[----:B-1---5:R3:W5:Y:S02]  /*5500*/  @P2 LDG.E R41, desc[UR8][R14.64] ;  /* 0x000000080e292981 */ /* 0x022764000c1e1900 */
[----:B--23--:R-:W-:Y:S07]  /*5510*/  @!P2 IMAD.U32 R41, RZ, RZ, UR4 ;  /* 0x00000004ff29ae24 */ /* 0x00cfee000f8e00ff */
.L_x_96:
[----:B-----5:R-:W-:Y:S01]  /*5520*/  @!P1 FSETP.EQ.AND P3, PT, R41, RZ, PT ;  /* 0x000000ff2900920b */ /* 0x020fe20003f62000 */
[----:B------:R-:W-:Y:S01]  /*5530*/  @!UPT UIADD3 URZ, UPT, UPT, URZ, URZ, URZ ;  /* 0x000000fffffff290 */ /* 0x000fe2000fffe0ff */
[----:B------:R-:W-:Y:S11]  /*5540*/  @!P1 BRA `(.L_x_97) ;  /* 0x0000000000149947 */ /* 0x000ff60003800000 */
[----:B------:R-:W-:Y:S02]  /*5550*/  LOP3.LUT P1, RZ, R87, 0xff, RZ, 0xc0, !PT ;  /* 0x000000ff57ff7812 */ /* 0x000fe4000782c0ff */
[----:B------:R-:W-:Y:S04]  /*5560*/  PLOP3.LUT P3, PT, PT, PT, UP1, 0x80, 0x8 ;  /* 0x000000000008781c */ /* 0x000fe80003f6f018 */
[----:B------:R-:W-:Y:S07]  /*5570*/  PLOP3.LUT P3, PT, P3, PT, PT, 0x8, 0x80 ;  /* 0x000000000080781c */ /* 0x000fee0001f6e170 */
[----:B------:R-:W-:Y:S11]  /*5580*/  @P1 FSETP.EQ.AND P3, PT, R41, RZ, PT ;  /* 0x000000ff2900120b */ /* 0x000ff60003f62000 */
[----:B------:R-:W-:Y:S02]  /*5590*/  @!UPT UIADD3 URZ, UPT, UPT, URZ, URZ, URZ ;  /* 0x000000fffffff290 */ /* 0x000fe4000fffe0ff */
.L_x_97:
[----:B------:R-:W-:Y:S01]  /*55a0*/  USHF.L.U32 UR35, UR51, 0x7, URZ ;  /* 0x0000000733237899 */ /* 0x000fe200080006ff */
[----:B------:R-:W2:Y:S01]  /*55b0*/  SYNCS.PHASECHK.TRANS64.TRYWAIT P1, [UR31+0x120], R8 ;  /* 0x00012008ff0075a7 */ /* 0x000ea2000802111f */
[----:B------:R-:W-:Y:S02]  /*55c0*/  UISETP.NE.AND UP0, UPT, UR56, 0x1, UPT ;  /* 0x000000013800788c */ /* 0x000fe4000bf05270 */
[----:B------:R-:W-:Y:S01]  /*55d0*/  UIMAD.WIDE.U32 UR4, UR35, UR57, URZ ;  /* 0x00000039230472a5 */ /* 0x000fe2000f8e00ff */
[----:B------:R-:W-:Y:S04]  /*55e0*/  ELECT P2, URZ, PT ;  /* 0x0000000000ff782f */ /* 0x000fe80003840000 */
[----:B------:R-:W-:Y:S02]  /*55f0*/  PLOP3.LUT P2, PT, P3, P2, PT, 0xf2, 0x2f ;  /* 0x00000000002f781c */ /* 0x000fe40001f45e72 */
[----:B------:R-:W-:Y:S02]  /*5600*/  UMOV UR4, UR5 ;  /* 0x0000000500047c82 */ /* 0x000fe40008000000 */
[----:B------:R-:W-:Y:S04]  /*5610*/  USHF.R.U32.HI UR4, URZ, UR58, UR4 ;  /* 0x0000003aff047299 */ /* 0x000fe80008011604 */
[----:B------:R-:W-:Y:S02]  /*5620*/  USEL UR36, UR35, UR4, !UP0 ;  /* 0x0000000423247287 */ /* 0x000fe4000c000000 */
[----:B------:R-:W-:Y:S02]  /*5630*/  UISETP.NE.AND UP0, UPT, UR59, 0x1, UPT ;  /* 0x000000013b00788c */ /* 0x000fe4000bf05270 */
[----:B------:R-:W-:Y:S07]  /*5640*/  UIMAD.WIDE.U32 UR4, UR36, UR42, URZ ;  /* 0x0000002a240472a5 */ /* 0x000fee000f8e00ff */
[----:B------:R-:W-:Y:S02]  /*5650*/  UMOV UR4, UR5 ;  /* 0x0000000500047c82 */ /* 0x000fe40008000000 */
[----:B------:R-:W-:Y:S04]  /*5660*/  USHF.R.U32.HI UR4, URZ, UR43, UR4 ;  /* 0x0000002bff047299 */ /* 0x000fe80008011604 */
[----:B------:R-:W-:Y:S02]  /*5670*/  USEL UR37, UR36, UR4, !UP0 ;  /* 0x0000000424257287 */ /* 0x000fe4000c000000 */
[----:B------:R-:W-:Y:S02]  /*5680*/  UIADD3 UR4, UPT, UPT, -UR36, URZ, URZ ;  /* 0x000000ff24047290 */ /* 0x000fe4000fffe1ff */
[----:B------:R-:W-:Y:S02]  /*5690*/  UIADD3 UR5, UPT, UPT, -UR37, URZ, URZ ;  /* 0x000000ff25057290 */ /* 0x000fe4000fffe1ff */
[----:B------:R-:W-:Y:S02]  /*56a0*/  UIMAD UR35, UR56, UR4, UR35 ;  /* 0x00000004382372a4 */ /* 0x000fe4000f8e0223 */
[----:B------:R-:W-:Y:S01]  /*56b0*/  UIMAD UR36, UR59, UR5, UR36 ;  /* 0x000000053b2472a4 */ /* 0x000fe2000f8e0224 */
[----:B--2---:R-:W-:Y:S11]  /*56c0*/  @!P1 BRA `(.L_x_98) ;  /* 0x0000005800509947 */ /* 0x004ff60003800000 */
.L_x_208:
[----:B------:R-:W-:Y:S01]  /*56d0*/  VOTEU.ALL UP0, P2 ;  /* 0x0000000000ff7886 */ /* 0x000fe20001000000 */
[----:B-1----:R-:W-:Y:S04]  /*56e0*/  @!P2 IADD3 R3, P1, PT, R12, 0x580, RZ ;  /* 0x000005800c03a810 */ /* 0x002fe80007f3e0ff */
[----:B------:R-:W-:Y:S01]  /*56f0*/  @!UP0 UPRMT UR4, URZ, 0x40, URZ ;  /* 0x00000040ff048896 */ /* 0x000fe200080000ff */
[----:B------:R-:W-:Y:S01]  /*5700*/  @!P2 IMAD.X R2, RZ, RZ, R13, P1 ;  /* 0x000000ffff02a224 */ /* 0x000fe200008e060d */
[----:B------:R-:W-:Y:S01]  /*5710*/  @!P2 R2UR UR5, R3 ;  /* 0x000000000305a2ca */ /* 0x000fe200000e0000 */
[----:B------:R-:W-:Y:S02]  /*5720*/  @!UP0 UIADD3 UR32, UPT, UPT, UR31, 0x200, URZ ;  /* 0x000002001f208890 */ /* 0x000fe4000fffe0ff */
[----:B------:R-:W-:Y:S02]  /*5730*/  @!UP0 UPRMT UR6, UR4, 0x5410, URZ ;  /* 0x0000541004068896 */ /* 0x000fe400080000ff */
[----:B------:R-:W-:Y:S01]  /*5740*/  @!P2 R2UR UR4, R2 ;  /* 0x000000000204a2ca */ /* 0x000fe200000e0000 */
[----:B------:R-:W-:Y:S07]  /*5750*/  VOTEU.ALL UP0, P2 ;  /* 0x0000000000ff7886 */ /* 0x000fee0001000000 */
[----:B------:R-:W-:Y:S05]  /*5760*/  IMAD.U32 R2, RZ, RZ, UR5 ;  /* 0x00000005ff027e24 */ /* 0x000fea000f8e00ff */
[----:B------:R-:W-:Y:S01]  /*5770*/  IMAD.U32 R3, RZ, RZ, UR4 ;  /* 0x00000004ff037e24 */ /* 0x000fe2000f8e00ff */
[----:B------:R-:W-:Y:S01]  /*5780*/  @!P2 R2UR UR4, R2 ;  /* 0x000000000204a2ca */ /* 0x000fe200000e0000 */
[----:B------:R-:W-:Y:S03]  /*5790*/  @!P2 IMAD.MOV.U32 R2, RZ, RZ, 0x2000 ;  /* 0x00002000ff02a424 */ /* 0x000fe600078e00ff */
[----:B------:R-:W-:Y:S11]  /*57a0*/  @!P2 R2UR UR5, R3 ;  /* 0x000000000305a2ca */ /* 0x000ff600000e0000 */
[----:B------:R-:W-:Y:S02]  /*57b0*/  @!UPT UIADD3 URZ, UPT, UPT, URZ, URZ, URZ ;  /* 0x000000fffffff290 */ /* 0x000fe4000fffe0ff */
[----:B------:R1:W-:Y:S01]  /*57c0*/  @!UP0 UTMALDG.4D.IM2COL [UR32], [UR4], UR6 ;  /* 0x00000020040083b4 */ /* 0x0003e20008058006 */
[----:B------:R1:W-:Y:S01]  /*57d0*/  @!P2 SYNCS.ARRIVE.TRANS64.RED.A0TR RZ, [UR31+0x100], R2 ;  /* 0x00010002ffffa9a7 */ /* 0x0003e2000830041f */
[----:B------:R-:W-:Y:S01]  /*57e0*/  SYNCS.ARRIVE.TRANS64.RED.A1T0 RZ, [UR55], RZ ;  /* 0x000000ffffff79a7 */ /* 0x000fe20008100437 */
[----:B------:R-:W2:Y:S02]  /*57f0*/  SYNCS.PHASECHK.TRANS64.TRYWAIT P1, [UR31+0x128], R8 ;  /* 0x00012808ff0075a7 */ /* 0x000ea4000802111f */
[----:B-12---:R-:W-:Y:S05]  /*5800*/  @!P1 BRA `(.L_x_99) ;  /* 0x0000005800189947 */ /* 0x006fea0003800000 */
.L_x_210:
[----:B------:R-:W-:Y:S01]  /*5810*/  VOTEU.ALL UP0, P2 ;  /* 0x0000000000ff7886 */ /* 0x000fe20001000000 */
[----:B-1----:R-:W-:Y:S01]  /*5820*/  @!P2 IADD3 R3, P1, PT, R12, 0x580, RZ ;  /* 0x000005800c03a810 */ /* 0x002fe20007f3e0ff */
[----:B------:R-:W-:Y:S01]  /*5830*/  UMOV UR27, UR35 ;  /* 0x00000023001b7c82 */ /* 0x000fe20008000000 */
[----:B------:R-:W-:Y:S01]  /*5840*/  UMOV UR28, UR36 ;  /* 0x00000024001c7c82 */ /* 0x000fe20008000000 */
[----:B------:R-:W-:Y:S01]  /*5850*/  UMOV UR29, UR37 ;  /* 0x00000025001d7c82 */ /* 0x000fe20008000000 */
[----:B------:R-:W-:Y:S01]  /*5860*/  @!UP0 UPRMT UR4, URZ, 0x40, URZ ;  /* 0x00000040ff048896 */ /* 0x000fe200080000ff */
[----:B------:R-:W-:Y:S01]  /*5870*/  @!P2 IMAD.X R2, RZ, RZ, R13, P1 ;  /* 0x000000ffff02a224 */ /* 0x000fe200008e060d */
[----:B------:R-:W-:Y:S01]  /*5880*/  @!P2 R2UR UR5, R3 ;  /* 0x000000000305a2ca */ /* 0x000fe200000e0000 */
[----:B------:R-:W-:Y:S02]  /*5890*/  @!UP0 UIADD3 UR26, UPT, UPT, UR34, 0x20, URZ ;  /* 0x00000020221a8890 */ /* 0x000fe4000fffe0ff */
[----:B------:R-:W-:Y:S02]  /*58a0*/  @!UP0 UPRMT UR6, UR4, 0x5410, URZ ;  /* 0x0000541004068896 */ /* 0x000fe400080000ff */
[----:B------:R-:W-:Y:S01]  /*58b0*/  @!P2 R2UR UR4, R2 ;  /* 0x000000000204a2ca */ /* 0x000fe200000e0000 */
[----:B------:R-:W-:Y:S01]  /*58c0*/  @!UP0 UIADD3 UR24, UPT, UPT, UR31, 0x2200, URZ ;  /* 0x000022001f188890 */ /* 0x000fe2000fffe0ff */
[----:B------:R-:W-:Y:S06]  /*58d0*/  VOTEU.ALL UP0, P2 ;  /* 0x0000000000ff7886 */ /* 0x000fec0001000000 */
        /* <DEDUP_REMOVED lines=11> */
.L_x_212:
        /* <DEDUP_REMOVED lines=8> */
[----:B------:R-:W-:Y:S01]  /*5a10*/  @!UP0 UIADD3 UR18, UPT, UPT, UR34, 0x40, URZ ;  /* 0x0000004022128890 */ /* 0x000fe2000fffe0ff */
[----:B------:R-:W-:Y:S01]  /*5a20*/  @P0 SHF.R.U32.HI R4, RZ, 0x10, R5 ;  /* 0x00000010ff040819 */ /* 0x000fe20000011605 */
[----:B------:R-:W-:Y:S02]  /*5a30*/  @!UP0 UPRMT UR6, UR4, 0x5410, URZ ;  /* 0x0000541004068896 */ /* 0x000fe400080000ff */
[----:B------:R-:W-:Y:S01]  /*5a40*/  @!P2 R2UR UR4, R2 ;  /* 0x000000000204a2ca */ /* 0x000fe200000e0000 */
[----:B------:R-:W-:Y:S01]  /*5a50*/  @!UP0 UIADD3 UR16, UPT, UPT, UR31, 0x4200, URZ ;  /* 0x000042001f108890 */ /* 0x000fe2000fffe0ff */
[----:B------:R-:W-:Y:S01]  /*5a60*/  @P0 R2UR UR52, R4 ;  /* 0x00000000043402ca */ /* 0x000fe200000e0000 */
[----:B------:R-:W-:Y:S05]  /*5a70*/  VOTEU.ALL UP0, P2 ;  /* 0x0000000000ff7886 */ /* 0x000fea0001000000 */
        /* <DEDUP_REMOVED lines=11> */
.L_x_214:
        /* <DEDUP_REMOVED lines=9> */
[----:B------:R-:W-:Y:S01]  /*5bc0*/  R2UR UR16, R95 ;  /* 0x000000005f1072ca */ /* 0x000fe200000e0000 */
[----:B------:R-:W-:Y:S01]  /*5bd0*/  @!UP0 UPRMT UR6, UR4, 0x5410, URZ ;  /* 0x0000541004068896 */ /* 0x000fe200080000ff */
[----:B------:R-:W-:Y:S01]  /*5be0*/  R2UR UR7, R96 ;  /* 0x00000000600772ca */ /* 0x000fe200000e0000 */
[----:B------:R-:W-:Y:S01]  /*5bf0*/  @!UP0 UIADD3 UR8, UPT, UPT, UR31, 0x6200, URZ ;  /* 0x000062001f088890 */ /* 0x000fe2000fffe0ff */
[----:B------:R-:W-:Y:S01]  /*5c00*/  @!P2 R2UR UR4, R2 ;  /* 0x000000000204a2ca */ /* 0x000fe200000e0000 */
[----:B------:R-:W-:Y:S01]  /*5c10*/  @!UP0 UIADD3 UR9, UPT, UPT, UR31, 0x118, URZ ;  /* 0x000001181f098890 */ /* 0x000fe2000fffe0ff */
[----:B------:R-:W-:Y:S01]  /*5c20*/  LOP3.LUT R10, R10, 0x1, RZ, 0x3c, !PT ;  /* 0x000000010a0a7812 */ /* 0x000fe200078e3cff */
[----:B------:R-:W-:Y:S01]  /*5c30*/  VOTEU.ALL UP0, P2 ;  /* 0x0000000000ff7886 */ /* 0x000fe20001000000 */
[----:B------:R-:W-:Y:S01]  /*5c40*/  LOP3.LUT R9, R9, 0x1, RZ, 0x3c, !PT ;  /* 0x0000000109097812 */ /* 0x000fe200078e3cff */
[----:B------:R-:W-:Y:S02]  /*5c50*/  UPLOP3.LUT UP4, UPT, UPT, UPT, UPT, 0x80, 0x8 ;  /* 0x000000000008789c */ /* 0x000fe40003f8f070 */
[----:B------:R-:W-:Y:S02]  /*5c60*/  IMAD.U32 R2, RZ, RZ, UR5 ;  /* 0x00000005ff027e24 */ /* 0x000fe4000f8e00ff */
[----:B------:R-:W-:Y:S02]  /*5c70*/  UIADD3 UR21, UPT, UPT, UR14, UR16, URZ ;  /* 0x000000100e157290 */ /* 0x000fe4000fffe0ff */
[----:B------:R-:W-:Y:S02]  /*5c80*/  UIADD3 UR51, UPT, UPT, UR15, UR7, URZ ;  /* 0x000000070f337290 */ /* 0x000fe4000fffe0ff */
[----:B------:R-:W-:Y:S01]  /*5c90*/  IMAD.U32 R3, RZ, RZ, UR4 ;  /* 0x00000004ff037e24 */ /* 0x000fe2000f8e00ff */
[----:B------:R-:W-:Y:S04]  /*5ca0*/  @!P2 R2UR UR4, R2 ;  /* 0x000000000204a2ca */ /* 0x000fe800000e0000 */
[----:B------:R-:W-:Y:S11]  /*5cb0*/  @!P2 R2UR UR5, R3 ;  /* 0x000000000305a2ca */ /* 0x000ff600000e0000 */
[----:B------:R-:W-:Y:S02]  /*5cc0*/  @!UPT UIADD3 URZ, UPT, UPT, URZ, URZ, URZ ;  /* 0x000000fffffff290 */ /* 0x000fe4000fffe0ff */
[----:B------:R1:W-:Y:S01]  /*5cd0*/  @!UP0 UTMALDG.4D.IM2COL [UR8], [UR4], UR6 ;  /* 0x00000008040083b4 */ /* 0x0003e20008058006 */
[----:B------:R1:W-:Y:S01]  /*5ce0*/  @!P2 SYNCS.ARRIVE.TRANS64.RED.A0TR RZ, [UR31+0x118], R0 ;  /* 0x00011800ffffa9a7 */ /* 0x0003e2000830041f */
[----:B------:R-:W-:Y:S01]  /*5cf0*/  SYNCS.ARRIVE.TRANS64.RED.A1T0 RZ, [UR50], RZ ;  /* 0x000000ffffff79a7 */ /* 0x000fe20008100432 */
[----:B------:R-:W-:Y:S05]  /*5d00*/  BRA.U UP2, `(.L_x_102) ;  /* 0xfffffff102407547 */ /* 0x000fea000b83ffff */
[----:B------:R-:W-:-:S04]  /*5d10*/  SHF.L.U32 R3, R10, 0x1f, RZ ;  /* 0x0000001f0a037819 */ /* 0x000fc800000006ff */
[----:B------:R-:W2:Y:S02]  /*5d20*/  SYNCS.PHASECHK.TRANS64.TRYWAIT P0, [UR31+0x120], R3 ;  /* 0x00012003ff0075a7 */ /* 0x000ea4000800111f */
[----:B--2---:R-:W-:Y:S05]  /*5d30*/  @!P0 BRA `(.L_x_103) ;  /* 0x0000005400148947 */ /* 0x004fea0003800000 */
.L_x_216:
[----:B------:R-:W2:Y:S02]  /*5d40*/  SYNCS.PHASECHK.TRANS64.TRYWAIT P0, [UR31+0x128], R3 ;  /* 0x00012803ff0075a7 */ /* 0x000ea4000800111f */
[----:B--2---:R-:W-:Y:S05]  /*5d50*/  @!P0 BRA `(.L_x_104) ;  /* 0x0000005400248947 */ /* 0x004fea0003800000 */
.L_x_218:
[----:B------:R-:W2:Y:S02]  /*5d60*/  SYNCS.PHASECHK.TRANS64.TRYWAIT P0, [UR31+0x130], R3 ;  /* 0x00013003ff0075a7 */ /* 0x000ea4000800111f */
[----:B--2---:R-:W-:Y:S05]  /*5d70*/  @!P0 BRA `(.L_x_105) ;  /* 0x0000005400348947 */ /* 0x004fea0003800000 */
.L_x_220:
[----:B-1----:R-:W-:-:S07]  /*5d80*/  MOV R0, UR31 ;  /* 0x0000001f00007c02 */ /* 0x002fce0008000f00 */
.L_x_106:
[----:B-1----:R-:W-:-:S04]  /*5d90*/  SHF.L.U32 R3, R10, 0x1f, RZ ;  /* 0x0000001f0a037819 */ /* 0x002fc800000006ff */
[----:B------:R1:W2:Y:S03]  /*5da0*/  SYNCS.PHASECHK.TRANS64.TRYWAIT P0, [R0+URZ+0x138], R3 ;  /* 0x00013803000075a7 */ /* 0x0002a600080011ff */
[----:B--2---:R-:W-:Y:S05]  /*5db0*/  @!P0 NANOSLEEP.SYNCS 0x989680 ;  /* 0x009896800000895d */ /* 0x004fea0003900000 */
[----:B------:R-:W2:Y:S02]  /*5dc0*/  @!P0 SYNCS.PHASECHK.TRANS64 P0, [R0+URZ+0x138], R3 ;  /* 0x00013803000085a7 */ /* 0x000ea400080010ff */
[----:B--2---:R-:W-:Y:S05]  /*5dd0*/  @P0 EXIT ;  /* 0x000000000000094d */ /* 0x004fea0003800000 */
[----:B------:R-:W-:Y:S05]  /*5de0*/  BRA `(.L_x_106) ;  /* 0xfffffffc00e87947 */ /* 0x000fea000383ffff */
.L_x_91:
[----:B------:R-:W-:-:S06]  /*5df0*/  UISETP.GE.AND UP0, UPT, UR18, 0x4, UPT ;  /* 0x000000041200788c */ /* 0x000fcc000bf06270 */
[----:B------:R-:W-:-:S13]  /*5e00*/  PLOP3.LUT P0, PT, PT, PT, UP0, 0x80, 0x8 ;  /* 0x000000000008781c */ /* 0x000fda0003f0f008 */
[----:B-1----:R-:W-:Y:S05]  /*5e10*/  @!P0 EXIT ;  /* 0x000000000000894d */ /* 0x002fea0003800000 */
[----:B------:R-:W1:Y:S08]  /*5e20*/  S2UR UR4, SR_CgaCtaId ;  /* 0x00000000000479c3 */ /* 0x000e700000008800 */
[----:B------:R-:W-:Y:S01]  /*5e30*/  BAR.SYNC.DEFER_BLOCKING 0x6, 0xa0 ;  /* 0x0182800000007b1d */ /* 0x000fe20000010000 */
[C---:B------:R-:W-:Y:S01]  /*5e40*/  IMAD.SHL.U32 R0, R85.reuse, 0x20, RZ ;  /* 0x0000002055007824 */ /* 0x040fe200078e00ff */
[C---:B------:R-:W-:Y:S01]  /*5e50*/  SHF.L.U32 R37, R85.reuse, 0x10, RZ ;  /* 0x0000001055257819 */ /* 0x040fe200000006ff */
[C---:B------:R-:W-:Y:S01]  /*5e60*/  IMAD.SHL.U32 R5, R85.reuse, 0x4, RZ ;  /* 0x0000000455057824 */ /* 0x040fe200078e00ff */
[----:B------:R-:W-:Y:S01]  /*5e70*/  LOP3.LUT R86, R85, 0x60, RZ, 0xc0, !PT ;  /* 0x0000006055567812 */ /* 0x000fe200078ec0ff */
[----:B------:R-:W-:Y:S01]  /*5e80*/  HFMA2 R83, -RZ, RZ, 0, 5.9604644775390625e-08 ;  /* 0x00000001ff537431 */ /* 0x000fe200000001ff */
[----:B------:R-:W-:-:S02]  /*5e90*/  UMOV UR49, 0x400 ;  /* 0x0000040000317882 */ /* 0x000fc40000000000 */
[----:B------:R-:W2:Y:S01]  /*5ea0*/  LDC.64 R78, c[0x0][0x8b0] ;  /* 0x00022c00ff4e7b82 */ /* 0x000ea20000000a00 */
[----:B------:R-:W3:Y:S01]  /*5eb0*/  LDCU.128 UR8, c[0x0][0xa80] ;  /* 0x00015000ff0877ac */ /* 0x000ee20008000c00 */
[----:B------:R-:W-:Y:S01]  /*5ec0*/  LOP3.LUT R4, R0, 0xc0, RZ, 0xc0, !PT ;  /* 0x000000c000047812 */ /* 0x000fe200078ec0ff */
[----:B------:R-:W-:Y:S01]  /*5ed0*/  HFMA2 R81, -RZ, RZ, 0, 0 ;  /* 0x00000000ff517431 */ /* 0x000fe200000001ff */
[----:B------:R-:W-:Y:S01]  /*5ee0*/  MOV R36, RZ ;  /* 0x000000ff00247202 */ /* 0x000fe20000000f00 */
[----:B------:R-:W-:Y:S01]  /*5ef0*/  IMAD.MOV.U32 R82, RZ, RZ, RZ ;  /* 0x000000ffff527224 */ /* 0x000fe200078e00ff */
[----:B------:R-:W-:Y:S01]  /*5f00*/  LOP3.LUT R5, R4, 0x18, R5, 0xf8, !PT ;  /* 0x0000001804057812 */ /* 0x000fe200078ef805 */
[----:B------:R-:W4:Y:S01]  /*5f10*/  LDCU UR61, c[0x0][0x370] ;  /* 0x00006e00ff3d77ac */ /* 0x000f220008000800 */
[----:B------:R-:W2:Y:S01]  /*5f20*/  LDC.64 R76, c[0x0][0x8a8] ;  /* 0x00022a00ff4c7b82 */ /* 0x000ea20000000a00 */
[----:B------:R-:W-:Y:S02]  /*5f30*/  LOP3.LUT R37, R37, 0x600000, RZ, 0xc0, !PT ;  /* 0x0060000025257812 */ /* 0x000fe400078ec0ff */
[----:B------:R-:W-:Y:S01]  /*5f40*/  LOP3.LUT R5, R5, 0xf20, R0, 0xf8, !PT ;  /* 0x00000f2005057812 */ /* 0x000fe200078ef800 */
[----:B------:R-:W2:Y:S01]  /*5f50*/  LDCU UR45, c[0x0][0xb0c] ;  /* 0x00016180ff2d77ac */ /* 0x000ea20008000800 */
[----:B-1----:R-:W-:Y:S01]  /*5f60*/  ULEA UR49, UR4, UR49, 0x18 ;  /* 0x0000003104317291 */ /* 0x002fe2000f8ec0ff */
[----:B------:R-:W1:Y:S01]  /*5f70*/  LDCU.64 UR4, c[0x0][0x890] ;  /* 0x00011200ff0477ac */ /* 0x000e620008000a00 */
[----:B---3--:R-:W-:Y:S01]  /*5f80*/  IMAD.U32 R94, RZ, RZ, UR8 ;  /* 0x00000008ff5e7e24 */ /* 0x008fe2000f8e00ff */
[----:B------:R-:W-:Y:S01]  /*5f90*/  MOV R92, UR10 ;  /* 0x0000000a005c7c02 */ /* 0x000fe20008000f00 */
[----:B------:R-:W-:Y:S01]  /*5fa0*/  IMAD.U32 R93, RZ, RZ, UR9 ;  /* 0x00000009ff5d7e24 */ /* 0x000fe2000f8e00ff */
[----:B------:R-:W3:Y:S01]  /*5fb0*/  LDCU UR38, c[0x0][0xb30] ;  /* 0x00016600ff2677ac */ /* 0x000ee20008000800 */
[----:B------:R-:W-:-:S03]  /*5fc0*/  IMAD.U32 R91, RZ, RZ, UR11 ;  /* 0x0000000bff5b7e24 */ /* 0x000fc6000f8e00ff */
[----:B------:R-:W4:Y:S01]  /*5fd0*/  LDS R2, [UR49+0x1a0] ;  /* 0x0001a031ff027984 */ /* 0x000f220008000800 */
[----:B------:R-:W2:Y:S01]  /*5fe0*/  LDCU.64 UR54, c[0x0][0x888] ;  /* 0x00011100ff3677ac */ /* 0x000ea20008000a00 */
[----:B------:R-:W2:Y:S01]  /*5ff0*/  LDCU.64 UR46, c[0x0][0xb28] ;  /* 0x00016500ff2e77ac */ /* 0x000ea20008000a00 */
[----:B------:R-:W2:Y:S01]  /*6000*/  LDCU.128 UR56, c[0x0][0xb10] ;  /* 0x00016200ff3877ac */ /* 0x000ea20008000c00 */
[----:B-1----:R-:W-:Y:S01]  /*6010*/  IMAD.U32 R90, RZ, RZ, UR4 ;  /* 0x00000004ff5a7e24 */ /* 0x002fe2000f8e00ff */
[----:B------:R-:W-:Y:S01]  /*6020*/  UIADD3 UR4, UPT, UPT, UR49, 0x200, URZ ;  /* 0x0000020031047890 */ /* 0x000fe2000fffe0ff */
[----:B------:R-:W-:Y:S01]  /*6030*/  IMAD.U32 R89, RZ, RZ, UR5 ;  /* 0x00000005ff597e24 */ /* 0x000fe2000f8e00ff */
[----:B------:R-:W1:Y:S04]  /*6040*/  LDCU UR60, c[0x0][0x374] ;  /* 0x00006e80ff3c77ac */ /* 0x000e680008000800 */
[----:B------:R-:W-:Y:S01]  /*6050*/  IMAD.U32 R80, RZ, RZ, UR4 ;  /* 0x00000004ff507e24 */ /* 0x000fe2000f8e00ff */
[----:B------:R-:W-:Y:S01]  /*6060*/  UMOV UR53, URZ ;  /* 0x000000ff00357c82 */ /* 0x000fe20008000000 */
[----:B------:R-:W-:-:S02]  /*6070*/  UMOV UR50, URZ ;  /* 0x000000ff00327c82 */ /* 0x000fc40008000000 */
[----:B------:R-:W-:Y:S01]  /*6080*/  IMAD R84, R5, 0x2, R80 ;  /* 0x0000000205547824 */ /* 0x000fe200078e0250 */
[C---:B----4-:R-:W-:Y:S02]  /*6090*/  IADD3 R3, PT, PT, R2.reuse, 0x80, RZ ;  /* 0x0000008002037810 */ /* 0x050fe40007ffe0ff */
[----:B------:R-:W-:Y:S02]  /*60a0*/  LOP3.LUT R2, R2, 0xffff, RZ, 0xc0, !PT ;  /* 0x0000ffff02027812 */ /* 0x000fe400078ec0ff */
[----:B------:R-:W-:-:S05]  /*60b0*/  LOP3.LUT R3, R3, 0xffff, RZ, 0xc0, !PT ;  /* 0x0000ffff03037812 */ /* 0x000fca00078ec0ff */
[----:B------:R4:W-:Y:S02]  /*60c0*/  STL.64 [R1], R2 ;  /* 0x0000000201007387 */ /* 0x0009e40000100a00 */
[C---:B----4-:R-:W-:Y:S02]  /*60d0*/  LOP3.LUT R3, R85.reuse, 0x2, RZ, 0xc0, !PT ;  /* 0x0000000255037812 */ /* 0x050fe400078ec0ff */
[----:B------:R-:W-:-:S03]  /*60e0*/  LOP3.LUT R85, R85, 0x4, RZ, 0xc0, !PT ;  /* 0x0000000455557812 */ /* 0x000fc600078ec0ff */
[--C-:B------:R-:W-:Y:S02]  /*60f0*/  IMAD R100, R3, -0x10, R84.reuse ;  /* 0xfffffff003647824 */ /* 0x100fe400078e0254 */
[----:B-123--:R-:W-:-:S07]  /*6100*/  IMAD R98, R85, -0x10, R84 ;  /* 0xfffffff055627824 */ /* 0x00efce00078e0254 */
.L_x_150:
[----:B------:R-:W-:Y:S04]  /*6110*/  SHF.L.U32 R3, R81, 0x1f, RZ ;  /* 0x0000001f51037819 */ /* 0x000fe800000006ff */
[----:B-1----:R-:W1:Y:S02]  /*6120*/  SYNCS.PHASECHK.TRANS64.TRYWAIT P0, [UR49+0x150], R3 ;  /* 0x00015003ff0075a7 */ /* 0x002e640008001131 */
[----:B-123--:R-:W-:Y:S05]  /*6130*/  @!P0 BRA `(.L_x_107) ;  /* 0x00000050005c8947 */ /* 0x00efea0003800000 */
.L_x_222:
[----:B------:R-:W-:Y:S01]  /*6140*/  LEA R2, R36, UR48, 0x2 ;  /* 0x0000003024027c11 */ /* 0x000fe2000f8e10ff */
        /* <DEDUP_REMOVED lines=9> */
[----:B------:R-:W-:Y:S09]  /*61e0*/  UPRMT UR4, URZ, 0x654, UR4 ;  /* 0x00000654ff047896 */ /* 0x000ff20008000004 */
[----:B---3--:R-:W-:Y:S01]  /*61f0*/  SYNCS.ARRIVE.TRANS64.RED.A1T0 RZ, [UR4], RZ ;  /* 0x000000ffffff79a7 */ /* 0x008fe20008100404 */
[----:B------:R-:W5:Y:S01]  /*6200*/  LDL R2, [R2] ;  /* 0x0000000002027983 */ /* 0x000f620000100800 */
[----:B--2---:R-:W-:Y:S11]  /*6210*/  LOP3.LUT P0, RZ, R6, 0x1, RZ, 0xc0, !PT ;  /* 0x0000000106ff7812 */ /* 0x004ff6000780c0ff */
[----:B------:R-:W-:Y:S02]  /*6220*/  @!UPT UIADD3 URZ, UPT, UPT, URZ, URZ, URZ ;  /* 0x000000fffffff290 */ /* 0x000fe4000fffe0ff */
[----:B------:R-:W-:Y:S01]  /*6230*/  VOTEU.ANY UP1, P0 ;  /* 0x0000000000ff7886 */ /* 0x000fe20000020100 */
[----:B------:R-:W-:Y:S01]  /*6240*/  PLOP3.LUT P0, PT, PT, PT, UP1, 0x80, 0x8 ;  /* 0x000000000008781c */ /* 0x000fe20003f0f018 */
[----:B------:R-:W-:Y:S11]  /*6250*/  UP2UR UR62, UPR, URZ, 0x2 ;  /* 0x00000002ff3e7883 */ /* 0x000ff60008000000 */
[----:B------:R-:W-:Y:S01]  /*6260*/  @!UPT UIADD3 URZ, UPT, UPT, URZ, URZ, URZ ;  /* 0x000000fffffff290 */ /* 0x000fe2000fffe0ff */
[----:B-1----:R-:W-:Y:S02]  /*6270*/  @P0 MOV R3, R4 ;  /* 0x0000000400030202 */ /* 0x002fe40000000f00 */
[----:B------:R-:W-:Y:S02]  /*6280*/  @P0 LOP3.LUT R0, R5, 0xffff, RZ, 0xc0, !PT ;  /* 0x0000ffff05000812 */ /* 0x000fe400078ec0ff */
[----:B------:R-:W-:Y:S02]  /*6290*/  @P0 R2UR UR5, R3 ;  /* 0x00000000030502ca */ /* 0x000fe400000e0000 */
[----:B------:R-:W-:Y:S11]  /*62a0*/  @P0 R2UR UR4, R0 ;  /* 0x00000000000402ca */ /* 0x000ff600000e0000 */
[----:B------:R-:W-:Y:S02]  /*62b0*/  @UP1 UMOV UR37, UR5 ;  /* 0x0000000500251c82 */ /* 0x000fe40008000000 */
[----:B------:R-:W-:Y:S01]  /*62c0*/  @UP1 UMOV UR36, UR4 ;  /* 0x0000000400241c82 */ /* 0x000fe20008000000 */
[----:B------:R-:W-:Y:S05]  /*62d0*/  BRA.U !UP0, `(.L_x_108) ;  /* 0x0000000108cc7547 */ /* 0x000fea000b800000 */
[----:B------:R-:W1:Y:S01]  /*62e0*/  LDCU UR9, c[0x0][0xb20] ;  /* 0x00016400ff0977ac */ /* 0x000e620008000800 */
[----:B------:R-:W-:Y:S02]  /*62f0*/  UIMAD.WIDE.U32 UR4, UR60, UR59, URZ ;  /* 0x0000003b3c0472a5 */ /* 0x000fe4000f8e00ff */
[----:B------:R-:W-:Y:S02]  /*6300*/  UIMAD.WIDE.U32 UR6, UR61, UR56, URZ ;  /* 0x000000383d0672a5 */ /* 0x000fe4000f8e00ff */
[----:B------:R-:W-:Y:S02]  /*6310*/  UIMAD.WIDE.U32 UR10, UR36, UR59, URZ ;  /* 0x0000003b240a72a5 */ /* 0x000fe4000f8e00ff */
[----:B------:R-:W-:Y:S02]  /*6320*/  UISETP.NE.AND UP0, UPT, UR58, 0x1, UPT ;  /* 0x000000013a00788c */ /* 0x000fe4000bf05270 */
[----:B------:R-:W-:Y:S02]  /*6330*/  UISETP.NE.AND UP1, UPT, UR45, 0x1, UPT ;  /* 0x000000012d00788c */ /* 0x000fe4000bf25270 */
[----:B------:R-:W-:Y:S02]  /*6340*/  UISETP.NE.AND UP2, UPT, UR39, 0x1, UPT ;  /* 0x000000012700788c */ /* 0x000fe4000bf45270 */
[----:B------:R-:W-:Y:S01]  /*6350*/  UIMAD.WIDE.U32 UR12, UR37, UR56, URZ ;  /* 0x00000038250c72a5 */ /* 0x000fe2000f8e00ff */
[----:B------:R-:W-:Y:S01]  /*6360*/  UMOV UR4, UR5 ;  /* 0x0000000500047c82 */ /* 0x000fe20008000000 */
[----:B------:R-:W-:Y:S01]  /*6370*/  UMOV UR6, UR11 ;  /* 0x0000000b00067c82 */ /* 0x000fe20008000000 */
[----:B-1----:R-:W-:Y:S03]  /*6380*/  USHF.R.U32.HI UR8, URZ, UR9, UR4 ;  /* 0x00000009ff087299 */ /* 0x002fe60008011604 */
[----:B------:R-:W-:Y:S02]  /*6390*/  UMOV UR4, UR7 ;  /* 0x0000000700047c82 */ /* 0x000fe40008000000 */
[----:B------:R-:W-:Y:S02]  /*63a0*/  USHF.R.U32.HI UR5, URZ, UR57, UR4 ;  /* 0x00000039ff057299 */ /* 0x000fe40008011604 */
[----:B------:R-:W-:Y:S02]  /*63b0*/  USEL UR4, UR60, UR8, !UP0 ;  /* 0x000000083c047287 */ /* 0x000fe4000c000000 */
[----:B------:R-:W-:Y:S02]  /*63c0*/  USHF.R.U32.HI UR8, URZ, UR9, UR6 ;  /* 0x00000009ff087299 */ /* 0x000fe40008011606 */
[----:B------:R-:W-:Y:S02]  /*63d0*/  UIMAD.WIDE.U32 UR6, UR4, UR46, URZ ;  /* 0x0000002e040672a5 */ /* 0x000fe4000f8e00ff */
[----:B------:R-:W-:Y:S02]  /*63e0*/  USEL UR9, UR61, UR5, !UP1 ;  /* 0x000000053d097287 */ /* 0x000fe4000c800000 */
[----:B------:R-:W-:Y:S02]  /*63f0*/  USEL UR8, UR36, UR8, !UP0 ;  /* 0x0000000824087287 */ /* 0x000fe4000c000000 */
[----:B------:R-:W-:Y:S01]  /*6400*/  UIMAD.WIDE.U32 UR10, UR9, UR46, URZ ;  /* 0x0000002e090a72a5 */ /* 0x000fe2000f8e00ff */
[----:B------:R-:W-:Y:S01]  /*6410*/  UMOV UR6, UR7 ;  /* 0x0000000700067c82 */ /* 0x000fe20008000000 */
[----:B------:R-:W-:Y:S01]  /*6420*/  UMOV UR5, UR13 ;  /* 0x0000000d00057c82 */ /* 0x000fe20008000000 */
[----:B------:R-:W-:Y:S02]  /*6430*/  @UP2 USHF.R.U32.HI UR4, URZ, UR47, UR6 ;  /* 0x0000002fff042299 */ /* 0x000fe40008011606 */
[----:B------:R-:W-:Y:S02]  /*6440*/  USHF.R.U32.HI UR5, URZ, UR57, UR5 ;  /* 0x00000039ff057299 */ /* 0x000fe40008011605 */
[----:B------:R-:W-:Y:S02]  /*6450*/  UIMAD UR4, UR39, UR4, URZ ;  /* 0x00000004270472a4 */ /* 0x000fe4000f8e02ff */
[----:B------:R-:W-:Y:S02]  /*6460*/  USEL UR5, UR37, UR5, !UP1 ;  /* 0x0000000525057287 */ /* 0x000fe4000c800000 */
[----:B------:R-:W-:Y:S01]  /*6470*/  UISETP.GE.AND UP0, UPT, UR8, UR4, UPT ;  /* 0x000000040800728c */ /* 0x000fe2000bf06270 */
[----:B------:R-:W-:Y:S01]  /*6480*/  UMOV UR6, UR11 ;  /* 0x0000000b00067c82 */ /* 0x000fe20008000000 */
[----:B------:R-:W-:Y:S02]  /*6490*/  UIMAD.WIDE.U32 UR10, UR8, UR46, URZ ;  /* 0x0000002e080a72a5 */ /* 0x000fe4000f8e00ff */
[----:B------:R-:W-:Y:S04]  /*64a0*/  @UP2 USHF.R.U32.HI UR9, URZ, UR47, UR6 ;  /* 0x0000002fff092299 */ /* 0x000fe80008011606 */
[----:B------:R-:W-:Y:S01]  /*64b0*/  UIMAD UR6, UR39, UR9, URZ ;  /* 0x00000009270672a4 */ /* 0x000fe2000f8e02ff */
[----:B------:R-:W-:Y:S03]  /*64c0*/  UMOV UR4, UR11 ;  /* 0x0000000b00047c82 */ /* 0x000fe60008000000 */
[----:B------:R-:W-:Y:S02]  /*64d0*/  UISETP.GE.OR UP0, UPT, UR5, UR6, UP0 ;  /* 0x000000060500728c */ /* 0x000fe40008706670 */
[----:B------:R-:W-:Y:S02]  /*64e0*/  USHF.R.U32.HI UR4, URZ, UR47, UR4 ;  /* 0x0000002fff047299 */ /* 0x000fe40008011604 */
[----:B------:R-:W-:Y:S02]  /*64f0*/  UIMAD.WIDE.U32 UR6, UR5, UR46, URZ ;  /* 0x0000002e050672a5 */ /* 0x000fe4000f8e00ff */
[----:B------:R-:W-:Y:S02]  /*6500*/  USEL UR11, UR8, UR4, !UP2 ;  /* 0x00000004080b7287 */ /* 0x000fe4000d000000 */
[----:B------:R-:W-:Y:S02]  /*6510*/  UIADD3 UR6, UPT, UPT, -UR5, URZ, URZ ;  /* 0x000000ff05067290 */ /* 0x000fe4000fffe1ff */
[----:B------:R-:W-:Y:S02]  /*6520*/  UIADD3 UR10, UPT, UPT, -UR11, URZ, URZ ;  /* 0x000000ff0b0a7290 */ /* 0x000fe4000fffe1ff */
[----:B------:R-:W-:Y:S02]  /*6530*/  UIMAD UR6, UR45, UR6, UR37 ;  /* 0x000000062d0672a4 */ /* 0x000fe4000f8e0225 */
[----:B------:R-:W-:Y:S01]  /*6540*/  UIMAD UR10, UR39, UR10, UR8 ;  /* 0x0000000a270a72a4 */ /* 0x000fe2000f8e0208 */
[----:B------:R-:W-:Y:S01]  /*6550*/  @!UP0 UMOV UR4, UR7 ;  /* 0x0000000700048c82 */ /* 0x000fe20008000000 */
[----:B------:R-:W-:Y:S02]  /*6560*/  UIADD3 UR7, UPT, UPT, -UR8, URZ, URZ ;  /* 0x000000ff08077290 */ /* 0x000fe4000fffe1ff */
[----:B------:R-:W-:Y:S04]  /*6570*/  @!UP0 USHF.R.U32.HI UR4, URZ, UR47, UR4 ;  /* 0x0000002fff048299 */ /* 0x000fe80008011604 */
[----:B------:R-:W-:Y:S04]  /*6580*/  @!UP0 USEL UR4, UR5, UR4, !UP2 ;  /* 0x0000000405048287 */ /* 0x000fe8000d000000 */
[----:B------:R-:W-:Y:S02]  /*6590*/  @!UP0 UIMAD UR9, UR9, UR10, UR4 ;  /* 0x0000000a090982a4 */ /* 0x000fe4000f8e0204 */
[----:B------:R-:W-:Y:S02]  /*65a0*/  @!UP0 UIADD3 UR10, UPT, UPT, UR11, -UR4, URZ ;  /* 0x800000040b0a8290 */ /* 0x000fe4000fffe0ff */
[----:B------:R-:W-:Y:S02]  /*65b0*/  UIMAD UR4, UR58, UR7, UR36 ;  /* 0x000000073a0472a4 */ /* 0x000fe4000f8e0224 */
[----:B------:R-:W-:Y:S03]  /*65c0*/  @!UP0 UIMAD UR8, UR10, UR39, UR5 ;  /* 0x000000270a0882a4 */ /* 0x000fe6000f8e0205 */
[----:B------:R-:W-:Y:S02]  /*65d0*/  @!UP0 UMOV UR5, UR9 ;  /* 0x0000000900058c82 */ /* 0x000fe40008000000 */
[----:B------:R-:W-:Y:S02]  /*65e0*/  UIMAD UR37, UR5, UR45, UR6 ;  /* 0x0000002d052572a4 */ /* 0x000fe4000f8e0206 */
[----:B------:R-:W-:Y:S11]  /*65f0*/  UIMAD UR36, UR8, UR58, UR4 ;  /* 0x0000003a082472a4 */ /* 0x000ff6000f8e0204 */
[----:B------:R-:W-:Y:S01]  /*6600*/  @!UPT UIADD3 URZ, UPT, UPT, URZ, URZ, URZ ;  /* 0x000000fffffff290 */ /* 0x000fe2000fffe0ff */
.L_x_108:
[----:B------:R-:W-:Y:S01]  /*6610*/  UISETP.NE.AND UP0, UPT, UR38, 0x1, UPT ;  /* 0x000000012600788c */ /* 0x000fe2000bf05270 */
[----:B------:R-:W-:Y:S01]  /*6620*/  @P0 SHF.R.U32.HI R4, RZ, 0x10, R5 ;  /* 0x00000010ff040819 */ /* 0x000fe20000011605 */
[----:B------:R-:W-:Y:S01]  /*6630*/  USHF.L.U32 UR41, UR21, 0x7, URZ ;  /* 0x0000000715297899 */ /* 0x000fe200080006ff */
[----:B------:R-:W-:Y:S02]  /*6640*/  BSSY.RECONVERGENT B6, `(.L_x_109) ;  /* 0x0000034000067945 */ /* 0x000fe40003800200 */
[----:B------:R-:W-:Y:S02]  /*6650*/  @P0 R2UR UR63, R4 ;  /* 0x00000000043f02ca */ /* 0x000fe400000e0000 */
[----:B------:R-:W-:Y:S04]  /*6660*/  LOP3.LUT P0, RZ, R80, 0x1b0, RZ, 0xc0, !PT ;  /* 0x000001b050ff7812 */ /* 0x000fe8000780c0ff */
[----:B------:R-:W1:Y:S01]  /*6670*/  @!UP0 LDCU.128 UR12, c[0x0][0xb10] ;  /* 0x00016200ff0c87ac */ /* 0x000e620008000c00 */
[----:B------:R-:W2:Y:S01]  /*6680*/  @!UP0 LDCU UR5, c[0x0][0xb0c] ;  /* 0x00016180ff0587ac */ /* 0x000ea20008000800 */
[----:B------:R-:W3:Y:S01]  /*6690*/  @!UP0 LDCU UR10, c[0x0][0xb20] ;  /* 0x00016400ff0a87ac */ /* 0x000ee20008000800 */
[----:B-1----:R-:W-:Y:S02]  /*66a0*/  UIMAD.WIDE.U32 UR8, UR37, UR12, URZ ;  /* 0x0000000c250872a5 */ /* 0x002fe4000f8e00ff */
[----:B------:R-:W-:Y:S02]  /*66b0*/  UIMAD.WIDE.U32 UR6, UR36, UR15, URZ ;  /* 0x0000000f240672a5 */ /* 0x000fe4000f8e00ff */
[----:B------:R-:W-:Y:S03]  /*66c0*/  @!UP0 UISETP.NE.AND UP1, UPT, UR14, 0x1, UPT ;  /* 0x000000010e00888c */ /* 0x000fe6000bf25270 */
[----:B------:R-:W-:Y:S01]  /*66d0*/  @!UP0 UMOV UR4, UR9 ;  /* 0x0000000900048c82 */ /* 0x000fe20008000000 */
[----:B--2---:R-:W-:Y:S02]  /*66e0*/  @!UP0 UISETP.NE.AND UP2, UPT, UR5, 0x1, UPT ;  /* 0x000000010500888c */ /* 0x004fe4000bf45270 */
[----:B------:R-:W-:Y:S01]  /*66f0*/  @!UP0 USHF.R.U32.HI UR4, URZ, UR13, UR4 ;  /* 0x0000000dff048299 */ /* 0x000fe20008011604 */
[----:B------:R-:W-:Y:S02]  /*6700*/  @!UP0 UMOV UR6, UR7 ;  /* 0x0000000700068c82 */ /* 0x000fe40008000000 */
[----:B---3--:R-:W-:Y:S02]  /*6710*/  @!UP0 USHF.R.U32.HI UR6, URZ, UR10, UR6 ;  /* 0x0000000aff068299 */ /* 0x008fe40008011606 */
[----:B------:R-:W-:Y:S02]  /*6720*/  @!UP0 USEL UR7, UR37, UR4, !UP2 ;  /* 0x0000000425078287 */ /* 0x000fe4000d000000 */
[----:B------:R-:W-:Y:S04]  /*6730*/  @!UP0 USEL UR6, UR36, UR6, !UP1 ;  /* 0x0000000624068287 */ /* 0x000fe8000c800000 */
[----:B------:R-:W-:Y:S02]  /*6740*/  @!UP0 UIADD3 UR4, UPT, UPT, -UR7, UR6, URZ ;  /* 0x0000000607048290 */ /* 0x000fe4000fffe1ff */
[----:B------:R-:W-:Y:S02]  /*6750*/  @!UP0 UIADD3 UR6, UPT, UPT, UR7, -UR6, URZ ;  /* 0x8000000607068290 */ /* 0x000fe4000fffe0ff */
[----:B------:R-:W-:Y:S02]  /*6760*/  @!UP0 UIMAD UR37, UR4, UR5, UR37 ;  /* 0x00000005042582a4 */ /* 0x000fe4000f8e0225 */
[----:B------:R-:W-:Y:S01]  /*6770*/  @!UP0 UIMAD UR36, UR6, UR14, UR36 ;  /* 0x0000000e062482a4 */ /* 0x000fe2000f8e0224 */
[----:B------:R-:W-:Y:S11]  /*6780*/  @!P0 BRA `(.L_x_110) ;  /* 0x00000000007c8947 */ /* 0x000ff60003800000 */
[----:B------:R-:W1:Y:S01]  /*6790*/  LDCU.64 UR8, c[0x4][0x80] ;  /* 0x01001000ff0877ac */ /* 0x000e620008000a00 */
[----:B------:R-:W-:Y:S01]  /*67a0*/  MOV R16, 0x0 ;  /* 0x0000000000107802 */ /* 0x000fe20000000f00 */
[----:B------:R-:W-:Y:S02]  /*67b0*/  HFMA2 R12, -RZ, RZ, 0, 5.9604644775390625e-08 ;  /* 0x00000001ff0c7431 */ /* 0x000fe400000001ff */
[----:B------:R-:W-:Y:S01]  /*67c0*/  IMAD.MOV.U32 R8, RZ, RZ, 0x70 ;  /* 0x00000070ff087424 */ /* 0x000fe200078e00ff */
[----:B------:R2:W3:Y:S01]  /*67d0*/  LDC.64 R14, c[0x4][R16] ;  /* 0x01000000100e7b82 */ /* 0x0004e20000000a00 */
[----:B------:R-:W4:Y:S01]  /*67e0*/  LDCU.64 UR6, c[0x4][0x88] ;  /* 0x01001100ff0677ac */ /* 0x000f220008000a00 */
[----:B------:R-:W-:Y:S01]  /*67f0*/  IMAD.MOV.U32 R13, RZ, RZ, RZ ;  /* 0x000000ffff0d7224 */ /* 0x000fe200078e00ff */
[----:B------:R-:W2:Y:S01]  /*6800*/  LDCU.64 UR4, c[0x4][0x8] ;  /* 0x01000100ff0477ac */ /* 0x000ea20008000a00 */
[----:B-1----:R-:W-:Y:S01]  /*6810*/  MOV R5, UR9 ;  /* 0x0000000900057c02 */ /* 0x002fe20008000f00 */
[----:B------:R-:W-:Y:S01]  /*6820*/  IMAD.U32 R4, RZ, RZ, UR8 ;  /* 0x00000008ff047e24 */ /* 0x000fe2000f8e00ff */
[----:B----4-:R-:W-:Y:S01]  /*6830*/  MOV R7, UR7 ;  /* 0x0000000700077c02 */ /* 0x010fe20008000f00 */
[----:B------:R-:W-:Y:S01]  /*6840*/  IMAD.U32 R6, RZ, RZ, UR6 ;  /* 0x00000006ff067e24 */ /* 0x000fe2000f8e00ff */
[----:B--2---:R-:W-:Y:S01]  /*6850*/  MOV R11, UR5 ;  /* 0x00000005000b7c02 */ /* 0x004fe20008000f00 */
[----:B------:R-:W-:Y:S02]  /*6860*/  IMAD.U32 R10, RZ, RZ, UR4 ;  /* 0x00000004ff0a7e24 */ /* 0x000fe4000f8e00ff */
[----:B------:R-:W-:Y:S07]  /*6870*/  LEPC R20, `(.L_x_111) ;  /* 0x000000001014794e */ /* 0x000fee0000000000 */
[----:B---3-5:R-:W-:Y:S05]  /*6880*/  CALL.ABS.NOINC R14 ;  /* 0x000000000e007343 */ /* 0x028fea0003c00000 */
.L_x_111:
[----:B------:R-:W1:Y:S01]  /*6890*/  LDCU.64 UR8, c[0x4][0x80] ;  /* 0x01001000ff0877ac */ /* 0x000e620008000a00 */
[----:B------:R-:W2:Y:S01]  /*68a0*/  LDC.64 R16, c[0x4][R16] ;  /* 0x0100000010107b82 */ /* 0x000ea20000000a00 */
[----:B------:R-:W-:Y:S02]  /*68b0*/  HFMA2 R12, -RZ, RZ, 0, 5.9604644775390625e-08 ;  /* 0x00000001ff0c7431 */ /* 0x000fe400000001ff */
[----:B------:R-:W-:Y:S02]  /*68c0*/  IMAD.MOV.U32 R8, RZ, RZ, 0x70 ;  /* 0x00000070ff087424 */ /* 0x000fe400078e00ff */
[----:B------:R-:W-:Y:S01]  /*68d0*/  IMAD.MOV.U32 R13, RZ, RZ, RZ ;  /* 0x000000ffff0d7224 */ /* 0x000fe200078e00ff */
[----:B------:R-:W3:Y:S01]  /*68e0*/  LDCU.64 UR6, c[0x4][0x88] ;  /* 0x01001100ff0677ac */ /* 0x000ee20008000a00 */
[----:B------:R-:W4:Y:S01]  /*68f0*/  LDCU.64 UR4, c[0x4][0x8] ;  /* 0x01000100ff0477ac */ /* 0x000f220008000a00 */
[----:B-1----:R-:W-:Y:S02]  /*6900*/  MOV R4, UR8 ;  /* 0x0000000800047c02 */ /* 0x002fe40008000f00 */
[----:B------:R-:W-:Y:S02]  /*6910*/  MOV R5, UR9 ;  /* 0x0000000900057c02 */ /* 0x000fe40008000f00 */
[----:B---3--:R-:W-:Y:S01]  /*6920*/  MOV R7, UR7 ;  /* 0x0000000700077c02 */ /* 0x008fe20008000f00 */
[----:B------:R-:W-:Y:S01]  /*6930*/  IMAD.U32 R6, RZ, RZ, UR6 ;  /* 0x00000006ff067e24 */ /* 0x000fe2000f8e00ff */
[----:B----4-:R-:W-:Y:S01]  /*6940*/  MOV R11, UR5 ;  /* 0x00000005000b7c02 */ /* 0x010fe20008000f00 */
[----:B------:R-:W-:Y:S02]  /*6950*/  IMAD.U32 R10, RZ, RZ, UR4 ;  /* 0x00000004ff0a7e24 */ /* 0x000fe4000f8e00ff */
[----:B------:R-:W-:Y:S07]  /*6960*/  LEPC R20, `(.L_x_110) ;  /* 0x000000001014794e */ /* 0x000fee0000000000 */
[----:B--2---:R-:W-:Y:S05]  /*6970*/  CALL.ABS.NOINC R16 ;  /* 0x0000000010007343 */ /* 0x004fea0003c00000 */
.L_x_110:
[----:B------:R-:W-:Y:S05]  /*6980*/  BSYNC.RECONVERGENT B6 ;  /* 0x0000000000067941 */ /* 0x000fea0003800200 */
.L_x_109:
[----:B------:R-:W-:Y:S02]  /*6990*/  R2UR UR6, R97 ;  /* 0x00000000610672ca */ /* 0x000fe400000e0000 */
[----:B------:R-:W-:Y:S02]  /*69a0*/  R2UR UR5, R90 ;  /* 0x000000005a0572ca */ /* 0x000fe400000e0000 */
[----:B------:R-:W-:Y:S02]  /*69b0*/  R2UR UR4, R89 ;  /* 0x00000000590472ca */ /* 0x000fe400000e0000 */
[----:B------:R-:W-:Y:S02]  /*69c0*/  ISETP.NE.U32.AND P4, PT, R78, RZ, PT ;  /* 0x000000ff4e00720c */ /* 0x000fe40003f85070 */
[----:B------:R-:W-:Y:S02]  /*69d0*/  ISETP.NE.U32.AND P2, PT, RZ, UR54, PT ;  /* 0x00000036ff007c0c */ /* 0x000fe4000bf45070 */
[----:B------:R-:W-:Y:S02]  /*69e0*/  ISETP.NE.AND.EX P4, PT, R79, RZ, PT, P4 ;  /* 0x000000ff4f00720c */ /* 0x000fe40003f85340 */
[----:B------:R-:W-:Y:S01]  /*69f0*/  ISETP.NE.AND.EX P2, PT, RZ, UR55, PT, P2 ;  /* 0x00000037ff007c0c */ /* 0x000fe2000bf45320 */
[----:B------:R-:W-:Y:S02]  /*6a00*/  UISETP.NE.AND UP2, UPT, UR6, URZ, UPT ;  /* 0x000000ff0600728c */ /* 0x000fe4000bf45270 */
[----:B------:R-:W-:Y:S04]  /*6a10*/  UISETP.NE.U32.AND UP0, UPT, UR5, URZ, UPT ;  /* 0x000000ff0500728c */ /* 0x000fe8000bf05070 */
[----:B------:R-:W-:Y:S01]  /*6a20*/  UISETP.NE.AND.EX UP1, UPT, UR4, URZ, UPT, UP0 ;  /* 0x000000ff0400728c */ /* 0x000fe2000bf25300 */
[----:B------:R-:W-:Y:S01]  /*6a30*/  PLOP3.LUT P1, PT, PT, PT, UP2, 0x80, 0x8 ;  /* 0x000000000008781c */ /* 0x000fe20003f2f028 */
[----:B------:R-:W-:Y:S03]  /*6a40*/  UPLOP3.LUT UP0, UPT, UPT, UPT, UPT, 0x40, 0x4 ;  /* 0x000000000004789c */ /* 0x000fe60003f0e870 */
[----:B------:R-:W-:Y:S06]  /*6a50*/  @UP2 UPLOP3.LUT UP0, UPT, UPT, UPT, UP1, 0x80, 0x8 ;  /* 0x000000000008289c */ /* 0x000fec0003f0f010 */
[----:B------:R-:W-:Y:S01]  /*6a60*/  PLOP3.LUT P0, PT, PT, PT, UP0, 0x80, 0x8 ;  /* 0x000000000008781c */ /* 0x000fe20003f0f008 */
[----:B------:R-:W-:Y:S01]  /*6a70*/  @!UPT UIADD3 URZ, UPT, UPT, URZ, URZ, URZ ;  /* 0x000000fffffff290 */ /* 0x000fe2000fffe0ff */
[----:B------:R-:W-:Y:S11]  /*6a80*/  BRA.U !UP1, `(.L_x_112) ;  /* 0x0000000109407547 */ /* 0x000ff6000b800000 */
[----:B------:R-:W-:Y:S01]  /*6a90*/  UISETP.NE.U32.AND UP0, UPT, UR54, URZ, UPT ;  /* 0x000000ff3600728c */ /* 0x000fe2000bf05070 */
[----:B------:R-:W-:Y:S01]  /*6aa0*/  R2UR UR6, R90 ;  /* 0x000000005a0672ca */ /* 0x000fe200000e0000 */
[----:B------:R-:W1:Y:S01]  /*6ab0*/  LDCU.64 UR8, c[0x0][0x358] ;  /* 0x00006b00ff0877ac */ /* 0x000e620008000a00 */
[----:B------:R-:W-:Y:S02]  /*6ac0*/  HFMA2 R87, -RZ, RZ, 0, 5.9604644775390625e-08 ;  /* 0x00000001ff577431 */ /* 0x000fe400000001ff */
[----:B------:R-:W-:Y:S01]  /*6ad0*/  IMAD.MOV.U32 R0, RZ, RZ, 0x1 ;  /* 0x00000001ff007424 */ /* 0x000fe200078e00ff */
[----:B------:R-:W-:Y:S06]  /*6ae0*/  UISETP.NE.AND.EX UP0, UPT, UR55, URZ, UPT, UP0 ;  /* 0x000000ff3700728c */ /* 0x000fec000bf05300 */
[----:B------:R-:W-:Y:S05]  /*6af0*/  PLOP3.LUT P3, PT, PT, PT, UP0, 0x80, 0x8 ;  /* 0x000000000008781c */ /* 0x000fea0003f6f008 */
[----:B------:R-:W2:Y:S01]  /*6b00*/  @UP0 LDCU.64 UR4, c[0x0][0x888] ;  /* 0x00011100ff0407ac */ /* 0x000ea20008000a00 */
[----:B------:R-:W-:Y:S07]  /*6b10*/  @UP0 UIMAD UR6, UR52, UR6, URZ ;  /* 0x00000006340602a4 */ /* 0x000fee000f8e02ff */
[----:B------:R-:W-:Y:S01]  /*6b20*/  @!P3 PRMT R87, R0, 0x7610, R87 ;  /* 0x000076100057b816 */ /* 0x000fe20000000057 */
[----:B--2---:R-:W-:Y:S06]  /*6b30*/  @UP0 UIMAD.WIDE UR4, UR6, 0x4, UR4 ;  /* 0x00000004060408a5 */ /* 0x004fec000f8e0204 */
[----:B------:R-:W-:Y:S02]  /*6b40*/  IMAD.U32 R4, RZ, RZ, UR4 ;  /* 0x00000004ff047e24 */ /* 0x000fe4000f8e00ff */
[----:B------:R-:W-:Y:S03]  /*6b50*/  IMAD.U32 R5, RZ, RZ, UR5 ;  /* 0x00000005ff057e24 */ /* 0x000fe6000f8e00ff */
[----:B------:R-:W2:Y:S02]  /*6b60*/  @!UP0 LDCU UR4, c[0x0][0x880] ;  /* 0x00011000ff0487ac */ /* 0x000ea40008000800 */
[----:B-1---5:R1:W5:Y:S02]  /*6b70*/  @P3 LDG.E R41, desc[UR8][R4.64] ;  /* 0x0000000804293981 */ /* 0x022364000c1e1900 */
[----:B-12---:R-:W-:Y:S02]  /*6b80*/  @!P3 MOV R41, UR4 ;  /* 0x000000040029bc02 */ /* 0x006fe40008000f00 */
.L_x_112:
[----:B------:R-:W-:Y:S05]  /*6b90*/  @!P4 BRA `(.L_x_113) ;  /* 0x000000000024c947 */ /* 0x000fea0003800000 */
[----:B------:R-:W-:Y:S01]  /*6ba0*/  ISETP.NE.U32.AND P3, PT, R76, RZ, PT ;  /* 0x000000ff4c00720c */ /* 0x000fe20003f65070 */
[----:B------:R-:W1:Y:S03]  /*6bb0*/  LDCU.64 UR4, c[0x0][0x358] ;  /* 0x00006b00ff0477ac */ /* 0x000e660008000a00 */
[----:B------:R-:W-:Y:S11]  /*6bc0*/  ISETP.NE.AND.EX P3, PT, R77, RZ, PT, P3 ;  /* 0x000000ff4d00720c */ /* 0x000ff60003f65330 */
[----:B------:R-:W-:Y:S02]  /*6bd0*/  @!UPT UIADD3 URZ, UPT, UPT, URZ, URZ, URZ ;  /* 0x000000fffffff290 */ /* 0x000fe4000fffe0ff */
[----:B------:R-:W2:Y:S01]  /*6be0*/  @P3 LDC.64 R4, c[0x0][0x8a8] ;  /* 0x00022a00ff043b82 */ /* 0x000ea20000000a00 */
[----:B------:R-:W-:Y:S04]  /*6bf0*/  @P3 IMAD R0, R78, UR52, RZ ;  /* 0x000000344e003c24 */ /* 0x000fe8000f8e02ff */
[----:B--2---:R-:W-:Y:S05]  /*6c00*/  @P3 IMAD.WIDE R4, R0, 0x4, R4 ;  /* 0x0000000400043825 */ /* 0x004fea00078e0204 */
[----:B-1---5:R1:W5:Y:S02]  /*6c10*/  @P3 LDG.E R38, desc[UR4][R4.64] ;  /* 0x0000000404263981 */ /* 0x022364000c1e1900 */
[----:B-1----:R-:W2:Y:S02]  /*6c20*/  @!P3 LDC R38, c[0x0][0x8a0] ;  /* 0x00022800ff26bb82 */ /* 0x002ea40000000800 */
.L_x_113:
[----:B-----5:R-:W-:Y:S01]  /*6c30*/  FSETP.NEU.AND P4, PT, R41, RZ, PT ;  /* 0x000000ff2900720b */ /* 0x020fe20003f8d000 */
[----:B------:R-:W1:Y:S01]  /*6c40*/  LDCU.64 UR10, c[0x0][0xa90] ;  /* 0x00015200ff0a77ac */ /* 0x000e620008000a00 */
[----:B------:R-:W-:Y:S01]  /*6c50*/  SEL R4, RZ, 0xffffffff, P2 ;  /* 0xffffffffff047807 */ /* 0x000fe20001000000 */
[----:B------:R-:W-:Y:S01]  /*6c60*/  BSSY B1, `(.L_x_114) ;  /* 0x000004f000017945 */ /* 0x000fe20003800000 */
[----:B------:R-:W-:Y:S01]  /*6c70*/  @P1 LOP3.LUT P2, RZ, R87, 0xff, RZ, 0xc0, !PT ;  /* 0x000000ff57ff1812 */ /* 0x000fe2000784c0ff */
[----:B------:R-:W-:Y:S01]  /*6c80*/  IMAD.MOV.U32 R46, RZ, RZ, 0x1 ;  /* 0x00000001ff2e7424 */ /* 0x000fe200078e00ff */
[----:B------:R-:W-:Y:S01]  /*6c90*/  @P1 SEL R3, RZ, 0xffffffff, P4 ;  /* 0xffffffffff031807 */ /* 0x000fe20002000000 */
[----:B------:R-:W-:Y:S01]  /*6ca0*/  USHF.L.U32 UR8, UR51, 0x7, URZ ;  /* 0x0000000733087899 */ /* 0x000fe200080006ff */
[----:B------:R-:W-:Y:S01]  /*6cb0*/  LOP3.LUT R83, R83, 0x1, RZ, 0x3c, !PT ;  /* 0x0000000153537812 */ /* 0x000fe200078e3cff */
[----:B------:R-:W-:Y:S01]  /*6cc0*/  IMAD.IADD R39, R37, 0x1, R2 ;  /* 0x0000000125277824 */ /* 0x000fe200078e0202 */
[----:B------:R-:W-:Y:S01]  /*6cd0*/  @P0 SEL R3, R4, R3, !P2 ;  /* 0x0000000304030207 */ /* 0x000fe20005000000 */
[----:B------:R-:W-:Y:S01]  /*6ce0*/  IMAD R106, R85, -0x10, R100 ;  /* 0xfffffff0556a7824 */ /* 0x000fe200078e0264 */
[----:B------:R-:W-:Y:S01]  /*6cf0*/  LEA R105, R36, UR49, 0x3 ;  /* 0x0000003124697c11 */ /* 0x000fe2000f8e18ff */
[----:B------:R-:W-:Y:S01]  /*6d00*/  IMAD.U32 R102, RZ, RZ, UR8 ;  /* 0x00000008ff667e24 */ /* 0x000fe2000f8e00ff */
[----:B------:R-:W-:Y:S01]  /*6d10*/  @P1 LOP3.LUT R3, R3, 0x1, RZ, 0xc0, !PT ;  /* 0x0000000103031812 */ /* 0x000fe200078ec0ff */
[----:B------:R-:W-:Y:S01]  /*6d20*/  IMAD.MOV.U32 R47, RZ, RZ, RZ ;  /* 0x000000ffff2f7224 */ /* 0x000fe200078e00ff */
[----:B------:R-:W-:Y:S02]  /*6d30*/  SHF.L.U32 R0, R82, 0x1f, RZ ;  /* 0x0000001f52007819 */ /* 0x000fe400000006ff */
[----:B------:R-:W-:Y:S02]  /*6d40*/  CS2R R74, SRZ ;  /* 0x00000000004a7805 */ /* 0x000fe4000001ff00 */
[----:B------:R-:W-:Y:S02]  /*6d50*/  ISETP.NE.U32.OR P6, PT, R3, 0x1, !P1 ;  /* 0x000000010300780c */ /* 0x000fe40004fc5470 */
[----:B------:R-:W-:Y:S02]  /*6d60*/  CS2R R72, SRZ ;  /* 0x0000000000487805 */ /* 0x000fe4000001ff00 */
[----:B------:R-:W-:Y:S02]  /*6d70*/  R2UR UR4, R93 ;  /* 0x000000005d0472ca */ /* 0x000fe400000e0000 */
[----:B------:R-:W-:Y:S02]  /*6d80*/  CS2R R66, SRZ ;  /* 0x0000000000427805 */ /* 0x000fe4000001ff00 */
[----:B------:R-:W-:Y:S02]  /*6d90*/  R2UR UR6, R92 ;  /* 0x000000005c0672ca */ /* 0x000fe400000e0000 */
[----:B------:R-:W-:Y:S02]  /*6da0*/  CS2R R64, SRZ ;  /* 0x0000000000407805 */ /* 0x000fe4000001ff00 */
[----:B------:R-:W-:Y:S02]  /*6db0*/  R2UR UR12, R94 ;  /* 0x000000005e0c72ca */ /* 0x000fe400000e0000 */
[----:B------:R-:W-:Y:S02]  /*6dc0*/  CS2R R58, SRZ ;  /* 0x00000000003a7805 */ /* 0x000fe4000001ff00 */
[----:B------:R-:W-:Y:S02]  /*6dd0*/  R2UR UR9, R91 ;  /* 0x000000005b0972ca */ /* 0x000fe400000e0000 */
[----:B------:R-:W-:Y:S02]  /*6de0*/  CS2R R56, SRZ ;  /* 0x0000000000387805 */ /* 0x000fe4000001ff00 */
[----:B------:R-:W-:Y:S02]  /*6df0*/  PLOP3.LUT P3, PT, PT, PT, UP1, 0x80, 0x8 ;  /* 0x000000000008781c */ /* 0x000fe40003f6f018 */
[----:B------:R-:W-:Y:S02]  /*6e00*/  CS2R R50, SRZ ;  /* 0x0000000000327805 */ /* 0x000fe4000001ff00 */
[----:B------:R-:W-:Y:S02]  /*6e10*/  LOP3.LUT P5, R103, R87, 0xff, RZ, 0xc0, !PT ;  /* 0x000000ff57677812 */ /* 0x000fe400078ac0ff */
[----:B------:R-:W-:Y:S02]  /*6e20*/  CS2R R48, SRZ ;  /* 0x0000000000307805 */ /* 0x000fe4000001ff00 */
[----:B------:R-:W-:Y:S01]  /*6e30*/  @P6 SHF.L.U32 R6, R83, 0x1f, RZ ;  /* 0x0000001f53066819 */ /* 0x000fe200000006ff */
[----:B------:R-:W-:Y:S01]  /*6e40*/  UIMAD.WIDE.U32 UR4, UR8, UR4, URZ ;  /* 0x00000004080472a5 */ /* 0x000fe2000f8e00ff */
[----:B------:R-:W-:Y:S02]  /*6e50*/  SEL R3, RZ, 0xffffffff, P4 ;  /* 0xffffffffff037807 */ /* 0x000fe40002000000 */
[----:B------:R-:W3:Y:S01]  /*6e60*/  @P6 SYNCS.PHASECHK.TRANS64.TRYWAIT P1, [UR49+0x100], R6 ;  /* 0x00010006ff0065a7 */ /* 0x000ee20008021131 */
[----:B------:R-:W-:Y:S01]  /*6e70*/  UISETP.NE.AND UP0, UPT, UR12, 0x1, UPT ;  /* 0x000000010c00788c */ /* 0x000fe2000bf05270 */
[----:B------:R-:W-:Y:S02]  /*6e80*/  P2R R104, PR, RZ, 0x40 ;  /* 0x00000040ff687803 */ /* 0x000fe40000000000 */
[----:B------:R-:W-:Y:S01]  /*6e90*/  UMOV UR4, UR5 ;  /* 0x0000000500047c82 */ /* 0x000fe20008000000 */
[----:B------:R-:W-:Y:S01]  /*6ea0*/  @P3 SEL R3, R4, R3, !P5 ;  /* 0x0000000304033207 */ /* 0x000fe20006800000 */
[----:B------:R-:W-:Y:S03]  /*6eb0*/  USHF.R.U32.HI UR4, URZ, UR6, UR4 ;  /* 0x00000006ff047299 */ /* 0x000fe60008011604 */
[----:B------:R-:W-:Y:S01]  /*6ec0*/  LOP3.LUT R3, R3, 0x1, RZ, 0xc0, !PT ;  /* 0x0000000103037812 */ /* 0x000fe200078ec0ff */
[----:B------:R-:W-:Y:S02]  /*6ed0*/  USEL UR4, UR8, UR4, !UP0 ;  /* 0x0000000408047287 */ /* 0x000fe4000c000000 */
[----:B------:R-:W-:Y:S01]  /*6ee0*/  UISETP.NE.AND UP0, UPT, UR9, 0x1, UPT ;  /* 0x000000010900788c */ /* 0x000fe2000bf05270 */
[----:B------:R4:W2:Y:S03]  /*6ef0*/  SYNCS.PHASECHK.TRANS64.TRYWAIT P0, [R105+URZ+0x160], R0 ;  /* 0x00016000690075a7 */ /* 0x0008a600080011ff */
[----:B------:R-:W-:Y:S02]  /*6f00*/  IMAD.U32 R101, RZ, RZ, UR4 ;  /* 0x00000004ff657e24 */ /* 0x000fe4000f8e00ff */
[----:B------:R-:W-:Y:S01]  /*6f10*/  PLOP3.LUT P2, PT, PT, PT, UP0, 0x80, 0x8 ;  /* 0x000000000008781c */ /* 0x000fe20003f4f008 */
[----:B------:R-:W-:Y:S02]  /*6f20*/  IMAD R5, RZ, RZ, -UR4 ;  /* 0x80000004ff057e24 */ /* 0x000fe4000f8e02ff */
[----:B------:R-:W-:Y:S02]  /*6f30*/  IMAD.U32 R99, RZ, RZ, UR4 ;  /* 0x00000004ff637e24 */ /* 0x000fe4000f8e00ff */
[----:B------:R-:W-:Y:S01]  /*6f40*/  IMAD R102, R5, UR12, R102 ;  /* 0x0000000c05667c24 */ /* 0x000fe2000f8e0266 */
[----:B---3--:R-:W-:Y:S01]  /*6f50*/  @P6 SEL R46, RZ, 0x1, !P1 ;  /* 0x00000001ff2e6807 */ /* 0x008fe20004800000 */
[----:B-1----:R-:W-:Y:S07]  /*6f60*/  UIMAD.WIDE.U32 UR6, UR4, UR10, URZ ;  /* 0x0000000a040672a5 */ /* 0x002fee000f8e00ff */
[----:B------:R-:W-:Y:S02]  /*6f70*/  UMOV UR5, UR7 ;  /* 0x0000000700057c82 */ /* 0x000fe40008000000 */
[----:B------:R-:W-:Y:S06]  /*6f80*/  USHF.R.U32.HI UR5, URZ, UR11, UR5 ;  /* 0x0000000bff057299 */ /* 0x000fec0008011605 */
[----:B------:R-:W-:Y:S02]  /*6f90*/  SEL R101, R101, UR5, !P2 ;  /* 0x0000000565657c07 */ /* 0x000fe4000d000000 */
[----:B------:R-:W-:Y:S03]  /*6fa0*/  ISETP.NE.U32.AND P2, PT, R3, 0x1, PT ;  /* 0x000000010300780c */ /* 0x000fe60003f45070 */
[----:B------:R-:W-:Y:S01]  /*6fb0*/  IMAD.MOV R4, RZ, RZ, -R101 ;  /* 0x000000ffff047224 */ /* 0x000fe200078e0a65 */
[----:B------:R-:W-:Y:S03]  /*6fc0*/  P2R R68, PR, RZ, 0x4 ;  /* 0x00000004ff447803 */ /* 0x000fe60000000000 */
[----:B------:R-:W-:Y:S01]  /*6fd0*/  IMAD R99, R4, UR9, R99 ;  /* 0x0000000904637c24 */ /* 0x000fe2000f8e0263 */
[----:B--2-4-:R-:W-:Y:S06]  /*6fe0*/  @!P6 BRA `(.L_x_115) ;  /* 0x000000000058e947 */ /* 0x014fec0003800000 */
[----:B------:R-:W-:Y:S01]  /*6ff0*/  IMAD.MOV.U32 R75, RZ, RZ, RZ ;  /* 0x000000ffff4b7224 */ /* 0x000fe200078e00ff */
[----:B------:R-:W-:Y:S01]  /*7000*/  ISETP.NE.AND P1, PT, R46, RZ, PT ;  /* 0x000000ff2e00720c */ /* 0x000fe20003f25270 */
[----:B------:R-:W-:Y:S01]  /*7010*/  BSSY B0, `(.L_x_116) ;  /* 0x000000c000007945 */ /* 0x000fe20003800000 */
[----:B------:R-:W-:Y:S02]  /*7020*/  CS2R R50, SRZ ;  /* 0x0000000000327805 */ /* 0x000fe4000001ff00 */
[----:B------:R-:W-:Y:S02]  /*7030*/  CS2R R48, SRZ ;  /* 0x0000000000307805 */ /* 0x000fe4000001ff00 */
[----:B------:R-:W-:Y:S02]  /*7040*/  CS2R R58, SRZ ;  /* 0x00000000003a7805 */ /* 0x000fe4000001ff00 */
[----:B------:R-:W-:Y:S02]  /*7050*/  CS2R R56, SRZ ;  /* 0x0000000000387805 */ /* 0x000fe4000001ff00 */
[----:B------:R-:W-:Y:S02]  /*7060*/  CS2R R66, SRZ ;  /* 0x0000000000427805 */ /* 0x000fe4000001ff00 */
[----:B------:R-:W-:Y:S02]  /*7070*/  CS2R R64, SRZ ;  /* 0x0000000000407805 */ /* 0x000fe4000001ff00 */
[----:B------:R-:W-:Y:S01]  /*7080*/  CS2R R72, SRZ ;  /* 0x0000000000487805 */ /* 0x000fe2000001ff00 */
[----:B------:R-:W-:Y:S06]  /*7090*/  @P1 BRA `(.L_x_117) ;  /* 0x00000000000c1947 */ /* 0x000fec0003800000 */
[----:B------:R-:W-:Y:S04]  /*70a0*/  SHF.L.U32 R3, R83, 0x1f, RZ ;  /* 0x0000001f53037819 */ /* 0x000fe800000006ff */
[----:B------:R-:W1:Y:S02]  /*70b0*/  SYNCS.PHASECHK.TRANS64.TRYWAIT P1, [UR49+0x100], R3 ;  /* 0x00010003ff0075a7 */ /* 0x000e640008021131 */
[----:B-1----:R-:W-:Y:S05]  /*70c0*/  @!P1 BRA `(.L_x_118) ;  /* 0x0000004000909947 */ /* 0x002fea0003800000 */
.L_x_117:
[----:B------:R-:W-:Y:S05]  /*70d0*/  BSYNC B0 ;  /* 0x0000000000007941 */ /* 0x000fea0003800000 */
.L_x_116:
[----:B------:R-:W-:Y:S01]  /*70e0*/  ISETP.NE.AND P1, PT, R68, RZ, PT ;  /* 0x000000ff4400720c */ /* 0x000fe20003f25270 */
[----:B------:R-:W-:Y:S11]  /*70f0*/  HFMA2 R47, -RZ, RZ, 0, 5.9604644775390625e-08 ;  /* 0x00000001ff2f7431 */ /* 0x000ff600000001ff */
[----:B------:R-:W-:Y:S01]  /*7100*/  @!UPT UIADD3 URZ, UPT, UPT, URZ, URZ, URZ ;  /* 0x000000fffffff290 */ /* 0x000fe2000fffe0ff */
[----:B------:R2:W3:Y:S04]  /*7110*/  @P1 LDS.128 R48, [R84] ;  /* 0x0000000054301984 */ /* 0x0004e80000000c00 */
[----:B------:R2:W4:Y:S04]  /*7120*/  @P1 LDS.128 R56, [R100+0x10] ;  /* 0x0000100064381984 */ /* 0x0005280000000c00 */
[----:B------:R2:W1:Y:S04]  /*7130*/  @P1 LDS.128 R64, [R98+0x20] ;  /* 0x0000200062401984 */ /* 0x0004680000000c00 */
[----:B------:R2:W1:Y:S02]  /*7140*/  @P1 LDS.128 R72, [R106+0x30] ;  /* 0x000030006a481984 */ /* 0x0004640000000c00 */
.L_x_115:
[----:B------:R-:W-:Y:S05]  /*7150*/  BSYNC B1 ;  /* 0x0000000000017941 */ /* 0x000fea0003800000 */
.L_x_114:
[----:B-1----:R-:W-:Y:S04]  /*7160*/  SHF.R.U32.HI R3, RZ, 0x15, R39 ;  /* 0x00000015ff037819 */ /* 0x002fe80000011627 */
[----:B------:R-:W-:Y:S01]  /*7170*/  LOP3.LUT P1, RZ, R3, 0x3, R88, 0x48, !PT ;  /* 0x0000000303ff7812 */ /* 0x000fe20007824858 */
[----:B------:R-:W-:Y:S01]  /*7180*/  @!UPT UIADD3 URZ, UPT, UPT, URZ, URZ, URZ ;  /* 0x000000fffffff290 */ /* 0x000fe2000fffe0ff */
[----:B------:R-:W-:Y:S11]  /*7190*/  @P0 BRA `(.L_x_119) ;  /* 0x0000000000080947 */ /* 0x000ff60003800000 */
[----:B------:R-:W1:Y:S02]  /*71a0*/  SYNCS.PHASECHK.TRANS64.TRYWAIT P0, [R105+URZ+0x160], R0 ;  /* 0x00016000690075a7 */ /* 0x000e6400080011ff */
[----:B-1----:R-:W-:Y:S05]  /*71b0*/  @!P0 BRA `(.L_x_120) ;  /* 0x00000040006c8947 */ /* 0x002fea0003800000 */
.L_x_119:
[----:B------:R-:W-:Y:S05]  /*71c0*/  @!P1 BRA `(.L_x_121) ;  /* 0x0000000000409947 */ /* 0x000fea0003800000 */
[----:B------:R-:W1:Y:S01]  /*71d0*/  LDCU.64 UR8, c[0x4][0x70] ;  /* 0x01000e00ff0877ac */ /* 0x000e620008000a00 */
[----:B------:R-:W-:Y:S01]  /*71e0*/  MOV R3, 0x0 ;  /* 0x0000000000037802 */ /* 0x000fe20000000f00 */
[----:B------:R-:W-:Y:S02]  /*71f0*/  HFMA2 R12, -RZ, RZ, 0, 5.9604644775390625e-08 ;  /* 0x00000001ff0c7431 */ /* 0x000fe400000001ff */
[----:B------:R-:W-:Y:S02]  /*7200*/  IMAD.MOV.U32 R8, RZ, RZ, 0x192 ;  /* 0x00000192ff087424 */ /* 0x000fe400078e00ff */
[----:B------:R-:W-:Y:S01]  /*7210*/  IMAD.MOV.U32 R13, RZ, RZ, RZ ;  /* 0x000000ffff0d7224 */ /* 0x000fe200078e00ff */
[----:B------:R-:W5:Y:S01]  /*7220*/  LDCU.64 UR6, c[0x4][0x78] ;  /* 0x01000f00ff0677ac */ /* 0x000f620008000a00 */
[----:B------:R-:W2:Y:S01]  /*7230*/  LDC.64 R2, c[0x4][R3] ;  /* 0x0100000003027b82 */ /* 0x000ea20000000a00 */
[----:B------:R-:W3:Y:S01]  /*7240*/  LDCU.64 UR4, c[0x4][0x10] ;  /* 0x01000200ff0477ac */ /* 0x000ee20008000a00 */
[----:B-1----:R-:W-:Y:S01]  /*7250*/  MOV R5, UR9 ;  /* 0x0000000900057c02 */ /* 0x002fe20008000f00 */
[----:B------:R-:W-:Y:S01]  /*7260*/  IMAD.U32 R4, RZ, RZ, UR8 ;  /* 0x00000008ff047e24 */ /* 0x000fe2000f8e00ff */
[----:B-----5:R-:W-:Y:S01]  /*7270*/  MOV R7, UR7 ;  /* 0x0000000700077c02 */ /* 0x020fe20008000f00 */
[----:B------:R-:W-:Y:S01]  /*7280*/  IMAD.U32 R6, RZ, RZ, UR6 ;  /* 0x00000006ff067e24 */ /* 0x000fe2000f8e00ff */
[----:B---3--:R-:W-:Y:S01]  /*7290*/  MOV R11, UR5 ;  /* 0x00000005000b7c02 */ /* 0x008fe20008000f00 */
[----:B------:R-:W-:Y:S02]  /*72a0*/  IMAD.U32 R10, RZ, RZ, UR4 ;  /* 0x00000004ff0a7e24 */ /* 0x000fe4000f8e00ff */
[----:B------:R-:W-:Y:S07]  /*72b0*/  LEPC R20, `(.L_x_121) ;  /* 0x000000001014794e */ /* 0x000fee0000000000 */
[----:B--2-4-:R-:W-:Y:S05]  /*72c0*/  CALL.ABS.NOINC R2 ;  /* 0x0000000002007343 */ /* 0x014fea0003c00000 */
.L_x_121:
[C---:B---3--:R-:W-:Y:S01]  /*72d0*/  SHF.L.U32 R40, R48.reuse, 0x10, RZ ;  /* 0x0000001030287819 */ /* 0x048fe200000006ff */
[----:B------:R-:W-:Y:S05]  /*72e0*/  WARPSYNC.ALL ;  /* 0x0000000000007948 */ /* 0x000fea0003800000 */
[----:B------:R-:W-:Y:S01]  /*72f0*/  R2UR UR4, R39 ;  /* 0x00000000270472ca */ /* 0x000fe200000e0000 */
[----:B------:R-:W-:Y:S01]  /*7300*/  BSSY.RECONVERGENT B0, `(.L_x_122) ;  /* 0x000008a000007945 */ /* 0x000fe20003800200 */
[----:B------:R-:W-:Y:S02]  /*7310*/  LOP3.LUT R43, R48, 0xffff0000, RZ, 0xc0, !PT ;  /* 0xffff0000302b7812 */ /* 0x000fe400078ec0ff */
[----:B------:R-:W-:Y:S02]  /*7320*/  LOP3.LUT R42, R49, 0xffff0000, RZ, 0xc0, !PT ;  /* 0xffff0000312a7812 */ /* 0x000fe400078ec0ff */
[----:B------:R-:W-:Y:S02]  /*7330*/  SHF.L.U32 R45, R51, 0x10, RZ ;  /* 0x00000010332d7819 */ /* 0x000fe400000006ff */
[----:B------:R-:W-:Y:S02]  /*7340*/  LOP3.LUT R44, R75, 0xffff0000, RZ, 0xc0, !PT ;  /* 0xffff00004b2c7812 */ /* 0x000fe400078ec0ff */
[----:B------:R-:W-:Y:S03]  /*7350*/  ISETP.NE.AND P0, PT, R86, RZ, PT ;  /* 0x000000ff5600720c */ /* 0x000fe60003f05270 */
[----:B------:R-:W1:Y:S02]  /*7360*/  LDTM.x32 R4, tmem[UR4] ;  /* 0x00000004000479ee */ /* 0x000e6400082c0000 */
[C---:B-1----:R-:W-:Y:S01]  /*7370*/  FMUL R0, R38.reuse, R4 ;  /* 0x0000000426007220 */ /* 0x042fe20000400000 */
[C---:B------:R-:W-:Y:S01]  /*7380*/  FMUL R2, R38.reuse, R5 ;  /* 0x0000000526027220 */ /* 0x040fe20000400000 */
[C---:B------:R-:W-:Y:S01]  /*7390*/  FMUL R3, R38.reuse, R6 ;  /* 0x0000000626037220 */ /* 0x040fe20000400000 */
[----:B------:R-:W-:Y:S01]  /*73a0*/  FMUL R7, R38, R7 ;  /* 0x0000000726077220 */ /* 0x000fe20000400000 */
[----:B------:R-:W-:Y:S01]  /*73b0*/  FFMA R0, R41, R40, R0 ;  /* 0x0000002829007223 */ /* 0x000fe20000000000 */
[----:B------:R-:W-:Y:S01]  /*73c0*/  SHF.L.U32 R40, R49, 0x10, RZ ;  /* 0x0000001031287819 */ /* 0x000fe200000006ff */
[C---:B------:R-:W-:Y:S01]  /*73d0*/  FFMA R2, R41.reuse, R43, R2 ;  /* 0x0000002b29027223 */ /* 0x040fe20000000002 */
[----:B------:R-:W-:Y:S01]  /*73e0*/  SHF.L.U32 R43, R50, 0x10, RZ ;  /* 0x00000010322b7819 */ /* 0x000fe200000006ff */
[C---:B------:R-:W-:Y:S01]  /*73f0*/  FMUL R4, R38.reuse, R8 ;  /* 0x0000000826047220 */ /* 0x040fe20000400000 */
[----:B------:R-:W-:Y:S01]  /*7400*/  FMUL R5, R38, R9 ;  /* 0x0000000926057220 */ /* 0x000fe20000400000 */
[C---:B------:R-:W-:Y:S01]  /*7410*/  FFMA R3, R41.reuse, R40, R3 ;  /* 0x0000002829037223 */ /* 0x040fe20000000003 */
[----:B------:R-:W-:Y:S01]  /*7420*/  LOP3.LUT R40, R50, 0xffff0000, RZ, 0xc0, !PT ;  /* 0xffff000032287812 */ /* 0x000fe200078ec0ff */
[----:B------:R-:W-:Y:S01]  /*7430*/  FFMA R7, R41, R42, R7 ;  /* 0x0000002a29077223 */ /* 0x000fe20000000007 */
[----:B------:R-:W-:Y:S01]  /*7440*/  LOP3.LUT R42, R51, 0xffff0000, RZ, 0xc0, !PT ;  /* 0xffff0000332a7812 */ /* 0x000fe200078ec0ff */
[----:B------:R-:W-:Y:S01]  /*7450*/  FMUL R6, R38, R10 ;  /* 0x0000000a26067220 */ /* 0x000fe20000400000 */
[----:B------:R-:W-:Y:S01]  /*7460*/  F2FP.BF16.F32.PACK_AB R52, R2, R0 ;  /* 0x000000000234723e */ /* 0x000fe200000010ff */
[----:B------:R-:W-:Y:S01]  /*7470*/  FMUL R11, R38, R11 ;  /* 0x0000000b260b7220 */ /* 0x000fe20000400000 */
[----:B------:R-:W-:Y:S01]  /*7480*/  F2FP.BF16.F32.PACK_AB R53, R7, R3 ;  /* 0x000000030735723e */ /* 0x000fe200000010ff */
[----:B------:R-:W-:Y:S01]  /*7490*/  FFMA R4, R41, R43, R4 ;  /* 0x0000002b29047223 */ /* 0x000fe20000000004 */
[----:B----4-:R-:W-:Y:S01]  /*74a0*/  SHF.L.U32 R43, R57, 0x10, RZ ;  /* 0x00000010392b7819 */ /* 0x010fe200000006ff */
[C---:B------:R-:W-:Y:S01]  /*74b0*/  FFMA R5, R41.reuse, R40, R5 ;  /* 0x0000002829057223 */ /* 0x040fe20000000005 */
[C---:B------:R-:W-:Y:S01]  /*74c0*/  SHF.L.U32 R40, R56.reuse, 0x10, RZ ;  /* 0x0000001038287819 */ /* 0x040fe200000006ff */
[----:B------:R-:W-:Y:S01]  /*74d0*/  FFMA R6, R41, R45, R6 ;  /* 0x0000002d29067223 */ /* 0x000fe20000000006 */
[----:B------:R-:W-:Y:S01]  /*74e0*/  SHF.L.U32 R45, R59, 0x10, RZ ;  /* 0x000000103b2d7819 */ /* 0x000fe200000006ff */
[----:B------:R-:W-:Y:S01]  /*74f0*/  FFMA R11, R41, R42, R11 ;  /* 0x0000002a290b7223 */ /* 0x000fe2000000000b */
[----:B------:R-:W-:Y:S01]  /*7500*/  LOP3.LUT R42, R56, 0xffff0000, RZ, 0xc0, !PT ;  /* 0xffff0000382a7812 */ /* 0x000fe200078ec0ff */
[C---:B------:R-:W-:Y:S01]  /*7510*/  FMUL R8, R38.reuse, R12 ;  /* 0x0000000c26087220 */ /* 0x040fe20000400000 */
[----:B------:R-:W-:Y:S01]  /*7520*/  F2FP.BF16.F32.PACK_AB R54, R5, R4 ;  /* 0x000000040536723e */ /* 0x000fe200000010ff */
[C---:B------:R-:W-:Y:S01]  /*7530*/  FMUL R9, R38.reuse, R13 ;  /* 0x0000000d26097220 */ /* 0x040fe20000400000 */
[----:B------:R-:W-:Y:S01]  /*7540*/  F2FP.BF16.F32.PACK_AB R55, R11, R6 ;  /* 0x000000060b37723e */ /* 0x000fe200000010ff */
[----:B------:R-:W-:Y:S01]  /*7550*/  FMUL R10, R38, R14 ;  /* 0x0000000e260a7220 */ /* 0x000fe20000400000 */
[----:B------:R-:W-:Y:S01]  /*7560*/  FFMA R8, R41, R40, R8 ;  /* 0x0000002829087223 */ /* 0x000fe20000000008 */
[----:B------:R-:W-:Y:S01]  /*7570*/  LOP3.LUT R40, R57, 0xffff0000, RZ, 0xc0, !PT ;  /* 0xffff000039287812 */ /* 0x000fe200078ec0ff */
[C---:B------:R-:W-:Y:S01]  /*7580*/  FFMA R9, R41.reuse, R42, R9 ;  /* 0x0000002a29097223 */ /* 0x040fe20000000009 */
[----:B------:R-:W-:Y:S01]  /*7590*/  LOP3.LUT R42, R58, 0xffff0000, RZ, 0xc0, !PT ;  /* 0xffff00003a2a7812 */ /* 0x000fe200078ec0ff */
[----:B------:R-:W-:Y:S01]  /*75a0*/  FMUL R15, R38, R15 ;  /* 0x0000000f260f7220 */ /* 0x000fe20000400000 */
[----:B------:R-:W-:Y:S01]  /*75b0*/  FFMA R10, R41, R43, R10 ;  /* 0x0000002b290a7223 */ /* 0x000fe2000000000a */
[----:B------:R-:W-:Y:S01]  /*75c0*/  SHF.L.U32 R43, R58, 0x10, RZ ;  /* 0x000000103a2b7819 */ /* 0x000fe200000006ff */
[C---:B------:R-:W-:Y:S01]  /*75d0*/  FMUL R12, R38.reuse, R16 ;  /* 0x00000010260c7220 */ /* 0x040fe20000400000 */
[----:B------:R-:W-:Y:S01]  /*75e0*/  F2FP.BF16.F32.PACK_AB R60, R9, R8 ;  /* 0x00000008093c723e */ /* 0x000fe200000010ff */
[----:B------:R-:W-:Y:S01]  /*75f0*/  FFMA R15, R41, R40, R15 ;  /* 0x00000028290f7223 */ /* 0x000fe2000000000f */
[----:B------:R-:W-:Y:S01]  /*7600*/  LOP3.LUT R40, R59, 0xffff0000, RZ, 0xc0, !PT ;  /* 0xffff00003b287812 */ /* 0x000fe200078ec0ff */
[C---:B------:R-:W-:Y:S01]  /*7610*/  FMUL R13, R38.reuse, R17 ;  /* 0x00000011260d7220 */ /* 0x040fe20000400000 */
[C---:B------:R-:W-:Y:S01]  /*7620*/  FMUL R14, R38.reuse, R18 ;  /* 0x00000012260e7220 */ /* 0x040fe20000400000 */
[----:B------:R-:W-:Y:S01]  /*7630*/  FMUL R19, R38, R19 ;  /* 0x0000001326137220 */ /* 0x000fe20000400000 */
[----:B------:R-:W-:Y:S01]  /*7640*/  F2FP.BF16.F32.PACK_AB R61, R15, R10 ;  /* 0x0000000a0f3d723e */ /* 0x000fe200000010ff */
[C---:B------:R-:W-:Y:S01]  /*7650*/  FFMA R12, R41.reuse, R43, R12 ;  /* 0x0000002b290c7223 */ /* 0x040fe2000000000c */
[C---:B------:R-:W-:Y:S01]  /*7660*/  SHF.L.U32 R43, R64.reuse, 0x10, RZ ;  /* 0x00000010402b7819 */ /* 0x040fe200000006ff */
[----:B------:R-:W-:Y:S01]  /*7670*/  FFMA R13, R41, R42, R13 ;  /* 0x0000002a290d7223 */ /* 0x000fe2000000000d */
[----:B------:R-:W-:Y:S01]  /*7680*/  LOP3.LUT R42, R65, 0xffff0000, RZ, 0xc0, !PT ;  /* 0xffff0000412a7812 */ /* 0x000fe200078ec0ff */
[----:B------:R-:W-:Y:S01]  /*7690*/  FFMA R14, R41, R45, R14 ;  /* 0x0000002d290e7223 */ /* 0x000fe2000000000e */
[----:B------:R-:W-:Y:S01]  /*76a0*/  SHF.L.U32 R45, R65, 0x10, RZ ;  /* 0x00000010412d7819 */ /* 0x000fe200000006ff */
[----:B------:R1:W-:Y:S01]  /*76b0*/  STS.128 [R84], R52 ;  /* 0x0000003454007388 */ /* 0x0003e20000000c00 */
[----:B------:R-:W-:Y:S01]  /*76c0*/  F2FP.BF16.F32.PACK_AB R62, R13, R12 ;  /* 0x0000000c0d3e723e */ /* 0x000fe200000010ff */
[----:B------:R-:W-:Y:S01]  /*76d0*/  FFMA R19, R41, R40, R19 ;  /* 0x0000002829137223 */ /* 0x000fe20000000013 */
[----:B------:R-:W-:Y:S01]  /*76e0*/  LOP3.LUT R40, R64, 0xffff0000, RZ, 0xc0, !PT ;  /* 0xffff000040287812 */ /* 0x000fe200078ec0ff */
[C---:B------:R-:W-:Y:S01]  /*76f0*/  FMUL R16, R38.reuse, R20 ;  /* 0x0000001426107220 */ /* 0x040fe20000400000 */
[C---:B------:R-:W-:Y:S01]  /*7700*/  FMUL R17, R38.reuse, R21 ;  /* 0x0000001526117220 */ /* 0x040fe20000400000 */
[C---:B------:R-:W-:Y:S01]  /*7710*/  FMUL R18, R38.reuse, R22 ;  /* 0x0000001626127220 */ /* 0x040fe20000400000 */
[----:B------:R-:W-:Y:S01]  /*7720*/  F2FP.BF16.F32.PACK_AB R63, R19, R14 ;  /* 0x0000000e133f723e */ /* 0x000fe200000010ff */
[----:B------:R-:W-:Y:S01]  /*7730*/  FMUL R23, R38, R23 ;  /* 0x0000001726177220 */ /* 0x000fe20000400000 */
[----:B------:R-:W-:Y:S01]  /*7740*/  FFMA R16, R41, R43, R16 ;  /* 0x0000002b29107223 */ /* 0x000fe20000000010 */
[----:B------:R-:W-:Y:S01]  /*7750*/  SHF.L.U32 R43, R67, 0x10, RZ ;  /* 0x00000010432b7819 */ /* 0x000fe200000006ff */
[C---:B------:R-:W-:Y:S01]  /*7760*/  FFMA R17, R41.reuse, R40, R17 ;  /* 0x0000002829117223 */ /* 0x040fe20000000011 */
[----:B------:R1:W-:Y:S01]  /*7770*/  STS.128 [R100+0x10], R60 ;  /* 0x0000103c64007388 */ /* 0x0003e20000000c00 */
        /* <DEDUP_REMOVED lines=8> */
[C---:B------:R-:W-:Y:S01]  /*7800*/  FMUL R22, R38.reuse, R26 ;  /* 0x0000001a26167220 */ /* 0x040fe20000400000 */
[----:B------:R-:W-:Y:S01]  /*7810*/  FFMA R20, R41, R40, R20 ;  /* 0x0000002829147223 */ /* 0x000fe20000000014 */
[----:B------:R-:W-:Y:S01]  /*7820*/  LOP3.LUT R40, R67, 0xffff0000, RZ, 0xc0, !PT ;  /* 0xffff000043287812 */ /* 0x000fe200078ec0ff */
[C---:B------:R-:W-:Y:S01]  /*7830*/  FFMA R21, R41.reuse, R42, R21 ;  /* 0x0000002a29157223 */ /* 0x040fe20000000015 */
[C---:B------:R-:W-:Y:S01]  /*7840*/  FFMA R22, R41.reuse, R43, R22 ;  /* 0x0000002b29167223 */ /* 0x040fe20000000016 */
[----:B------:R-:W-:Y:S01]  /*7850*/  FMUL R27, R38, R27 ;  /* 0x0000001b261b7220 */ /* 0x000fe20000400000 */
[----:B------:R-:W-:Y:S01]  /*7860*/  SHF.L.U32 R43, R72, 0x10, RZ ;  /* 0x00000010482b7819 */ /* 0x000fe200000006ff */
[----:B------:R-:W-:Y:S01]  /*7870*/  FMUL R24, R38, R28 ;  /* 0x0000001c26187220 */ /* 0x000fe20000400000 */
[----:B------:R-:W-:Y:S01]  /*7880*/  LOP3.LUT R42, R72, 0xffff0000, RZ, 0xc0, !PT ;  /* 0xffff0000482a7812 */ /* 0x000fe200078ec0ff */
[C---:B------:R-:W-:Y:S01]  /*7890*/  FMUL R25, R38.reuse, R29 ;  /* 0x0000001d26197220 */ /* 0x040fe20000400000 */
[C---:B------:R-:W-:Y:S01]  /*78a0*/  FMUL R26, R38.reuse, R30 ;  /* 0x0000001e261a7220 */ /* 0x040fe20000400000 */
[C---:B------:R-:W-:Y:S01]  /*78b0*/  FFMA R27, R41.reuse, R40, R27 ;  /* 0x00000028291b7223 */ /* 0x040fe2000000001b */
[----:B------:R-:W-:Y:S01]  /*78c0*/  FFMA R24, R41, R43, R24 ;  /* 0x0000002b29187223 */ /* 0x000fe20000000018 */
[----:B------:R-:W-:Y:S01]  /*78d0*/  LOP3.LUT R40, R73, 0xffff0000, RZ, 0xc0, !PT ;  /* 0xffff000049287812 */ /* 0x000fe200078ec0ff */
[C---:B------:R-:W-:Y:S01]  /*78e0*/  FFMA R25, R41.reuse, R42, R25 ;  /* 0x0000002a29197223 */ /* 0x040fe20000000019 */
[----:B------:R-:W-:Y:S01]  /*78f0*/  FMUL R31, R38, R31 ;  /* 0x0000001f261f7220 */ /* 0x000fe20000400000 */
[----:B------:R-:W-:Y:S01]  /*7900*/  SHF.L.U32 R43, R74, 0x10, RZ ;  /* 0x000000104a2b7819 */ /* 0x000fe200000006ff */
[----:B------:R-:W-:Y:S01]  /*7910*/  FFMA R26, R41, R45, R26 ;  /* 0x0000002d291a7223 */ /* 0x000fe2000000001a */
[----:B------:R-:W-:Y:S01]  /*7920*/  FMUL R28, R38, R32 ;  /* 0x00000020261c7220 */ /* 0x000fe20000400000 */
[----:B------:R-:W-:Y:S01]  /*7930*/  LOP3.LUT R42, R74, 0xffff0000, RZ, 0xc0, !PT ;  /* 0xffff00004a2a7812 */ /* 0x000fe200078ec0ff */
[C---:B------:R-:W-:Y:S01]  /*7940*/  FMUL R29, R38.reuse, R33 ;  /* 0x00000021261d7220 */ /* 0x040fe20000400000 */
[----:B------:R-:W-:Y:S01]  /*7950*/  SHF.L.U32 R45, R75, 0x10, RZ ;  /* 0x000000104b2d7819 */ /* 0x000fe200000006ff */
[C---:B------:R-:W-:Y:S01]  /*7960*/  FMUL R30, R38.reuse, R34 ;  /* 0x00000022261e7220 */ /* 0x040fe20000400000 */
[----:B------:R-:W-:Y:S01]  /*7970*/  FFMA R31, R41, R40, R31 ;  /* 0x00000028291f7223 */ /* 0x000fe2000000001f */
[----:B------:R-:W-:Y:S01]  /*7980*/  FMUL R35, R38, R35 ;  /* 0x0000002326237220 */ /* 0x000fe20000400000 */
[----:B------:R-:W-:Y:S01]  /*7990*/  F2FP.BF16.F32.PACK_AB R109, R23, R18 ;  /* 0x00000012176d723e */ /* 0x000fe200000010ff */
[----:B------:R-:W-:Y:S01]  /*79a0*/  FFMA R28, R41, R43, R28 ;  /* 0x0000002b291c7223 */ /* 0x000fe2000000001c */
[----:B------:R-:W-:Y:S01]  /*79b0*/  F2FP.BF16.F32.PACK_AB R110, R21, R20 ;  /* 0x00000014156e723e */ /* 0x000fe200000010ff */
[----:B------:R-:W-:Y:S01]  /*79c0*/  FFMA R29, R41, R42, R29 ;  /* 0x0000002a291d7223 */ /* 0x000fe2000000001d */
[----:B------:R-:W-:Y:S01]  /*79d0*/  F2FP.BF16.F32.PACK_AB R111, R27, R22 ;  /* 0x000000161b6f723e */ /* 0x000fe200000010ff */
[C---:B------:R-:W-:Y:S01]  /*79e0*/  FFMA R30, R41.reuse, R45, R30 ;  /* 0x0000002d291e7223 */ /* 0x040fe2000000001e */
[----:B------:R-:W-:Y:S01]  /*79f0*/  FFMA R35, R41, R44, R35 ;  /* 0x0000002c29237223 */ /* 0x000fe20000000023 */
[----:B------:R-:W-:Y:S02]  /*7a00*/  F2FP.BF16.F32.PACK_AB R112, R25, R24 ;  /* 0x000000181970723e */ /* 0x000fe400000010ff */
[----:B------:R1:W-:Y:S01]  /*7a10*/  STS.128 [R98+0x20], R108 ;  /* 0x0000206c62007388 */ /* 0x0003e20000000c00 */
[----:B------:R-:W-:Y:S02]  /*7a20*/  F2FP.BF16.F32.PACK_AB R113, R31, R26 ;  /* 0x0000001a1f71723e */ /* 0x000fe400000010ff */
[----:B------:R-:W-:Y:S02]  /*7a30*/  F2FP.BF16.F32.PACK_AB R114, R29, R28 ;  /* 0x0000001c1d72723e */ /* 0x000fe400000010ff */
[----:B------:R-:W-:Y:S05]  /*7a40*/  F2FP.BF16.F32.PACK_AB R115, R35, R30 ;  /* 0x0000001e2373723e */ /* 0x000fea00000010ff */
[----:B------:R1:W-:Y:S01]  /*7a50*/  STS.128 [R106+0x30], R112 ;  /* 0x000030706a007388 */ /* 0x0003e20000000c00 */
[----:B------:R-:W-:Y:S01]  /*7a60*/  @!PT LDS RZ, [RZ] ;  /* 0x00000000fffff984 */ /* 0x000fe20000000800 */
[----:B------:R-:W-:Y:S01]  /*7a70*/  @!PT LDS RZ, [RZ] ;  /* 0x00000000fffff984 */ /* 0x000fe20000000800 */
[----:B------:R-:W-:Y:S01]  /*7a80*/  @!PT LDS RZ, [RZ] ;  /* 0x00000000fffff984 */ /* 0x000fe20000000800 */
[----:B------:R-:W-:Y:S01]  /*7a90*/  @!PT LDS RZ, [RZ] ;  /* 0x00000000fffff984 */ /* 0x000fe20000000800 */
[----:B------:R3:W-:Y:S07]  /*7aa0*/  MEMBAR.ALL.CTA ;  /* 0x0000000000007992 */ /* 0x0007ee0000008000 */
[----:B---3--:R-:W3:Y:S02]  /*7ab0*/  FENCE.VIEW.ASYNC.S ;  /* 0x00000000000073c6 */ /* 0x008ee40000000000 */
[----:B---3--:R-:W-:Y:S06]  /*7ac0*/  BAR.SYNC.DEFER_BLOCKING 0x1, 0x80 ;  /* 0x0042000000007b1d */ /* 0x008fec0000010000 */
[----:B------:R-:W-:Y:S05]  /*7ad0*/  @P0 BRA `(.L_x_123) ;  /* 0x0000000000300947 */ /* 0x000fea0003800000 */
[----:B------:R-:W3:Y:S01]  /*7ae0*/  LDCU.64 UR6, c[0x0][0x348] ;  /* 0x00006900ff0677ac */ /* 0x000ee20008000a00 */
[----:B------:R-:W-:Y:S02]  /*7af0*/  R2UR UR42, R102 ;  /* 0x00000000662a72ca */ /* 0x000fe400000e0000 */
[----:B------:R-:W-:Y:S01]  /*7b00*/  R2UR UR43, R99 ;  /* 0x00000000632b72ca */ /* 0x000fe200000e0000 */
[----:B------:R-:W-:Y:S01]  /*7b10*/  UIADD3 UR4, UPT, UPT, UR49, 0x200, URZ ;  /* 0x0000020031047890 */ /* 0x000fe2000fffe0ff */
[----:B------:R-:W-:Y:S05]  /*7b20*/  R2UR UR44, R101 ;  /* 0x00000000652c72ca */ /* 0x000fea00000e0000 */
[----:B------:R-:W-:Y:S05]  /*7b30*/  IMAD.U32 R80, RZ, RZ, UR4 ;  /* 0x00000004ff507e24 */ /* 0x000fea000f8e00ff */
[----:B------:R-:W-:Y:S01]  /*7b40*/  R2UR UR40, R80 ;  /* 0x00000000502872ca */ /* 0x000fe200000e0000 */
[----:B---3--:R-:W-:Y:S04]  /*7b50*/  UIADD3 UR4, UP0, UPT, UR6, 0x680, URZ ;  /* 0x0000068006047890 */ /* 0x008fe8000ff1e0ff */
[----:B------:R-:W-:Y:S09]  /*7b60*/  UIADD3.X UR5, UPT, UPT, URZ, UR7, URZ, UP0, !UPT ;  /* 0x00000007ff057290 */ /* 0x000ff200087fe4ff */
[----:B------:R3:W-:Y:S01]  /*7b70*/  UTMASTG.4D.IM2COL [UR40], [UR4] ;  /* 0x00000028040073b5 */ /* 0x0007e20008058000 */
[----:B------:R0:W-:Y:S01]  /*7b80*/  UTMACMDFLUSH ;  /* 0x00000000000079b7 */ /* 0x0001e20000000000 */
[----:B---3--:R-:W-:Y:S04]  /*7b90*/  DEPBAR.LE SB0, 0x1 ;  /* 0x000080400000791a */ /* 0x008fe80000000000 */
.L_x_123:
[----:B------:R-:W-:Y:S05]  /*7ba0*/  BSYNC.RECONVERGENT B0 ;  /* 0x0000000000007941 */ /* 0x000fea0003800200 */
.L_x_122:
[----:B------:R-:W-:Y:S01]  /*7bb0*/  BAR.SYNC.DEFER_BLOCKING 0x1, 0x80 ;  /* 0x0042000000007b1d */ /* 0x000fe20000010000 */
[----:B------:R-:W-:Y:S01]  /*7bc0*/  ISETP.NE.AND P1, PT, R104, RZ, PT ;  /* 0x000000ff6800720c */ /* 0x000fe20003f25270 */
[----:B------:R-:W-:Y:S01]  /*7bd0*/  UISETP.NE.AND UP0, UPT, UR53, URZ, UPT ;  /* 0x000000ff3500728c */ /* 0x000fe2000bf05270 */
[----:B------:R-:W-:Y:S11]  /*7be0*/  LEA R3, R47, UR49, 0x3 ;  /* 0x000000312f037c11 */ /* 0x000ff6000f8e18ff */
[----:B------:R-:W-:Y:S01]  /*7bf0*/  @P1 SHF.L.U32 R4, R83, 0x1f, RZ ;  /* 0x0000001f53041819 */ /* 0x000fe200000006ff */
[----:B------:R-:W-:Y:S06]  /*7c00*/  BRA.U !UP0, `(.L_x_124) ;  /* 0x0000000108247547 */ /* 0x000fec000b800000 */
[----:B------:R-:W3:Y:S01]  /*7c10*/  S2R R0, SR_CgaCtaId ;  /* 0x0000000000007919 */ /* 0x000ee20000008800 */
[----:B------:R-:W-:Y:S01]  /*7c20*/  IMAD.U32 R2, RZ, RZ, UR50 ;  /* 0x00000032ff027e24 */ /* 0x000fe2000f8e00ff */
[----:B------:R-:W-:Y:S04]  /*7c30*/  UIADD3 UR4, UPT, UPT, UR50, 0x1, URZ ;  /* 0x0000000132047890 */ /* 0x000fe8000fffe0ff */
[----:B------:R-:W-:Y:S01]  /*7c40*/  @P1 LEA R2, R2, UR49, 0x3 ;  /* 0x0000003102021c11 */ /* 0x000fe2000f8e18ff */
[----:B------:R-:W-:Y:S04]  /*7c50*/  UISETP.NE.AND UP0, UPT, UR4, 0x4, UPT ;  /* 0x000000040400788c */ /* 0x000fe8000bf05270 */
[----:B------:R-:W-:Y:S01]  /*7c60*/  @P1 VIADD R5, R2, 0x120 ;  /* 0x0000012002051836 */ /* 0x000fe20000000000 */
[----:B------:R-:W-:Y:S04]  /*7c70*/  USEL UR50, UR4, URZ, UP0 ;  /* 0x000000ff04327287 */ /* 0x000fe80008000000 */
[----:B---3--:R-:W-:Y:S04]  /*7c80*/  @P1 PRMT R0, R0, 0x654, R5 ;  /* 0x0000065400001816 */ /* 0x008fe80000000005 */
[----:B------:R3:W-:Y:S04]  /*7c90*/  @P1 SYNCS.ARRIVE.TRANS64.RED.A1T0 RZ, [R0+URZ], RZ ;  /* 0x000000ff00ff19a7 */ /* 0x0007e800081004ff */
.L_x_124:
[----:B------:R-:W4:Y:S01]  /*7ca0*/  @P1 SYNCS.PHASECHK.TRANS64.TRYWAIT P0, [R3+URZ+0x100], R4 ;  /* 0x00010004030015a7 */ /* 0x000f2200080011ff */
[----:B------:R-:W-:Y:S01]  /*7cb0*/  BSSY B1, `(.L_x_125) ;  /* 0x0000016000017945 */ /* 0x000fe20003800000 */
[----:B----4-:R-:W-:Y:S03]  /*7cc0*/  @P1 SEL R46, RZ, 0x1, !P0 ;  /* 0x00000001ff2e1807 */ /* 0x010fe60004000000 */
[----:B------:R-:W-:Y:S05]  /*7cd0*/  @!P1 BRA `(.L_x_126) ;  /* 0x00000000004c9947 */ /* 0x000fea0003800000 */
[----:B------:R-:W-:Y:S01]  /*7ce0*/  ISETP.NE.AND P0, PT, R46, RZ, PT ;  /* 0x000000ff2e00720c */ /* 0x000fe20003f05270 */
[----:B------:R-:W-:Y:S01]  /*7cf0*/  BSSY B0, `(.L_x_127) ;  /* 0x000000b000007945 */ /* 0x000fe20003800000 */
[----:B------:R-:W-:Y:S11]  /*7d00*/  ISETP.NE.AND P1, PT, R68, RZ, PT ;  /* 0x000000ff4400720c */ /* 0x000ff60003f25270 */
[----:B------:R-:W-:Y:S02]  /*7d10*/  @!UPT UIADD3 URZ, UPT, UPT, URZ, URZ, URZ ;  /* 0x000000fffffff290 */ /* 0x000fe4000fffe0ff */
[C---:B------:R-:W-:Y:S01]  /*7d20*/  @P1 IMAD R6, R47.reuse, 0x2000, R84 ;  /* 0x000020002f061824 */ /* 0x040fe200078e0254 */
[C---:B------:R-:W-:Y:S01]  /*7d30*/  @P1 LEA R4, R47.reuse, R98, 0xd ;  /* 0x000000622f041211 */ /* 0x040fe200078e68ff */
[C---:B------:R-:W-:Y:S02]  /*7d40*/  @P1 IMAD R5, R47.reuse, 0x2000, R100 ;  /* 0x000020002f051824 */ /* 0x040fe400078e0264 */
[----:B------:R-:W-:Y:S01]  /*7d50*/  @P1 IMAD R2, R47, 0x2000, R106 ;  /* 0x000020002f021824 */ /* 0x000fe200078e026a */
[----:B------:R-:W-:Y:S06]  /*7d60*/  @P0 BRA `(.L_x_128) ;  /* 0x00000000000c0947 */ /* 0x000fec0003800000 */
[----:B---3--:R-:W-:Y:S04]  /*7d70*/  SHF.L.U32 R0, R83, 0x1f, RZ ;  /* 0x0000001f53007819 */ /* 0x008fe800000006ff */
[----:B------:R-:W3:Y:S02]  /*7d80*/  SYNCS.PHASECHK.TRANS64.TRYWAIT P0, [R3+URZ+0x100], R0 ;  /* 0x00010000030075a7 */ /* 0x000ee400080011ff */
[----:B---3--:R-:W-:Y:S05]  /*7d90*/  @!P0 BRA `(.L_x_129) ;  /* 0x0000003400888947 */ /* 0x008fea0003800000 */
.L_x_128:
[----:B------:R-:W-:Y:S05]  /*7da0*/  BSYNC B0 ;  /* 0x0000000000007941 */ /* 0x000fea0003800000 */
.L_x_127:
[----:B------:R-:W-:Y:S02]  /*7db0*/  ISETP.NE.AND P0, PT, R68, RZ, PT ;  /* 0x000000ff4400720c */ /* 0x000fe40003f05270 */
[----:B------:R-:W-:Y:S11]  /*7dc0*/  IADD3 R47, PT, PT, R47, 0x1, RZ ;  /* 0x000000012f2f7810 */ /* 0x000ff60007ffe0ff */
[----:B------:R4:W1:Y:S04]  /*7dd0*/  @P0 LDS.128 R48, [R6] ;  /* 0x0000000006300984 */ /* 0x0008680000000c00 */
[----:B------:R4:W1:Y:S04]  /*7de0*/  @P0 LDS.128 R56, [R5+0x10] ;  /* 0x0000100005380984 */ /* 0x0008680000000c00 */
[----:B------:R4:W1:Y:S04]  /*7df0*/  @P0 LDS.128 R64, [R4+0x20] ;  /* 0x0000200004400984 */ /* 0x0008680000000c00 */
[----:B------:R4:W1:Y:S02]  /*7e00*/  @P0 LDS.128 R72, [R2+0x30] ;  /* 0x0000300002480984 */ /* 0x0008640000000c00 */
.L_x_126:
[----:B------:R-:W-:Y:S05]  /*7e10*/  BSYNC B1 ;  /* 0x0000000000017941 */ /* 0x000fea0003800000 */
.L_x_125:
[----:B---3--:R-:W-:Y:S05]  /*7e20*/  VIADD R3, R39, 0x20 ;  /* 0x0000002027037836 */ /* 0x008fea0000000000 */
[----:B------:R-:W-:Y:S04]  /*7e30*/  SHF.R.U32.HI R3, RZ, 0x15, R3 ;  /* 0x00000015ff037819 */ /* 0x000fe80000011603 */
[----:B------:R-:W-:Y:S11]  /*7e40*/  LOP3.LUT P0, RZ, R3, 0x3, R88, 0x48, !PT ;  /* 0x0000000303ff7812 */ /* 0x000ff60007804858 */
[----:B------:R-:W-:Y:S02]  /*7e50*/  @!UPT UIADD3 URZ, UPT, UPT, URZ, URZ, URZ ;  /* 0x000000fffffff290 */ /* 0x000fe4000fffe0ff */
[----:B------:R-:W-:Y:S05]  /*7e60*/  @!P0 BRA `(.L_x_130) ;  /* 0x0000000000408947 */ /* 0x000fea0003800000 */
[----:B------:R-:W3:Y:S01]  /*7e70*/  LDCU.64 UR8, c[0x4][0x70] ;  /* 0x01000e00ff0877ac */ /* 0x000ee20008000a00 */
[----:B------:R-:W-:Y:S01]  /*7e80*/  MOV R3, 0x0 ;  /* 0x0000000000037802 */ /* 0x000fe20000000f00 */
[----:B------:R-:W-:Y:S02]  /*7e90*/  HFMA2 R12, -RZ, RZ, 0, 5.9604644775390625e-08 ;  /* 0x00000001ff0c7431 */ /* 0x000fe400000001ff */
[----:B------:R-:W-:Y:S02]  /*7ea0*/  IMAD.MOV.U32 R8, RZ, RZ, 0x192 ;  /* 0x00000192ff087424 */ /* 0x000fe400078e00ff */
[----:B------:R-:W-:Y:S01]  /*7eb0*/  IMAD.MOV.U32 R13, RZ, RZ, RZ ;  /* 0x000000ffff0d7224 */ /* 0x000fe200078e00ff */
[----:B------:R-:W5:Y:S01]  /*7ec0*/  LDCU.64 UR6, c[0x4][0x78] ;  /* 0x01000f00ff0677ac */ /* 0x000f620008000a00 */
[----:B----4-:R-:W4:Y:S01]  /*7ed0*/  LDC.64 R2, c[0x4][R3] ;  /* 0x0100000003027b82 */ /* 0x010f220000000a00 */
[----:B------:R-:W2:Y:S01]  /*7ee0*/  LDCU.64 UR4, c[0x4][0x10] ;  /* 0x01000200ff0477ac */ /* 0x000ea20008000a00 */
[----:B---3--:R-:W-:Y:S01]  /*7ef0*/  MOV R5, UR9 ;  /* 0x0000000900057c02 */ /* 0x008fe20008000f00 */
[----:B------:R-:W-:Y:S01]  /*7f00*/  IMAD.U32 R4, RZ, RZ, UR8 ;  /* 0x00000008ff047e24 */ /* 0x000fe2000f8e00ff */
[----:B-----5:R-:W-:Y:S01]  /*7f10*/  MOV R7, UR7 ;  /* 0x0000000700077c02 */ /* 0x020fe20008000f00 */
[----:B------:R-:W-:Y:S01]  /*7f20*/  IMAD.U32 R6, RZ, RZ, UR6 ;  /* 0x00000006ff067e24 */ /* 0x000fe2000f8e00ff */
[----:B--2---:R-:W-:Y:S01]  /*7f30*/  MOV R11, UR5 ;  /* 0x00000005000b7c02 */ /* 0x004fe20008000f00 */
[----:B------:R-:W-:Y:S02]  /*7f40*/  IMAD.U32 R10, RZ, RZ, UR4 ;  /* 0x00000004ff0a7e24 */ /* 0x000fe4000f8e00ff */
[----:B------:R-:W-:Y:S07]  /*7f50*/  LEPC R20, `(.L_x_130) ;  /* 0x000000001014794e */ /* 0x000fee0000000000 */
[----:B-1--4-:R-:W-:Y:S05]  /*7f60*/  CALL.ABS.NOINC R2 ;  /* 0x0000000002007343 */ /* 0x012fea0003c00000 */
.L_x_130:
[C---:B-1----:R-:W-:Y:S01]  /*7f70*/  SHF.L.U32 R40, R48.reuse, 0x10, RZ ;  /* 0x0000001030287819 */ /* 0x042fe200000006ff */
[----:B------:R-:W-:Y:S05]  /*7f80*/  WARPSYNC.ALL ;  /* 0x0000000000007948 */ /* 0x000fea0003800000 */
[----:B------:R-:W-:Y:S01]  /*7f90*/  R2UR UR4, R39 ;  /* 0x00000000270472ca */ /* 0x000fe200000e0000 */
[----:B------:R-:W1:Y:S01]  /*7fa0*/  S2R R107, SR_CgaCtaId ;  /* 0x00000000006b7919 */ /* 0x000e620000008800 */
[----:B------:R-:W-:Y:S01]  /*7fb0*/  LOP3.LUT R43, R48, 0xffff0000, RZ, 0xc0, !PT ;  /* 0xffff0000302b7812 */ /* 0x000fe200078ec0ff */
[----:B------:R-:W-:Y:S01]  /*7fc0*/  BSSY.RECONVERGENT B0, `(.L_x_131) ;  /* 0x000008f000007945 */ /* 0x000fe20003800200 */
[----:B------:R-:W-:Y:S02]  /*7fd0*/  LOP3.LUT R42, R49, 0xffff0000, RZ, 0xc0, !PT ;  /* 0xffff0000312a7812 */ /* 0x000fe400078ec0ff */
[----:B------:R-:W-:Y:S02]  /*7fe0*/  LOP3.LUT R44, R50, 0xffff0000, RZ, 0xc0, !PT ;  /* 0xffff0000322c7812 */ /* 0x000fe400078ec0ff */
[----:B------:R-:W-:Y:S02]  /*7ff0*/  SHF.L.U32 R45, R59, 0x10, RZ ;  /* 0x000000103b2d7819 */ /* 0x000fe400000006ff */
[----:B------:R-:W-:Y:S02]  /*8000*/  ISETP.NE.AND P6, PT, R104, RZ, PT ;  /* 0x000000ff6800720c */ /* 0x000fe40003fc5270 */
[----:B------:R-:W-:Y:S01]  /*8010*/  ISETP.NE.AND P0, PT, R86, RZ, PT ;  /* 0x000000ff5600720c */ /* 0x000fe20003f05270 */
[----:B----4-:R-:W3:Y:S01]  /*8020*/  LDTM.x32 R4, tmem[UR4+0x20] ;  /* 0x00002004000479ee */ /* 0x010ee200082c0000 */
[----:B------:R-:W-:Y:S02]  /*8030*/  MOV R69, UR50 ;  /* 0x0000003200457c02 */ /* 0x000fe40008000f00 */
[----:B------:R-:W-:Y:S07]  /*8040*/  LEA R70, R47, UR49, 0x3 ;  /* 0x000000312f467c11 */ /* 0x000fee000f8e18ff */
[----:B------:R-:W-:Y:S04]  /*8050*/  @P6 LEA R69, R69, UR49, 0x3 ;  /* 0x0000003145456c11 */ /* 0x000fe8000f8e18ff */
[----:B------:R-:W-:Y:S02]  /*8060*/  @P6 IADD3 R112, PT, PT, R69, 0x120, RZ ;  /* 0x0000012045706810 */ /* 0x000fe40007ffe0ff */
[----:B------:R-:W-:Y:S02]  /*8070*/  @P6 SHF.L.U32 R69, R83, 0x1f, RZ ;  /* 0x0000001f53456819 */ /* 0x000fe400000006ff */
[----:B-1----:R-:W-:Y:S01]  /*8080*/  @P6 PRMT R112, R107, 0x654, R112 ;  /* 0x000006546b706816 */ /* 0x002fe20000000070 */
[C---:B---3--:R-:W-:Y:S01]  /*8090*/  FMUL R0, R38.reuse, R4 ;  /* 0x0000000426007220 */ /* 0x048fe20000400000 */
[C---:B------:R-:W-:Y:S01]  /*80a0*/  FMUL R2, R38.reuse, R5 ;  /* 0x0000000526027220 */ /* 0x040fe20000400000 */
[C---:B------:R-:W-:Y:S01]  /*80b0*/  FMUL R3, R38.reuse, R6 ;  /* 0x0000000626037220 */ /* 0x040fe20000400000 */
[C---:B------:R-:W-:Y:S01]  /*80c0*/  FMUL R7, R38.reuse, R7 ;  /* 0x0000000726077220 */ /* 0x040fe20000400000 */
[----:B------:R-:W-:Y:S01]  /*80d0*/  FFMA R0, R41, R40, R0 ;  /* 0x0000002829007223 */ /* 0x000fe20000000000 */
[----:B------:R-:W-:Y:S01]  /*80e0*/  SHF.L.U32 R40, R49, 0x10, RZ ;  /* 0x0000001031287819 */ /* 0x000fe200000006ff */
[----:B------:R-:W-:Y:S01]  /*80f0*/  FFMA R2, R41, R43, R2 ;  /* 0x0000002b29027223 */ /* 0x000fe20000000002 */
[----:B------:R-:W-:Y:S01]  /*8100*/  SHF.L.U32 R43, R51, 0x10, RZ ;  /* 0x00000010332b7819 */ /* 0x000fe200000006ff */
[C---:B------:R-:W-:Y:S01]  /*8110*/  FMUL R4, R38.reuse, R8 ;  /* 0x0000000826047220 */ /* 0x040fe20000400000 */
[----:B------:R-:W-:Y:S01]  /*8120*/  FMUL R5, R38, R9 ;  /* 0x0000000926057220 */ /* 0x000fe20000400000 */
[C---:B------:R-:W-:Y:S01]  /*8130*/  FFMA R3, R41.reuse, R40, R3 ;  /* 0x0000002829037223 */ /* 0x040fe20000000003 */
[----:B------:R-:W-:Y:S01]  /*8140*/  SHF.L.U32 R40, R50, 0x10, RZ ;  /* 0x0000001032287819 */ /* 0x000fe200000006ff */
[----:B------:R-:W-:Y:S01]  /*8150*/  FFMA R7, R41, R42, R7 ;  /* 0x0000002a29077223 */ /* 0x000fe20000000007 */
[----:B------:R-:W-:Y:S01]  /*8160*/  LOP3.LUT R42, R51, 0xffff0000, RZ, 0xc0, !PT ;  /* 0xffff0000332a7812 */ /* 0x000fe200078ec0ff */
[----:B------:R-:W-:Y:S01]  /*8170*/  FMUL R6, R38, R10 ;  /* 0x0000000a26067220 */ /* 0x000fe20000400000 */
[----:B------:R-:W-:Y:S01]  /*8180*/  F2FP.BF16.F32.PACK_AB R52, R2, R0 ;  /* 0x000000000234723e */ /* 0x000fe200000010ff */
        /* <DEDUP_REMOVED lines=18> */
[C---:B------:R-:W-:Y:S01]  /*82b0*/  LOP3.LUT R42, R58.reuse, 0xffff0000, RZ, 0xc0, !PT ;  /* 0xffff00003a2a7812 */ /* 0x040fe200078ec0ff */
[----:B------:R-:W-:Y:S01]  /*82c0*/  FFMA R10, R41, R43, R10 ;  /* 0x0000002b290a7223 */ /* 0x000fe2000000000a */
[----:B------:R-:W-:Y:S01]  /*82d0*/  SHF.L.U32 R43, R58, 0x10, RZ ;  /* 0x000000103a2b7819 */ /* 0x000fe200000006ff */
[C---:B------:R-:W-:Y:S01]  /*82e0*/  FMUL R15, R38.reuse, R15 ;  /* 0x0000000f260f7220 */ /* 0x040fe20000400000 */
[----:B------:R-:W-:Y:S01]  /*82f0*/  F2FP.BF16.F32.PACK_AB R60, R9, R8 ;  /* 0x00000008093c723e */ /* 0x000fe200000010ff */
[C---:B------:R-:W-:Y:S01]  /*8300*/  FMUL R12, R38.reuse, R16 ;  /* 0x00000010260c7220 */ /* 0x040fe20000400000 */
[----:B------:R-:W-:Y:S01]  /*8310*/  FMUL R13, R38, R17 ;  /* 0x00000011260d7220 */ /* 0x000fe20000400000 */
[----:B------:R-:W-:Y:S01]  /*8320*/  FFMA R15, R41, R40, R15 ;  /* 0x00000028290f7223 */ /* 0x000fe2000000000f */
[----:B------:R-:W-:Y:S01]  /*8330*/  LOP3.LUT R40, R59, 0xffff0000, RZ, 0xc0, !PT ;  /* 0xffff00003b287812 */ /* 0x000fe200078ec0ff */
[----:B------:R-:W-:Y:S01]  /*8340*/  FFMA R12, R41, R43, R12 ;  /* 0x0000002b290c7223 */ /* 0x000fe2000000000c */
[----:B------:R-:W-:Y:S01]  /*8350*/  SHF.L.U32 R43, R64, 0x10, RZ ;  /* 0x00000010402b7819 */ /* 0x000fe200000006ff */
[----:B------:R-:W-:Y:S01]  /*8360*/  FMUL R14, R38, R18 ;  /* 0x00000012260e7220 */ /* 0x000fe20000400000 */
[----:B------:R-:W-:Y:S01]  /*8370*/  F2FP.BF16.F32.PACK_AB R61, R15, R10 ;  /* 0x0000000a0f3d723e */ /* 0x000fe200000010ff */
[----:B------:R1:W-:Y:S01]  /*8380*/  STS.128 [R84+0x2000], R52 ;  /* 0x0020003454007388 */ /* 0x0003e20000000c00 */
[----:B------:R-:W-:Y:S01]  /*8390*/  FFMA R13, R41, R42, R13 ;  /* 0x0000002a290d7223 */ /* 0x000fe2000000000d */
[----:B------:R-:W-:Y:S01]  /*83a0*/  LOP3.LUT R42, R64, 0xffff0000, RZ, 0xc0, !PT ;  /* 0xffff0000402a7812 */ /* 0x000fe200078ec0ff */
[C---:B------:R-:W-:Y:S01]  /*83b0*/  FMUL R19, R38.reuse, R19 ;  /* 0x0000001326137220 */ /* 0x040fe20000400000 */
[C---:B------:R-:W-:Y:S01]  /*83c0*/  FMUL R16, R38.reuse, R20 ;  /* 0x0000001426107220 */ /* 0x040fe20000400000 */
[C---:B------:R-:W-:Y:S01]  /*83d0*/  FMUL R17, R38.reuse, R21 ;  /* 0x0000001526117220 */ /* 0x040fe20000400000 */
[----:B------:R-:W-:Y:S01]  /*83e0*/  F2FP.BF16.F32.PACK_AB R62, R13, R12 ;  /* 0x0000000c0d3e723e */ /* 0x000fe200000010ff */
[----:B------:R-:W-:Y:S01]  /*83f0*/  FFMA R14, R41, R45, R14 ;  /* 0x0000002d290e7223 */ /* 0x000fe2000000000e */
[----:B------:R-:W-:Y:S01]  /*8400*/  SHF.L.U32 R45, R65, 0x10, RZ ;  /* 0x00000010412d7819 */ /* 0x000fe200000006ff */
[----:B------:R-:W-:Y:S01]  /*8410*/  FFMA R19, R41, R40, R19 ;  /* 0x0000002829137223 */ /* 0x000fe20000000013 */
[----:B------:R-:W-:Y:S01]  /*8420*/  LOP3.LUT R40, R65, 0xffff0000, RZ, 0xc0, !PT ;  /* 0xffff000041287812 */ /* 0x000fe200078ec0ff */
[----:B------:R-:W-:Y:S01]  /*8430*/  FFMA R16, R41, R43, R16 ;  /* 0x0000002b29107223 */ /* 0x000fe20000000010 */
[----:B------:R-:W-:Y:S01]  /*8440*/  SHF.L.U32 R43, R67, 0x10, RZ ;  /* 0x00000010432b7819 */ /* 0x000fe200000006ff */
[C---:B------:R-:W-:Y:S01]  /*8450*/  FMUL R18, R38.reuse, R22 ;  /* 0x0000001626127220 */ /* 0x040fe20000400000 */
[----:B------:R-:W-:Y:S01]  /*8460*/  F2FP.BF16.F32.PACK_AB R63, R19, R14 ;  /* 0x0000000e133f723e */ /* 0x000fe200000010ff */
[C---:B------:R-:W-:Y:S01]  /*8470*/  FFMA R17, R41.reuse, R42, R17 ;  /* 0x0000002a29117223 */ /* 0x040fe20000000011 */
[----:B------:R-:W-:Y:S01]  /*8480*/  FMUL R23, R38, R23 ;  /* 0x0000001726177220 */ /* 0x000fe20000400000 */
[----:B------:R-:W-:Y:S01]  /*8490*/  SHF.L.U32 R42, R66, 0x10, RZ ;  /* 0x00000010422a7819 */ /* 0x000fe200000006ff */
[----:B------:R-:W-:Y:S01]  /*84a0*/  FMUL R20, R38, R24 ;  /* 0x0000001826147220 */ /* 0x000fe20000400000 */
[----:B------:R3:W-:Y:S01]  /*84b0*/  STS.128 [R100+0x2010], R60 ;  /* 0x0020103c64007388 */ /* 0x0007e20000000c00 */
[----:B------:R-:W-:Y:S01]  /*84c0*/  FFMA R18, R41, R45, R18 ;  /* 0x0000002d29127223 */ /* 0x000fe20000000012 */
[----:B------:R-:W-:Y:S01]  /*84d0*/  SHF.L.U32 R45, R75, 0x10, RZ ;  /* 0x000000104b2d7819 */ /* 0x000fe200000006ff */
[C---:B------:R-:W-:Y:S01]  /*84e0*/  FFMA R23, R41.reuse, R40, R23 ;  /* 0x0000002829177223 */ /* 0x040fe20000000017 */
[----:B------:R-:W-:Y:S01]  /*84f0*/  LOP3.LUT R40, R66, 0xffff0000, RZ, 0xc0, !PT ;  /* 0xffff000042287812 */ /* 0x000fe200078ec0ff */
[----:B------:R-:W-:Y:S01]  /*8500*/  FFMA R20, R41, R42, R20 ;  /* 0x0000002a29147223 */ /* 0x000fe20000000014 */
[----:B------:R-:W-:Y:S01]  /*8510*/  LOP3.LUT R42, R67, 0xffff0000, RZ, 0xc0, !PT ;  /* 0xffff0000432a7812 */ /* 0x000fe200078ec0ff */
[C---:B------:R-:W-:Y:S01]  /*8520*/  FMUL R21, R38.reuse, R25 ;  /* 0x0000001926157220 */ /* 0x040fe20000400000 */
[C---:B------:R-:W-:Y:S01]  /*8530*/  FMUL R22, R38.reuse, R26 ;  /* 0x0000001a26167220 */ /* 0x040fe20000400000 */
[C---:B------:R-:W-:Y:S01]  /*8540*/  FMUL R27, R38.reuse, R27 ;  /* 0x0000001b261b7220 */ /* 0x040fe20000400000 */
[----:B------:R-:W-:Y:S01]  /*8550*/  FMUL R24, R38, R28 ;  /* 0x0000001c26187220 */ /* 0x000fe20000400000 */
[C---:B------:R-:W-:Y:S01]  /*8560*/  FFMA R21, R41.reuse, R40, R21 ;  /* 0x0000002829157223 */ /* 0x040fe20000000015 */
[C---:B------:R-:W-:Y:S01]  /*8570*/  FFMA R22, R41.reuse, R43, R22 ;  /* 0x0000002b29167223 */ /* 0x040fe20000000016 */
[----:B------:R-:W-:Y:S01]  /*8580*/  FFMA R27, R41, R42, R27 ;  /* 0x0000002a291b7223 */ /* 0x000fe2000000001b */
[----:B------:R-:W-:Y:S01]  /*8590*/  SHF.L.U32 R40, R72, 0x10, RZ ;  /* 0x0000001048287819 */ /* 0x000fe200000006ff */
[----:B------:R-:W-:Y:S01]  /*85a0*/  FMUL R25, R38, R29 ;  /* 0x0000001d26197220 */ /* 0x000fe20000400000 */
[----:B------:R-:W-:Y:S01]  /*85b0*/  LOP3.LUT R42, R72, 0xffff0000, RZ, 0xc0, !PT ;  /* 0xffff0000482a7812 */ /* 0x000fe200078ec0ff */
[C---:B------:R-:W-:Y:S01]  /*85c0*/  FMUL R26, R38.reuse, R30 ;  /* 0x0000001e261a7220 */ /* 0x040fe20000400000 */
[----:B------:R-:W-:Y:S01]  /*85d0*/  SHF.L.U32 R43, R73, 0x10, RZ ;  /* 0x00000010492b7819 */ /* 0x000fe200000006ff */
[----:B------:R-:W-:Y:S01]  /*85e0*/  FFMA R24, R41, R40, R24 ;  /* 0x0000002829187223 */ /* 0x000fe20000000018 */
[----:B------:R-:W-:Y:S01]  /*85f0*/  LOP3.LUT R40, R73, 0xffff0000, RZ, 0xc0, !PT ;  /* 0xffff000049287812 */ /* 0x000fe200078ec0ff */
[C---:B------:R-:W-:Y:S01]  /*8600*/  FFMA R25, R41.reuse, R42, R25 ;  /* 0x0000002a29197223 */ /* 0x040fe20000000019 */
[----:B------:R-:W-:Y:S01]  /*8610*/  FMUL R31, R38, R31 ;  /* 0x0000001f261f7220 */ /* 0x000fe20000400000 */
[C---:B------:R-:W-:Y:S01]  /*8620*/  FFMA R26, R41.reuse, R43, R26 ;  /* 0x0000002b291a7223 */ /* 0x040fe2000000001a */
[----:B------:R-:W-:Y:S01]  /*8630*/  SHF.L.U32 R43, R74, 0x10, RZ ;  /* 0x000000104a2b7819 */ /* 0x000fe200000006ff */
[----:B------:R-:W-:Y:S01]  /*8640*/  FMUL R28, R38, R32 ;  /* 0x00000020261c7220 */ /* 0x000fe20000400000 */
[----:B------:R-:W-:Y:S01]  /*8650*/  LOP3.LUT R42, R74, 0xffff0000, RZ, 0xc0, !PT ;  /* 0xffff00004a2a7812 */ /* 0x000fe200078ec0ff */
[C---:B------:R-:W-:Y:S01]  /*8660*/  FMUL R29, R38.reuse, R33 ;  /* 0x00000021261d7220 */ /* 0x040fe20000400000 */
[C---:B------:R-:W-:Y:S01]  /*8670*/  FMUL R30, R38.reuse, R34 ;  /* 0x00000022261e7220 */ /* 0x040fe20000400000 */
[----:B------:R-:W-:Y:S01]  /*8680*/  FFMA R31, R41, R40, R31 ;  /* 0x00000028291f7223 */ /* 0x000fe2000000001f */
[----:B------:R-:W-:Y:S01]  /*8690*/  FMUL R35, R38, R35 ;  /* 0x0000002326237220 */ /* 0x000fe20000400000 */
[----:B-1----:R-:W-:Y:S01]  /*86a0*/  F2FP.BF16.F32.PACK_AB R52, R17, R16 ;  /* 0x000000101134723e */ /* 0x002fe200000010ff */
[----:B------:R-:W-:Y:S01]  /*86b0*/  FFMA R28, R41, R43, R28 ;  /* 0x0000002b291c7223 */ /* 0x000fe2000000001c */
[----:B------:R-:W-:Y:S01]  /*86c0*/  F2FP.BF16.F32.PACK_AB R53, R23, R18 ;  /* 0x000000121735723e */ /* 0x000fe200000010ff */
[----:B------:R-:W-:Y:S01]  /*86d0*/  FFMA R29, R41, R42, R29 ;  /* 0x0000002a291d7223 */ /* 0x000fe2000000001d */
[----:B------:R-:W-:Y:S01]  /*86e0*/  F2FP.BF16.F32.PACK_AB R54, R21, R20 ;  /* 0x000000141536723e */ /* 0x000fe200000010ff */
[----:B------:R-:W-:Y:S01]  /*86f0*/  FFMA R30, R41, R45, R30 ;  /* 0x0000002d291e7223 */ /* 0x000fe2000000001e */
[----:B------:R-:W-:Y:S01]  /*8700*/  F2FP.BF16.F32.PACK_AB R55, R27, R22 ;  /* 0x000000161b37723e */ /* 0x000fe200000010ff */
[----:B------:R-:W-:Y:S01]  /*8710*/  FFMA R35, R41, R44, R35 ;  /* 0x0000002c29237223 */ /* 0x000fe20000000023 */
[----:B------:R-:W-:Y:S02]  /*8720*/  F2FP.BF16.F32.PACK_AB R108, R25, R24 ;  /* 0x00000018196c723e */ /* 0x000fe400000010ff */
[----:B------:R-:W-:Y:S01]  /*8730*/  F2FP.BF16.F32.PACK_AB R109, R31, R26 ;  /* 0x0000001a1f6d723e */ /* 0x000fe200000010ff */
[----:B------:R3:W-:Y:S01]  /*8740*/  STS.128 [R98+0x2020], R52 ;  /* 0x0020203462007388 */ /* 0x0007e20000000c00 */
        /* <DEDUP_REMOVED lines=8> */
[----:B-1----:R-:W1:Y:S02]  /*87d0*/  FENCE.VIEW.ASYNC.S ;  /* 0x00000000000073c6 */ /* 0x002e640000000000 */
[----:B-1----:R-:W-:Y:S06]  /*87e0*/  BAR.SYNC.DEFER_BLOCKING 0x1, 0x80 ;  /* 0x0042000000007b1d */ /* 0x002fec0000010000 */
[----:B------:R-:W-:Y:S05]  /*87f0*/  @P0 BRA `(.L_x_132) ;  /* 0x00000000002c0947 */ /* 0x000fea0003800000 */
[----:B------:R-:W1:Y:S01]  /*8800*/  LDCU.64 UR6, c[0x0][0x348] ;  /* 0x00006900ff0677ac */ /* 0x000e620008000a00 */
[----:B------:R-:W-:Y:S02]  /*8810*/  R2UR UR10, R102 ;  /* 0x00000000660a72ca */ /* 0x000fe400000e0000 */
[----:B------:R-:W-:Y:S01]  /*8820*/  R2UR UR11, R99 ;  /* 0x00000000630b72ca */ /* 0x000fe200000e0000 */
[----:B------:R-:W-:Y:S01]  /*8830*/  UIADD3 UR9, UPT, UPT, UR41, 0x20, URZ ;  /* 0x0000002029097890 */ /* 0x000fe2000fffe0ff */
[----:B------:R-:W-:Y:S01]  /*8840*/  R2UR UR12, R101 ;  /* 0x00000000650c72ca */ /* 0x000fe200000e0000 */
[----:B------:R-:W-:Y:S02]  /*8850*/  UIADD3 UR8, UPT, UPT, UR49, 0x2200, URZ ;  /* 0x0000220031087890 */ /* 0x000fe4000fffe0ff */
[----:B-1----:R-:W-:Y:S04]  /*8860*/  UIADD3 UR4, UP0, UPT, UR6, 0x680, URZ ;  /* 0x0000068006047890 */ /* 0x002fe8000ff1e0ff */
[----:B------:R-:W-:Y:S09]  /*8870*/  UIADD3.X UR5, UPT, UPT, URZ, UR7, URZ, UP0, !UPT ;  /* 0x00000007ff057290 */ /* 0x000ff200087fe4ff */
[----:B------:R1:W-:Y:S01]  /*8880*/  UTMASTG.4D.IM2COL [UR8], [UR4] ;  /* 0x00000008040073b5 */ /* 0x0003e20008058000 */
[----:B------:R0:W-:Y:S01]  /*8890*/  UTMACMDFLUSH ;  /* 0x00000000000079b7 */ /* 0x0001e20000000000 */
[----:B-1----:R-:W-:Y:S04]  /*88a0*/  DEPBAR.LE SB0, 0x1 ;  /* 0x000080400000791a */ /* 0x002fe80000000000 */
.L_x_132:
[----:B------:R-:W-:Y:S05]  /*88b0*/  BSYNC.RECONVERGENT B0 ;  /* 0x0000000000007941 */ /* 0x000fea0003800200 */
.L_x_131:
[----:B------:R-:W-:Y:S01]  /*88c0*/  BAR.SYNC.DEFER_BLOCKING 0x1, 0x80 ;  /* 0x0042000000007b1d */ /* 0x000fe20000010000 */
[----:B------:R-:W-:Y:S04]  /*88d0*/  UIADD3 UR4, UPT, UPT, UR50, 0x1, URZ ;  /* 0x0000000132047890 */ /* 0x000fe8000fffe0ff */
[----:B------:R-:W-:Y:S04]  /*88e0*/  UISETP.NE.AND UP0, UPT, UR4, 0x4, UPT ;  /* 0x000000040400788c */ /* 0x000fe8000bf05270 */
[----:B------:R-:W-:Y:S01]  /*88f0*/  USEL UR40, UR4, URZ, UP0 ;  /* 0x000000ff04287287 */ /* 0x000fe20008000000 */
[----:B------:R1:W-:Y:S01]  /*8900*/  @P6 SYNCS.ARRIVE.TRANS64.RED.A1T0 RZ, [R112+URZ], RZ ;  /* 0x000000ff70ff69a7 */ /* 0x0003e200081004ff */
[----:B------:R-:W-:Y:S01]  /*8910*/  BSSY B1, `(.L_x_133) ;  /* 0x0000017000017945 */ /* 0x000fe20003800000 */
[----:B------:R-:W4:Y:S02]  /*8920*/  @P6 SYNCS.PHASECHK.TRANS64.TRYWAIT P0, [R70+URZ+0x100], R69 ;  /* 0x00010045460065a7 */ /* 0x000f2400080011ff */
[----:B----4-:R-:W-:Y:S01]  /*8930*/  @P6 SEL R46, RZ, 0x1, !P0 ;  /* 0x00000001ff2e6807 */ /* 0x010fe20004000000 */
[----:B-1----:R-:W-:Y:S06]  /*8940*/  @!P6 BRA `(.L_x_134) ;  /* 0x00000000004ce947 */ /* 0x002fec0003800000 */
        /* <DEDUP_REMOVED lines=9> */
[----:B------:R-:W-:Y:S04]  /*89e0*/  SHF.L.U32 R5, R83, 0x1f, RZ ;  /* 0x0000001f53057819 */ /* 0x000fe800000006ff */
[----:B------:R-:W1:Y:S02]  /*89f0*/  SYNCS.PHASECHK.TRANS64.TRYWAIT P0, [R70+URZ+0x100], R5 ;  /* 0x00010005460075a7 */ /* 0x000e6400080011ff */
[----:B-1----:R-:W-:Y:S05]  /*8a00*/  @!P0 BRA `(.L_x_137) ;  /* 0x0000002800808947 */ /* 0x002fea0003800000 */
.L_x_136:
[----:B------:R-:W-:Y:S05]  /*8a10*/  BSYNC B0 ;  /* 0x0000000000007941 */ /* 0x000fea0003800000 */
.L_x_135:
[----:B------:R-:W-:Y:S02]  /*8a20*/  ISETP.NE.AND P0, PT, R68, RZ, PT ;  /* 0x000000ff4400720c */ /* 0x000fe40003f05270 */
[----:B------:R-:W-:Y:S11]  /*8a30*/  IADD3 R47, PT, PT, R47, 0x1, RZ ;  /* 0x000000012f2f7810 */ /* 0x000ff60007ffe0ff */
[----:B------:R4:W1:Y:S04]  /*8a40*/  @P0 LDS.128 R48, [R4] ;  /* 0x0000000004300984 */ /* 0x0008680000000c00 */
[----:B------:R4:W1:Y:S04]  /*8a50*/  @P0 LDS.128 R56, [R3+0x10] ;  /* 0x0000100003380984 */ /* 0x0008680000000c00 */
[----:B------:R4:W1:Y:S04]  /*8a60*/  @P0 LDS.128 R64, [R2+0x20] ;  /* 0x0000200002400984 */ /* 0x0008680000000c00 */
[----:B------:R4:W1:Y:S02]  /*8a70*/  @P0 LDS.128 R72, [R0+0x30] ;  /* 0x0000300000480984 */ /* 0x0008640000000c00 */
.L_x_134:
[----:B------:R-:W-:Y:S05]  /*8a80*/  BSYNC B1 ;  /* 0x0000000000017941 */ /* 0x000fea0003800000 */
.L_x_133:
[----:B----4-:R-:W-:Y:S05]  /*8a90*/  VIADD R3, R39, 0x40 ;  /* 0x0000004027037836 */ /* 0x010fea0000000000 */
[----:B------:R-:W-:Y:S04]  /*8aa0*/  SHF.R.U32.HI R3, RZ, 0x15, R3 ;  /* 0x00000015ff037819 */ /* 0x000fe80000011603 */
[----:B------:R-:W-:Y:S11]  /*8ab0*/  LOP3.LUT P0, RZ, R3, 0x3, R88, 0x48, !PT ;  /* 0x0000000303ff7812 */ /* 0x000ff60007804858 */
[----:B------:R-:W-:Y:S02]  /*8ac0*/  @!UPT UIADD3 URZ, UPT, UPT, URZ, URZ, URZ ;  /* 0x000000fffffff290 */ /* 0x000fe4000fffe0ff */
[----:B------:R-:W-:Y:S05]  /*8ad0*/  @!P0 BRA `(.L_x_138) ;  /* 0x0000000000408947 */ /* 0x000fea0003800000 */
[----:B------:R-:W1:Y:S01]  /*8ae0*/  LDCU.64 UR8, c[0x4][0x70] ;  /* 0x01000e00ff0877ac */ /* 0x000e620008000a00 */
[----:B------:R-:W-:Y:S01]  /*8af0*/  MOV R3, 0x0 ;  /* 0x0000000000037802 */ /* 0x000fe20000000f00 */
[----:B------:R-:W-:Y:S02]  /*8b00*/  HFMA2 R12, -RZ, RZ, 0, 5.9604644775390625e-08 ;  /* 0x00000001ff0c7431 */ /* 0x000fe400000001ff */
[----:B------:R-:W-:Y:S02]  /*8b10*/  IMAD.MOV.U32 R8, RZ, RZ, 0x192 ;  /* 0x00000192ff087424 */ /* 0x000fe400078e00ff */
[----:B------:R-:W-:Y:S01]  /*8b20*/  IMAD.MOV.U32 R13, RZ, RZ, RZ ;  /* 0x000000ffff0d7224 */ /* 0x000fe200078e00ff */
[----:B------:R-:W4:Y:S01]  /*8b30*/  LDCU.64 UR6, c[0x4][0x78] ;  /* 0x01000f00ff0677ac */ /* 0x000f220008000a00 */
[----:B------:R-:W2:Y:S01]  /*8b40*/  LDC.64 R2, c[0x4][R3] ;  /* 0x0100000003027b82 */ /* 0x000ea20000000a00 */
[----:B------:R-:W5:Y:S01]  /*8b50*/  LDCU.64 UR4, c[0x4][0x10] ;  /* 0x01000200ff0477ac */ /* 0x000f620008000a00 */
[----:B-1----:R-:W-:Y:S01]  /*8b60*/  MOV R5, UR9 ;  /* 0x0000000900057c02 */ /* 0x002fe20008000f00 */
[----:B------:R-:W-:Y:S01]  /*8b70*/  IMAD.U32 R4, RZ, RZ, UR8 ;  /* 0x00000008ff047e24 */ /* 0x000fe2000f8e00ff */
[----:B----4-:R-:W-:Y:S01]  /*8b80*/  MOV R7, UR7 ;  /* 0x0000000700077c02 */ /* 0x010fe20008000f00 */
[----:B------:R-:W-:Y:S01]  /*8b90*/  IMAD.U32 R6, RZ, RZ, UR6 ;  /* 0x00000006ff067e24 */ /* 0x000fe2000f8e00ff */
[----:B-----5:R-:W-:Y:S01]  /*8ba0*/  MOV R11, UR5 ;  /* 0x00000005000b7c02 */ /* 0x020fe20008000f00 */
[----:B------:R-:W-:Y:S02]  /*8bb0*/  IMAD.U32 R10, RZ, RZ, UR4 ;  /* 0x00000004ff0a7e24 */ /* 0x000fe4000f8e00ff */
[----:B------:R-:W-:Y:S07]  /*8bc0*/  LEPC R20, `(.L_x_138) ;  /* 0x000000001014794e */ /* 0x000fee0000000000 */
[----:B--23--:R-:W-:Y:S05]  /*8bd0*/  CALL.ABS.NOINC R2 ;  /* 0x0000000002007343 */ /* 0x00cfea0003c00000 */
.L_x_138:
[C---:B-1----:R-:W-:Y:S01]  /*8be0*/  SHF.L.U32 R40, R48.reuse, 0x10, RZ ;  /* 0x0000001030287819 */ /* 0x042fe200000006ff */
[----:B------:R-:W-:Y:S05]  /*8bf0*/  WARPSYNC.ALL ;  /* 0x0000000000007948 */ /* 0x000fea0003800000 */
[----:B------:R-:W-:Y:S01]  /*8c00*/  R2UR UR4, R39 ;  /* 0x00000000270472ca */ /* 0x000fe200000e0000 */
[----:B------:R-:W-:Y:S01]  /*8c10*/  BSSY.RECONVERGENT B0, `(.L_x_139) ;  /* 0x0000090000007945 */ /* 0x000fe20003800200 */
[----:B------:R-:W-:Y:S02]  /*8c20*/  LOP3.LUT R43, R48, 0xffff0000, RZ, 0xc0, !PT ;  /* 0xffff0000302b7812 */ /* 0x000fe400078ec0ff */
[----:B------:R-:W-:Y:S02]  /*8c30*/  SHF.L.U32 R42, R49, 0x10, RZ ;  /* 0x00000010312a7819 */ /* 0x000fe400000006ff */
[C---:B------:R-:W-:Y:S02]  /*8c40*/  SHF.L.U32 R45, R51.reuse, 0x10, RZ ;  /* 0x00000010332d7819 */ /* 0x040fe400000006ff */
[----:B------:R-:W-:Y:S02]  /*8c50*/  LOP3.LUT R44, R51, 0xffff0000, RZ, 0xc0, !PT ;  /* 0xffff0000332c7812 */ /* 0x000fe400078ec0ff */
[----:B------:R-:W-:Y:S02]  /*8c60*/  ISETP.NE.AND P6, PT, R104, RZ, PT ;  /* 0x000000ff6800720c */ /* 0x000fe40003fc5270 */
[----:B------:R-:W-:Y:S01]  /*8c70*/  ISETP.NE.AND P0, PT, R86, RZ, PT ;  /* 0x000000ff5600720c */ /* 0x000fe20003f05270 */
[----:B------:R-:W1:Y:S01]  /*8c80*/  LDTM.x32 R4, tmem[UR4+0x40] ;  /* 0x00004004000479ee */ /* 0x000e6200082c0000 */
[----:B------:R-:W-:Y:S09]  /*8c90*/  MOV R69, UR40 ;  /* 0x0000002800457c02 */ /* 0x000ff20008000f00 */
[----:B------:R-:W-:Y:S02]  /*8ca0*/  @P6 LEA R69, R69, UR49, 0x3 ;  /* 0x0000003145456c11 */ /* 0x000fe4000f8e18ff */
[----:B------:R-:W-:Y:S02]  /*8cb0*/  @P6 SHF.L.U32 R112, R83, 0x1f, RZ ;  /* 0x0000001f53706819 */ /* 0x000fe400000006ff */
[----:B------:R-:W-:Y:S02]  /*8cc0*/  @P6 IADD3 R70, PT, PT, R69, 0x120, RZ ;  /* 0x0000012045466810 */ /* 0x000fe40007ffe0ff */
[----:B------:R-:W-:Y:S02]  /*8cd0*/  LEA R69, R47, UR49, 0x3 ;  /* 0x000000312f457c11 */ /* 0x000fe4000f8e18ff */
[----:B------:R-:W-:Y:S01]  /*8ce0*/  @P6 PRMT R70, R107, 0x654, R70 ;  /* 0x000006546b466816 */ /* 0x000fe20000000046 */
[C---:B-1----:R-:W-:Y:S01]  /*8cf0*/  FMUL R0, R38.reuse, R4 ;  /* 0x0000000426007220 */ /* 0x042fe20000400000 */
[C---:B------:R-:W-:Y:S01]  /*8d00*/  FMUL R2, R38.reuse, R5 ;  /* 0x0000000526027220 */ /* 0x040fe20000400000 */
[C---:B------:R-:W-:Y:S01]  /*8d10*/  FMUL R3, R38.reuse, R6 ;  /* 0x0000000626037220 */ /* 0x040fe20000400000 */
[----:B------:R-:W-:Y:S01]  /*8d20*/  FMUL R7, R38, R7 ;  /* 0x0000000726077220 */ /* 0x000fe20000400000 */
[----:B------:R-:W-:Y:S01]  /*8d30*/  FFMA R0, R41, R40, R0 ;  /* 0x0000002829007223 */ /* 0x000fe20000000000 */
[----:B------:R-:W-:Y:S01]  /*8d40*/  LOP3.LUT R40, R49, 0xffff0000, RZ, 0xc0, !PT ;  /* 0xffff000031287812 */ /* 0x000fe200078ec0ff */
[C---:B------:R-:W-:Y:S01]  /*8d50*/  FFMA R2, R41.reuse, R43, R2 ;  /* 0x0000002b29027223 */ /* 0x040fe20000000002 */
[C---:B------:R-:W-:Y:S01]  /*8d60*/  SHF.L.U32 R43, R50.reuse, 0x10, RZ ;  /* 0x00000010322b7819 */ /* 0x040fe200000006ff */
[C---:B------:R-:W-:Y:S01]  /*8d70*/  FFMA R3, R41.reuse, R42, R3 ;  /* 0x0000002a29037223 */ /* 0x040fe20000000003 */
[----:B------:R-:W-:Y:S01]  /*8d80*/  LOP3.LUT R42, R50, 0xffff0000, RZ, 0xc0, !PT ;  /* 0xffff0000322a7812 */ /* 0x000fe200078ec0ff */
[----:B------:R-:W-:Y:S01]  /*8d90*/  FMUL R4, R38, R8 ;  /* 0x0000000826047220 */ /* 0x000fe20000400000 */
[----:B---3--:R-:W-:Y:S01]  /*8da0*/  F2FP.BF16.F32.PACK_AB R60, R2, R0 ;  /* 0x00000000023c723e */ /* 0x008fe200000010ff */
[----:B------:R-:W-:Y:S01]  /*8db0*/  FMUL R5, R38, R9 ;  /* 0x0000000926057220 */ /* 0x000fe20000400000 */
[C---:B------:R-:W-:Y:S01]  /*8dc0*/  FFMA R7, R41.reuse, R40, R7 ;  /* 0x0000002829077223 */ /* 0x040fe20000000007 */
[----:B------:R-:W-:Y:S01]  /*8dd0*/  SHF.L.U32 R40, R56, 0x10, RZ ;  /* 0x0000001038287819 */ /* 0x000fe200000006ff */
[C---:B------:R-:W-:Y:S01]  /*8de0*/  FMUL R6, R38.reuse, R10 ;  /* 0x0000000a26067220 */ /* 0x040fe20000400000 */
[C---:B------:R-:W-:Y:S01]  /*8df0*/  FMUL R11, R38.reuse, R11 ;  /* 0x0000000b260b7220 */ /* 0x040fe20000400000 */
[----:B------:R-:W-:Y:S01]  /*8e00*/  FFMA R4, R41, R43, R4 ;  /* 0x0000002b29047223 */ /* 0x000fe20000000004 */
[----:B------:R-:W-:Y:S01]  /*8e10*/  SHF.L.U32 R43, R57, 0x10, RZ ;  /* 0x00000010392b7819 */ /* 0x000fe200000006ff */
[----:B------:R-:W-:Y:S01]  /*8e20*/  FMUL R8, R38, R12 ;  /* 0x0000000c26087220 */ /* 0x000fe20000400000 */
[----:B------:R-:W-:Y:S01]  /*8e30*/  F2FP.BF16.F32.PACK_AB R61, R7, R3 ;  /* 0x00000003073d723e */ /* 0x000fe200000010ff */
[C---:B------:R-:W-:Y:S01]  /*8e40*/  FFMA R5, R41.reuse, R42, R5 ;  /* 0x0000002a29057223 */ /* 0x040fe20000000005 */
[----:B------:R-:W-:Y:S01]  /*8e50*/  LOP3.LUT R42, R56, 0xffff0000, RZ, 0xc0, !PT ;  /* 0xffff0000382a7812 */ /* 0x000fe200078ec0ff */
[----:B------:R-:W-:Y:S01]  /*8e60*/  FFMA R6, R41, R45, R6 ;  /* 0x0000002d29067223 */ /* 0x000fe20000000006 */
[----:B------:R-:W-:Y:S01]  /*8e70*/  SHF.L.U32 R45, R65, 0x10, RZ ;  /* 0x00000010412d7819 */ /* 0x000fe200000006ff */
[----:B------:R-:W-:Y:S01]  /*8e80*/  FFMA R11, R41, R44, R11 ;  /* 0x0000002c290b7223 */ /* 0x000fe2000000000b */
[----:B------:R-:W-:Y:S01]  /*8e90*/  F2FP.BF16.F32.PACK_AB R62, R5, R4 ;  /* 0x00000004053e723e */ /* 0x000fe200000010ff */
[----:B------:R-:W-:Y:S01]  /*8ea0*/  FFMA R8, R41, R40, R8 ;  /* 0x0000002829087223 */ /* 0x000fe20000000008 */
[----:B------:R-:W-:Y:S01]  /*8eb0*/  LOP3.LUT R40, R57, 0xffff0000, RZ, 0xc0, !PT ;  /* 0xffff000039287812 */ /* 0x000fe200078ec0ff */
[C---:B------:R-:W-:Y:S01]  /*8ec0*/  FMUL R9, R38.reuse, R13 ;  /* 0x0000000d26097220 */ /* 0x040fe20000400000 */
[----:B------:R-:W-:Y:S01]  /*8ed0*/  F2FP.BF16.F32.PACK_AB R63, R11, R6 ;  /* 0x000000060b3f723e */ /* 0x000fe200000010ff */
[C---:B------:R-:W-:Y:S01]  /*8ee0*/  FMUL R10, R38.reuse, R14 ;  /* 0x0000000e260a7220 */ /* 0x040fe20000400000 */
[----:B------:R-:W-:Y:S01]  /*8ef0*/  LOP3.LUT R44, R75, 0xffff0000, RZ, 0xc0, !PT ;  /* 0xffff00004b2c7812 */ /* 0x000fe200078ec0ff */
[----:B------:R-:W-:Y:S01]  /*8f00*/  FMUL R15, R38, R15 ;  /* 0x0000000f260f7220 */ /* 0x000fe20000400000 */
        /* <DEDUP_REMOVED lines=8> */
[----:B------:R-:W-:Y:S01]  /*8f90*/  FMUL R13, R38, R17 ;  /* 0x00000011260d7220 */ /* 0x000fe20000400000 */
[----:B------:R-:W-:Y:S01]  /*8fa0*/  F2FP.BF16.F32.PACK_AB R53, R15, R10 ;  /* 0x0000000a0f35723e */ /* 0x000fe200000010ff */
[C---:B------:R-:W-:Y:S01]  /*8fb0*/  FFMA R12, R41.reuse, R42, R12 ;  /* 0x0000002a290c7223 */ /* 0x040fe2000000000c */
[----:B------:R-:W-:Y:S01]  /*8fc0*/  LOP3.LUT R42, R64, 0xffff0000, RZ, 0xc0, !PT ;  /* 0xffff0000402a7812 */ /* 0x000fe200078ec0ff */
[C---:B------:R-:W-:Y:S01]  /*8fd0*/  FMUL R14, R38.reuse, R18 ;  /* 0x00000012260e7220 */ /* 0x040fe20000400000 */
[----:B------:R-:W-:Y:S01]  /*8fe0*/  FFMA R13, R41, R40, R13 ;  /* 0x00000028290d7223 */ /* 0x000fe2000000000d */
[----:B------:R-:W-:Y:S01]  /*8ff0*/  LOP3.LUT R40, R59, 0xffff0000, RZ, 0xc0, !PT ;  /* 0xffff00003b287812 */ /* 0x000fe200078ec0ff */
[----:B------:R1:W-:Y:S01]  /*9000*/  STS.128 [R84+0x4000], R60 ;  /* 0x0040003c54007388 */ /* 0x0003e20000000c00 */
        /* <DEDUP_REMOVED lines=13> */
[C---:B------:R-:W-:Y:S01]  /*90e0*/  FFMA R17, R41.reuse, R42, R17 ;  /* 0x0000002a29117223 */ /* 0x040fe20000000011 */
[----:B------:R-:W-:Y:S01]  /*90f0*/  FFMA R18, R41, R45, R18 ;  /* 0x0000002d29127223 */ /* 0x000fe20000000012 */
[----:B------:R3:W-:Y:S01]  /*9100*/  STS.128 [R100+0x4010], R52 ;  /* 0x0040103464007388 */ /* 0x0007e20000000c00 */
[----:B------:R-:W-:Y:S01]  /*9110*/  SHF.L.U32 R45, R67, 0x10, RZ ;  /* 0x00000010432d7819 */ /* 0x000fe200000006ff */
[----:B------:R-:W-:Y:S01]  /*9120*/  FFMA R23, R41, R40, R23 ;  /* 0x0000002829177223 */ /* 0x000fe20000000017 */
[----:B------:R-:W-:Y:S01]  /*9130*/  LOP3.LUT R40, R66, 0xffff0000, RZ, 0xc0, !PT ;  /* 0xffff000042287812 */ /* 0x000fe200078ec0ff */
[C---:B------:R-:W-:Y:S01]  /*9140*/  FMUL R20, R38.reuse, R24 ;  /* 0x0000001826147220 */ /* 0x040fe20000400000 */
[----:B------:R-:W-:Y:S01]  /*9150*/  LOP3.LUT R42, R67, 0xffff0000, RZ, 0xc0, !PT ;  /* 0xffff0000432a7812 */ /* 0x000fe200078ec0ff */
[C---:B------:R-:W-:Y:S01]  /*9160*/  FMUL R21, R38.reuse, R25 ;  /* 0x0000001926157220 */ /* 0x040fe20000400000 */
[C---:B------:R-:W-:Y:S01]  /*9170*/  FMUL R22, R38.reuse, R26 ;  /* 0x0000001a26167220 */ /* 0x040fe20000400000 */
[----:B------:R-:W-:Y:S01]  /*9180*/  FMUL R27, R38, R27 ;  /* 0x0000001b261b7220 */ /* 0x000fe20000400000 */
[----:B------:R-:W-:Y:S01]  /*9190*/  FFMA R20, R41, R43, R20 ;  /* 0x0000002b29147223 */ /* 0x000fe20000000014 */
[----:B------:R-:W-:Y:S01]  /*91a0*/  SHF.L.U32 R43, R73, 0x10, RZ ;  /* 0x00000010492b7819 */ /* 0x000fe200000006ff */
[C---:B------:R-:W-:Y:S01]  /*91b0*/  FFMA R21, R41.reuse, R40, R21 ;  /* 0x0000002829157223 */ /* 0x040fe20000000015 */
[C---:B------:R-:W-:Y:S01]  /*91c0*/  FFMA R22, R41.reuse, R45, R22 ;  /* 0x0000002d29167223 */ /* 0x040fe20000000016 */
[C---:B------:R-:W-:Y:S01]  /*91d0*/  FFMA R27, R41.reuse, R42, R27 ;  /* 0x0000002a291b7223 */ /* 0x040fe2000000001b */
[----:B------:R-:W-:Y:S01]  /*91e0*/  SHF.L.U32 R40, R72, 0x10, RZ ;  /* 0x0000001048287819 */ /* 0x000fe200000006ff */
[----:B------:R-:W-:Y:S01]  /*91f0*/  FMUL R24, R38, R28 ;  /* 0x0000001c26187220 */ /* 0x000fe20000400000 */
[----:B------:R-:W-:Y:S01]  /*9200*/  LOP3.LUT R42, R72, 0xffff0000, RZ, 0xc0, !PT ;  /* 0xffff0000482a7812 */ /* 0x000fe200078ec0ff */
[C---:B------:R-:W-:Y:S01]  /*9210*/  FMUL R25, R38.reuse, R29 ;  /* 0x0000001d26197220 */ /* 0x040fe20000400000 */
[C---:B------:R-:W-:Y:S01]  /*9220*/  FMUL R26, R38.reuse, R30 ;  /* 0x0000001e261a7220 */ /* 0x040fe20000400000 */
[----:B------:R-:W-:Y:S01]  /*9230*/  FFMA R24, R41, R40, R24 ;  /* 0x0000002829187223 */ /* 0x000fe20000000018 */
[----:B------:R-:W-:Y:S01]  /*9240*/  LOP3.LUT R40, R73, 0xffff0000, RZ, 0xc0, !PT ;  /* 0xffff000049287812 */ /* 0x000fe200078ec0ff */
[C---:B------:R-:W-:Y:S01]  /*9250*/  FFMA R25, R41.reuse, R42, R25 ;  /* 0x0000002a29197223 */ /* 0x040fe20000000019 */
[----:B------:R-:W-:Y:S01]  /*9260*/  FFMA R26, R41, R43, R26 ;  /* 0x0000002b291a7223 */ /* 0x000fe2000000001a */
[----:B------:R-:W-:Y:S01]  /*9270*/  FMUL R31, R38, R31 ;  /* 0x0000001f261f7220 */ /* 0x000fe20000400000 */
[----:B------:R-:W-:Y:S01]  /*9280*/  SHF.L.U32 R43, R74, 0x10, RZ ;  /* 0x000000104a2b7819 */ /* 0x000fe200000006ff */
[----:B------:R-:W-:Y:S01]  /*9290*/  FMUL R28, R38, R32 ;  /* 0x00000020261c7220 */ /* 0x000fe20000400000 */
[----:B------:R-:W-:Y:S01]  /*92a0*/  LOP3.LUT R42, R74, 0xffff0000, RZ, 0xc0, !PT ;  /* 0xffff00004a2a7812 */ /* 0x000fe200078ec0ff */
[C---:B------:R-:W-:Y:S01]  /*92b0*/  FMUL R29, R38.reuse, R33 ;  /* 0x00000021261d7220 */ /* 0x040fe20000400000 */
[----:B------:R-:W-:Y:S01]  /*92c0*/  SHF.L.U32 R45, R75, 0x10, RZ ;  /* 0x000000104b2d7819 */ /* 0x000fe200000006ff */
        /* <DEDUP_REMOVED lines=36> */
.L_x_140:
[----:B------:R-:W-:Y:S05]  /*9510*/  BSYNC.RECONVERGENT B0 ;  /* 0x0000000000007941 */ /* 0x000fea0003800200 */
.L_x_139:
        /* <DEDUP_REMOVED lines=21> */
.L_x_144:
[----:B------:R-:W-:Y:S05]  /*9670*/  BSYNC B0 ;  /* 0x0000000000007941 */ /* 0x000fea0003800000 */
.L_x_143:
[----:B------:R-:W-:Y:S11]  /*9680*/  ISETP.NE.AND P0, PT, R68, RZ, PT ;  /* 0x000000ff4400720c */ /* 0x000ff60003f05270 */
[----:B------:R-:W-:Y:S02]  /*9690*/  @!UPT UIADD3 URZ, UPT, UPT, URZ, URZ, URZ ;  /* 0x000000fffffff290 */ /* 0x000fe4000fffe0ff */
[----:B------:R4:W1:Y:S04]  /*96a0*/  @P0 LDS.128 R48, [R3] ;  /* 0x0000000003300984 */ /* 0x0008680000000c00 */
[----:B------:R4:W1:Y:S04]  /*96b0*/  @P0 LDS.128 R56, [R2+0x10] ;  /* 0x0000100002380984 */ /* 0x0008680000000c00 */
[----:B------:R4:W1:Y:S04]  /*96c0*/  @P0 LDS.128 R64, [R0+0x20] ;  /* 0x0000200000400984 */ /* 0x0008680000000c00 */
[----:B------:R4:W1:Y:S02]  /*96d0*/  @P0 LDS.128 R72, [R47+0x30] ;  /* 0x000030002f480984 */ /* 0x0008640000000c00 */
.L_x_142:
[----:B------:R-:W-:Y:S05]  /*96e0*/  BSYNC B1 ;  /* 0x0000000000017941 */ /* 0x000fea0003800000 */
.L_x_141:
[----:B----4-:R-:W-:Y:S05]  /*96f0*/  VIADD R3, R39, 0x60 ;  /* 0x0000006027037836 */ /* 0x010fea0000000000 */
[----:B------:R-:W-:Y:S04]  /*9700*/  SHF.R.U32.HI R3, RZ, 0x15, R3 ;  /* 0x00000015ff037819 */ /* 0x000fe80000011603 */
[----:B------:R-:W-:Y:S11]  /*9710*/  LOP3.LUT P0, RZ, R3, 0x3, R88, 0x48, !PT ;  /* 0x0000000303ff7812 */ /* 0x000ff60007804858 */
[----:B------:R-:W-:Y:S02]  /*9720*/  @!UPT UIADD3 URZ, UPT, UPT, URZ, URZ, URZ ;  /* 0x000000fffffff290 */ /* 0x000fe4000fffe0ff */
[----:B------:R-:W-:Y:S05]  /*9730*/  @!P0 BRA `(.L_x_146) ;  /* 0x0000000000408947 */ /* 0x000fea0003800000 */
[----:B------:R-:W4:Y:S01]  /*9740*/  LDCU.64 UR8, c[0x4][0x70] ;  /* 0x01000e00ff0877ac */ /* 0x000f220008000a00 */
[----:B------:R-:W-:Y:S01]  /*9750*/  MOV R3, 0x0 ;  /* 0x0000000000037802 */ /* 0x000fe20000000f00 */
[----:B------:R-:W-:Y:S02]  /*9760*/  HFMA2 R12, -RZ, RZ, 0, 5.9604644775390625e-08 ;  /* 0x00000001ff0c7431 */ /* 0x000fe400000001ff */
[----:B------:R-:W-:Y:S02]  /*9770*/  IMAD.MOV.U32 R8, RZ, RZ, 0x192 ;  /* 0x00000192ff087424 */ /* 0x000fe400078e00ff */
[----:B------:R-:W-:Y:S01]  /*9780*/  IMAD.MOV.U32 R13, RZ, RZ, RZ ;  /* 0x000000ffff0d7224 */ /* 0x000fe200078e00ff */
[----:B------:R-:W5:Y:S01]  /*9790*/  LDCU.64 UR6, c[0x4][0x78] ;  /* 0x01000f00ff0677ac */ /* 0x000f620008000a00 */
[----:B------:R-:W2:Y:S01]  /*97a0*/  LDC.64 R2, c[0x4][R3] ;  /* 0x0100000003027b82 */ /* 0x000ea20000000a00 */
[----:B------:R-:W3:Y:S01]  /*97b0*/  LDCU.64 UR4, c[0x4][0x10] ;  /* 0x01000200ff0477ac */ /* 0x000ee20008000a00 */
[----:B----4-:R-:W-:Y:S01]  /*97c0*/  MOV R5, UR9 ;  /* 0x0000000900057c02 */ /* 0x010fe20008000f00 */
[----:B-1----:R-:W-:Y:S01]  /*97d0*/  IMAD.U32 R4, RZ, RZ, UR8 ;  /* 0x00000008ff047e24 */ /* 0x002fe2000f8e00ff */
[----:B-----5:R-:W-:Y:S01]  /*97e0*/  MOV R7, UR7 ;  /* 0x0000000700077c02 */ /* 0x020fe20008000f00 */
[----:B------:R-:W-:Y:S01]  /*97f0*/  IMAD.U32 R6, RZ, RZ, UR6 ;  /* 0x00000006ff067e24 */ /* 0x000fe2000f8e00ff */
[----:B---3--:R-:W-:Y:S01]  /*9800*/  MOV R11, UR5 ;  /* 0x00000005000b7c02 */ /* 0x008fe20008000f00 */
[----:B------:R-:W-:Y:S02]  /*9810*/  IMAD.U32 R10, RZ, RZ, UR4 ;  /* 0x00000004ff0a7e24 */ /* 0x000fe4000f8e00ff */
[----:B------:R-:W-:Y:S07]  /*9820*/  LEPC R20, `(.L_x_146) ;  /* 0x000000001014794e */ /* 0x000fee0000000000 */
[----:B--2---:R-:W-:Y:S05]  /*9830*/  CALL.ABS.NOINC R2 ;  /* 0x0000000002007343 */ /* 0x004fea0003c00000 */
.L_x_146:
[----:B------:R-:W-:Y:S01]  /*9840*/  ISETP.NE.AND P0, PT, R86, RZ, PT ;  /* 0x000000ff5600720c */ /* 0x000fe20003f05270 */
[----:B------:R-:W-:Y:S05]  /*9850*/  WARPSYNC.ALL ;  /* 0x0000000000007948 */ /* 0x000fea0003800000 */
[----:B------:R-:W-:Y:S01]  /*9860*/  R2UR UR4, R39 ;  /* 0x00000000270472ca */ /* 0x000fe200000e0000 */
[----:B------:R-:W-:Y:S01]  /*9870*/  BSSY.RECONVERGENT B0, `(.L_x_147) ;  /* 0x000008d000007945 */ /* 0x000fe20003800200 */
[C---:B-1----:R-:W-:Y:S02]  /*9880*/  SHF.L.U32 R40, R48.reuse, 0x10, RZ ;  /* 0x0000001030287819 */ /* 0x042fe400000006ff */
[----:B------:R-:W-:Y:S02]  /*9890*/  LOP3.LUT R42, R48, 0xffff0000, RZ, 0xc0, !PT ;  /* 0xffff0000302a7812 */ /* 0x000fe400078ec0ff */
[C---:B------:R-:W-:Y:S02]  /*98a0*/  SHF.L.U32 R43, R49.reuse, 0x10, RZ ;  /* 0x00000010312b7819 */ /* 0x040fe400000006ff */
[----:B------:R-:W-:Y:S02]  /*98b0*/  LOP3.LUT R44, R49, 0xffff0000, RZ, 0xc0, !PT ;  /* 0xffff0000312c7812 */ /* 0x000fe400078ec0ff */
[C---:B------:R-:W-:Y:S02]  /*98c0*/  SHF.L.U32 R45, R50.reuse, 0x10, RZ ;  /* 0x00000010322d7819 */ /* 0x040fe400000006ff */
[----:B------:R-:W-:Y:S01]  /*98d0*/  LOP3.LUT R46, R50, 0xffff0000, RZ, 0xc0, !PT ;  /* 0xffff0000322e7812 */ /* 0x000fe200078ec0ff */
[----:B------:R-:W1:Y:S01]  /*98e0*/  LDTM.x32 R4, tmem[UR4+0x60] ;  /* 0x00006004000479ee */ /* 0x000e6200082c0000 */
[C---:B------:R-:W-:Y:S01]  /*98f0*/  SHF.L.U32 R47, R51.reuse, 0x10, RZ ;  /* 0x00000010332f7819 */ /* 0x040fe200000006ff */
[----:B------:R-:W-:Y:S01]  /*9900*/  NOP ;  /* 0x0000000000007918 */ /* 0x000fe20000000000 */
[----:B------:R-:W-:Y:S02]  /*9910*/  LOP3.LUT R48, R51, 0xffff0000, RZ, 0xc0, !PT ;  /* 0xffff000033307812 */ /* 0x000fe400078ec0ff */
[C---:B------:R-:W-:Y:S02]  /*9920*/  SHF.L.U32 R49, R56.reuse, 0x10, RZ ;  /* 0x0000001038317819 */ /* 0x040fe400000006ff */
[----:B------:R-:W-:Y:S02]  /*9930*/  LOP3.LUT R51, R56, 0xffff0000, RZ, 0xc0, !PT ;  /* 0xffff000038337812 */ /* 0x000fe400078ec0ff */
[C---:B------:R-:W-:Y:S02]  /*9940*/  SHF.L.U32 R50, R57.reuse, 0x10, RZ ;  /* 0x0000001039327819 */ /* 0x040fe400000006ff */
[----:B---3--:R-:W-:Y:S02]  /*9950*/  LOP3.LUT R52, R57, 0xffff0000, RZ, 0xc0, !PT ;  /* 0xffff000039347812 */ /* 0x008fe400078ec0ff */
[C---:B------:R-:W-:Y:S02]  /*9960*/  SHF.L.U32 R53, R58.reuse, 0x10, RZ ;  /* 0x000000103a357819 */ /* 0x040fe400000006ff */
[----:B------:R-:W-:Y:S02]  /*9970*/  LOP3.LUT R54, R58, 0xffff0000, RZ, 0xc0, !PT ;  /* 0xffff00003a367812 */ /* 0x000fe400078ec0ff */
[----:B------:R-:W-:Y:S02]  /*9980*/  SHF.L.U32 R55, R59, 0x10, RZ ;  /* 0x000000103b377819 */ /* 0x000fe400000006ff */
[----:B------:R-:W-:Y:S02]  /*9990*/  IADD3 R105, PT, PT, R105, 0x170, RZ ;  /* 0x0000017069697810 */ /* 0x000fe40007ffe0ff */
[----:B------:R-:W-:Y:S02]  /*99a0*/  LOP3.LUT R56, R59, 0xffff0000, RZ, 0xc0, !PT ;  /* 0xffff00003b387812 */ /* 0x000fe400078ec0ff */
[----:B------:R-:W-:Y:S01]  /*99b0*/  SHF.L.U32 R57, R64, 0x10, RZ ;  /* 0x0000001040397819 */ /* 0x000fe200000006ff */
[----:B-1----:R-:W-:Y:S01]  /*99c0*/  FMUL R4, R38, R4 ;  /* 0x0000000426047220 */ /* 0x002fe20000400000 */
[----:B------:R-:W-:Y:S01]  /*99d0*/  LOP3.LUT R58, R64, 0xffff0000, RZ, 0xc0, !PT ;  /* 0xffff0000403a7812 */ /* 0x000fe200078ec0ff */
[C---:B------:R-:W-:Y:S01]  /*99e0*/  FMUL R5, R38.reuse, R5 ;  /* 0x0000000526057220 */ /* 0x040fe20000400000 */
[----:B------:R-:W-:Y:S01]  /*99f0*/  LOP3.LUT R105, R105, 0xfefffff8, RZ, 0xc0, !PT ;  /* 0xfefffff869697812 */ /* 0x000fe200078ec0ff */
[C---:B------:R-:W-:Y:S01]  /*9a00*/  FFMA R4, R41.reuse, R40, R4 ;  /* 0x0000002829047223 */ /* 0x040fe20000000004 */
[C---:B------:R-:W-:Y:S01]  /*9a10*/  FMUL R6, R38.reuse, R6 ;  /* 0x0000000626067220 */ /* 0x040fe20000400000 */
[----:B------:R-:W-:Y:S01]  /*9a20*/  FFMA R5, R41, R42, R5 ;  /* 0x0000002a29057223 */ /* 0x000fe20000000005 */
[----:B------:R-:W-:Y:S01]  /*9a30*/  SHF.L.U32 R59, R65, 0x10, RZ ;  /* 0x00000010413b7819 */ /* 0x000fe200000006ff */
[----:B------:R1:W-:Y:S01]  /*9a40*/  SYNCS.ARRIVE.TRANS64.RED.A1T0 RZ, [R105+URZ], RZ ;  /* 0x000000ff69ff79a7 */ /* 0x0003e200081004ff */
[----:B------:R-:W-:Y:S01]  /*9a50*/  FFMA R6, R41, R43, R6 ;  /* 0x0000002b29067223 */ /* 0x000fe20000000006 */
[C---:B------:R-:W-:Y:S01]  /*9a60*/  FMUL R7, R38.reuse, R7 ;  /* 0x0000000726077220 */ /* 0x040fe20000400000 */
[----:B------:R-:W-:Y:S01]  /*9a70*/  F2FP.BF16.F32.PACK_AB R108, R5, R4 ;  /* 0x00000004056c723e */ /* 0x000fe200000010ff */
[C---:B------:R-:W-:Y:S01]  /*9a80*/  FMUL R8, R38.reuse, R8 ;  /* 0x0000000826087220 */ /* 0x040fe20000400000 */
[----:B------:R-:W-:Y:S01]  /*9a90*/  FMUL R9, R38, R9 ;  /* 0x0000000926097220 */ /* 0x000fe20000400000 */
[----:B------:R-:W-:Y:S01]  /*9aa0*/  LOP3.LUT R60, R65, 0xffff0000, RZ, 0xc0, !PT ;  /* 0xffff0000413c7812 */ /* 0x000fe200078ec0ff */
[C---:B------:R-:W-:Y:S01]  /*9ab0*/  FFMA R7, R41.reuse, R44, R7 ;  /* 0x0000002c29077223 */ /* 0x040fe20000000007 */
[C---:B------:R-:W-:Y:S01]  /*9ac0*/  FFMA R8, R41.reuse, R45, R8 ;  /* 0x0000002d29087223 */ /* 0x040fe20000000008 */
[----:B------:R-:W-:Y:S01]  /*9ad0*/  SHF.L.U32 R61, R66, 0x10, RZ ;  /* 0x00000010423d7819 */ /* 0x000fe200000006ff */
[----:B------:R-:W-:Y:S01]  /*9ae0*/  FFMA R9, R41, R46, R9 ;  /* 0x0000002e29097223 */ /* 0x000fe20000000009 */
[C---:B------:R-:W-:Y:S01]  /*9af0*/  FMUL R10, R38.reuse, R10 ;  /* 0x0000000a260a7220 */ /* 0x040fe20000400000 */
[----:B------:R-:W-:Y:S01]  /*9b00*/  F2FP.BF16.F32.PACK_AB R109, R7, R6 ;  /* 0x00000006076d723e */ /* 0x000fe200000010ff */
[C---:B------:R-:W-:Y:S01]  /*9b10*/  FMUL R11, R38.reuse, R11 ;  /* 0x0000000b260b7220 */ /* 0x040fe20000400000 */
[----:B------:R-:W-:Y:S01]  /*9b20*/  FMUL R0, R38, R12 ;  /* 0x0000000c26007220 */ /* 0x000fe20000400000 */
[----:B------:R-:W-:Y:S01]  /*9b30*/  F2FP.BF16.F32.PACK_AB R110, R9, R8 ;  /* 0x00000008096e723e */ /* 0x000fe200000010ff */
[C---:B------:R-:W-:Y:S01]  /*9b40*/  FFMA R10, R41.reuse, R47, R10 ;  /* 0x0000002f290a7223 */ /* 0x040fe2000000000a */
[C---:B------:R-:W-:Y:S01]  /*9b50*/  FFMA R11, R41.reuse, R48, R11 ;  /* 0x00000030290b7223 */ /* 0x040fe2000000000b */
[----:B------:R-:W-:Y:S01]  /*9b60*/  LOP3.LUT R62, R66, 0xffff0000, RZ, 0xc0, !PT ;  /* 0xffff0000423e7812 */ /* 0x000fe200078ec0ff */
[----:B------:R-:W-:Y:S01]  /*9b70*/  FFMA R0, R41, R49, R0 ;  /* 0x0000003129007223 */ /* 0x000fe20000000000 */
[C---:B------:R-:W-:Y:S01]  /*9b80*/  FMUL R2, R38.reuse, R13 ;  /* 0x0000000d26027220 */ /* 0x040fe20000400000 */
[----:B------:R-:W-:Y:S01]  /*9b90*/  SHF.L.U32 R63, R67, 0x10, RZ ;  /* 0x00000010433f7819 */ /* 0x000fe200000006ff */
[C---:B------:R-:W-:Y:S01]  /*9ba0*/  FMUL R3, R38.reuse, R14 ;  /* 0x0000000e26037220 */ /* 0x040fe20000400000 */
[----:B------:R-:W-:Y:S01]  /*9bb0*/  F2FP.BF16.F32.PACK_AB R111, R11, R10 ;  /* 0x0000000a0b6f723e */ /* 0x000fe200000010ff */
[----:B------:R-:W-:Y:S01]  /*9bc0*/  FFMA R2, R41, R51, R2 ;  /* 0x0000003329027223 */ /* 0x000fe20000000002 */
[C---:B------:R-:W-:Y:S01]  /*9bd0*/  FMUL R15, R38.reuse, R15 ;  /* 0x0000000f260f7220 */ /* 0x040fe20000400000 */
[C---:B------:R-:W-:Y:S01]  /*9be0*/  FMUL R12, R38.reuse, R16 ;  /* 0x00000010260c7220 */ /* 0x040fe20000400000 */
[----:B------:R-:W-:Y:S01]  /*9bf0*/  FMUL R13, R38, R17 ;  /* 0x00000011260d7220 */ /* 0x000fe20000400000 */
[----:B------:R1:W-:Y:S01]  /*9c00*/  STS.128 [R84+0x6000], R108 ;  /* 0x0060006c54007388 */ /* 0x0003e20000000c00 */
[----:B------:R-:W-:Y:S01]  /*9c10*/  LOP3.LUT R64, R67, 0xffff0000, RZ, 0xc0, !PT ;  /* 0xffff000043407812 */ /* 0x000fe200078ec0ff */
[C---:B------:R-:W-:Y:S01]  /*9c20*/  FFMA R3, R41.reuse, R50, R3 ;  /* 0x0000003229037223 */ /* 0x040fe20000000003 */
[----:B------:R-:W-:Y:S01]  /*9c30*/  SHF.L.U32 R65, R72, 0x10, RZ ;  /* 0x0000001048417819 */ /* 0x000fe200000006ff */
[C---:B------:R-:W-:Y:S01]  /*9c40*/  FFMA R15, R41.reuse, R52, R15 ;  /* 0x00000034290f7223 */ /* 0x040fe2000000000f */
[----:B------:R-:W-:Y:S01]  /*9c50*/  F2FP.BF16.F32.PACK_AB R112, R2, R0 ;  /* 0x000000000270723e */ /* 0x000fe200000010ff */
[C---:B------:R-:W-:Y:S01]  /*9c60*/  FFMA R12, R41.reuse, R53, R12 ;  /* 0x00000035290c7223 */ /* 0x040fe2000000000c */
[C---:B------:R-:W-:Y:S01]  /*9c70*/  FFMA R13, R41.reuse, R54, R13 ;  /* 0x00000036290d7223 */ /* 0x040fe2000000000d */
[C---:B------:R-:W-:Y:S01]  /*9c80*/  FMUL R14, R38.reuse, R18 ;  /* 0x00000012260e7220 */ /* 0x040fe20000400000 */
[C---:B------:R-:W-:Y:S01]  /*9c90*/  FMUL R19, R38.reuse, R19 ;  /* 0x0000001326137220 */ /* 0x040fe20000400000 */
[C---:B------:R-:W-:Y:S01]  /*9ca0*/  FMUL R16, R38.reuse, R20 ;  /* 0x0000001426107220 */ /* 0x040fe20000400000 */
[C---:B------:R-:W-:Y:S01]  /*9cb0*/  FMUL R17, R38.reuse, R21 ;  /* 0x0000001526117220 */ /* 0x040fe20000400000 */
[C---:B------:R-:W-:Y:S01]  /*9cc0*/  FFMA R14, R41.reuse, R55, R14 ;  /* 0x00000037290e7223 */ /* 0x040fe2000000000e */
        /* <DEDUP_REMOVED lines=9> */
[----:B------:R-:W-:Y:S01]  /*9d60*/  FFMA R23, R41, R60, R23 ;  /* 0x0000003c29177223 */ /* 0x000fe20000000017 */
[C---:B------:R-:W-:Y:S01]  /*9d70*/  FMUL R27, R38.reuse, R27 ;  /* 0x0000001b261b7220 */ /* 0x040fe20000400000 */
[----:B------:R-:W-:Y:S01]  /*9d80*/  F2FP.BF16.F32.PACK_AB R113, R15, R3 ;  /* 0x000000030f71723e */ /* 0x000fe200000010ff */
[----:B------:R-:W-:Y:S01]  /*9d90*/  FFMA R20, R41, R61, R20 ;  /* 0x0000003d29147223 */ /* 0x000fe20000000014 */
[----:B------:R-:W-:Y:S01]  /*9da0*/  F2FP.BF16.F32.PACK_AB R114, R13, R12 ;  /* 0x0000000c0d72723e */ /* 0x000fe200000010ff */
[----:B------:R-:W-:Y:S01]  /*9db0*/  FMUL R24, R38, R28 ;  /* 0x0000001c26187220 */ /* 0x000fe20000400000 */
[----:B------:R-:W-:Y:S01]  /*9dc0*/  F2FP.BF16.F32.PACK_AB R115, R19, R14 ;  /* 0x0000000e1373723e */ /* 0x000fe200000010ff */
[----:B------:R-:W-:Y:S01]  /*9dd0*/  FFMA R21, R41, R62, R21 ;  /* 0x0000003e29157223 */ /* 0x000fe20000000015 */
[----:B------:R-:W-:Y:S01]  /*9de0*/  LOP3.LUT R66, R72, 0xffff0000, RZ, 0xc0, !PT ;  /* 0xffff000048427812 */ /* 0x000fe200078ec0ff */
[C---:B------:R-:W-:Y:S01]  /*9df0*/  FMUL R25, R38.reuse, R29 ;  /* 0x0000001d26197220 */ /* 0x040fe20000400000 */
[----:B------:R-:W-:Y:S01]  /*9e00*/  SHF.L.U32 R67, R73, 0x10, RZ ;  /* 0x0000001049437819 */ /* 0x000fe200000006ff */
[----:B------:R1:W-:Y:S01]  /*9e10*/  STS.128 [R100+0x6010], R112 ;  /* 0x0060107064007388 */ /* 0x0003e20000000c00 */
[----:B------:R-:W-:Y:S01]  /*9e20*/  FFMA R22, R41, R63, R22 ;  /* 0x0000003f29167223 */ /* 0x000fe20000000016 */
[----:B------:R-:W-:Y:S01]  /*9e30*/  LOP3.LUT R68, R73, 0xffff0000, RZ, 0xc0, !PT ;  /* 0xffff000049447812 */ /* 0x000fe200078ec0ff */
[----:B------:R-:W-:Y:S01]  /*9e40*/  FMUL R26, R38, R30 ;  /* 0x0000001e261a7220 */ /* 0x000fe20000400000 */
[C---:B------:R-:W-:Y:S01]  /*9e50*/  FFMA R27, R41.reuse, R64, R27 ;  /* 0x00000040291b7223 */ /* 0x040fe2000000001b */
[----:B------:R-:W-:Y:S01]  /*9e60*/  SHF.L.U32 R69, R74, 0x10, RZ ;  /* 0x000000104a457819 */ /* 0x000fe200000006ff */
[----:B------:R-:W-:Y:S01]  /*9e70*/  FMUL R31, R38, R31 ;  /* 0x0000001f261f7220 */ /* 0x000fe20000400000 */
[C---:B------:R-:W-:Y:S01]  /*9e80*/  FFMA R24, R41.reuse, R65, R24 ;  /* 0x0000004129187223 */ /* 0x040fe20000000018 */
[----:B------:R-:W-:Y:S01]  /*9e90*/  LOP3.LUT R70, R74, 0xffff0000, RZ, 0xc0, !PT ;  /* 0xffff00004a467812 */ /* 0x000fe200078ec0ff */
[C---:B------:R-:W-:Y:S01]  /*9ea0*/  FMUL R28, R38.reuse, R32 ;  /* 0x00000020261c7220 */ /* 0x040fe20000400000 */
[----:B------:R-:W-:Y:S01]  /*9eb0*/  FFMA R25, R41, R66, R25 ;  /* 0x0000004229197223 */ /* 0x000fe20000000019 */
[----:B------:R-:W-:Y:S01]  /*9ec0*/  SHF.L.U32 R71, R75, 0x10, RZ ;  /* 0x000000104b477819 */ /* 0x000fe200000006ff */
[C---:B------:R-:W-:Y:S01]  /*9ed0*/  FMUL R29, R38.reuse, R33 ;  /* 0x00000021261d7220 */ /* 0x040fe20000400000 */
[----:B------:R-:W-:Y:S01]  /*9ee0*/  FFMA R26, R41, R67, R26 ;  /* 0x00000043291a7223 */ /* 0x000fe2000000001a */
[----:B------:R-:W-:Y:S01]  /*9ef0*/  LOP3.LUT R72, R75, 0xffff0000, RZ, 0xc0, !PT ;  /* 0xffff00004b487812 */ /* 0x000fe200078ec0ff */
        /* <DEDUP_REMOVED lines=29> */
[----:B------:R-:W-:Y:S01]  /*a0d0*/  R2UR UR12, R101 ;  /* 0x00000000650c72ca */ /* 0x000fe200000e0000 */
[----:B------:R-:W-:Y:S02]  /*a0e0*/  UIADD3 UR8, UPT, UPT, UR49, 0x6200, URZ ;  /* 0x0000620031087890 */ /* 0x000fe4000fffe0ff */
[----:B---3--:R-:W-:Y:S04]  /*a0f0*/  UIADD3 UR4, UP0, UPT, UR6, 0x680, URZ ;  /* 0x0000068006047890 */ /* 0x008fe8000ff1e0ff */
[----:B------:R-:W-:Y:S09]  /*a100*/  UIADD3.X UR5, UPT, UPT, URZ, UR7, URZ, UP0, !UPT ;  /* 0x00000007ff057290 */ /* 0x000ff200087fe4ff */
[----:B------:R3:W-:Y:S01]  /*a110*/  UTMASTG.4D.IM2COL [UR8], [UR4] ;  /* 0x00000008040073b5 */ /* 0x0007e20008058000 */
[----:B------:R0:W-:Y:S01]  /*a120*/  UTMACMDFLUSH ;  /* 0x00000000000079b7 */ /* 0x0001e20000000000 */
[----:B---3--:R-:W-:Y:S04]  /*a130*/  DEPBAR.LE SB0, 0x1 ;  /* 0x000080400000791a */ /* 0x008fe80000000000 */
.L_x_148:
[----:B------:R-:W-:Y:S05]  /*a140*/  BSYNC.RECONVERGENT B0 ;  /* 0x0000000000007941 */ /* 0x000fea0003800200 */
.L_x_147:
[----:B------:R-:W-:Y:S01]  /*a150*/  BAR.SYNC.DEFER_BLOCKING 0x1, 0x80 ;  /* 0x0042000000007b1d */ /* 0x000fe20000010000 */
[----:B------:R-:W-:Y:S01]  /*a160*/  UISETP.NE.AND UP0, UPT, UR53, -0x4, UPT ;  /* 0xfffffffc3500788c */ /* 0x000fe2000bf05270 */
[----:B------:R-:W-:Y:S08]  /*a170*/  IADD3 R0, PT, PT, R36, 0x1, RZ ;  /* 0x0000000124007810 */ /* 0x000ff00007ffe0ff */
[----:B------:R-:W-:Y:S05]  /*a180*/  BRA.U !UP0, `(.L_x_149) ;  /* 0x0000000108247547 */ /* 0x000fea000b800000 */
[----:B------:R-:W-:Y:S01]  /*a190*/  ISETP.NE.AND P0, PT, R104, RZ, PT ;  /* 0x000000ff6800720c */ /* 0x000fe20003f05270 */
[----:B------:R-:W-:Y:S01]  /*a1a0*/  IMAD.U32 R2, RZ, RZ, UR50 ;  /* 0x00000032ff027e24 */ /* 0x000fe2000f8e00ff */
[----:B------:R-:W-:Y:S04]  /*a1b0*/  UIADD3 UR4, UPT, UPT, UR50, 0x1, URZ ;  /* 0x0000000132047890 */ /* 0x000fe8000fffe0ff */
[----:B------:R-:W-:Y:S04]  /*a1c0*/  UISETP.NE.AND UP0, UPT, UR4, 0x4, UPT ;  /* 0x000000040400788c */ /* 0x000fe8000bf05270 */
[----:B------:R-:W-:Y:S03]  /*a1d0*/  USEL UR50, UR4, URZ, UP0 ;  /* 0x000000ff04327287 */ /* 0x000fe60008000000 */
[----:B------:R-:W-:Y:S05]  /*a1e0*/  @P0 LEA R2, R2, UR49, 0x3 ;  /* 0x0000003102020c11 */ /* 0x000fea000f8e18ff */
[----:B------:R-:W-:Y:S05]  /*a1f0*/  @P0 VIADD R2, R2, 0x120 ;  /* 0x0000012002020836 */ /* 0x000fea0000000000 */
[----:B------:R-:W-:Y:S04]  /*a200*/  @P0 PRMT R2, R107, 0x654, R2 ;  /* 0x000006546b020816 */ /* 0x000fe80000000002 */
[----:B------:R3:W-:Y:S03]  /*a210*/  @P0 SYNCS.ARRIVE.TRANS64.RED.A1T0 RZ, [R2+URZ], RZ ;  /* 0x000000ff02ff09a7 */ /* 0x0007e600081004ff */
.L_x_149:
[----:B------:R-:W-:Y:S01]  /*a220*/  R2UR UR5, R95 ;  /* 0x000000005f0572ca */ /* 0x000fe200000e0000 */
[----:B------:R-:W-:Y:S01]  /*a230*/  UISETP.NE.AND UP0, UPT, UR62, URZ, UPT ;  /* 0x000000ff3e00728c */ /* 0x000fe2000bf05270 */
[----:B------:R-:W-:Y:S01]  /*a240*/  R2UR UR4, R96 ;  /* 0x00000000600472ca */ /* 0x000fe200000e0000 */
[----:B------:R-:W-:Y:S01]  /*a250*/  UIADD3 UR53, UPT, UPT, UR53, 0x4, URZ ;  /* 0x0000000435357890 */ /* 0x000fe2000fffe0ff */
[C---:B------:R-:W-:Y:S01]  /*a260*/  ISETP.NE.AND P0, PT, R0.reuse, 0x2, PT ;  /* 0x000000020000780c */ /* 0x040fe20003f05270 */
[----:B------:R-:W-:Y:S01]  /*a270*/  UMOV UR52, UR63 ;  /* 0x0000003f00347c82 */ /* 0x000fe20008000000 */
[----:B------:R-:W-:Y:S02]  /*a280*/  LOP3.LUT R81, R81, 0x1, RZ, 0x3c, !PT ;  /* 0x0000000151517812 */ /* 0x000fe400078e3cff */
[----:B------:R-:W-:Y:S02]  /*a290*/  SEL R3, RZ, 0x1, P0 ;  /* 0x00000001ff037807 */ /* 0x000fe40000000000 */
[----:B------:R-:W-:Y:S02]  /*a2a0*/  SEL R36, R0, RZ, P0 ;  /* 0x000000ff00247207 */ /* 0x000fe40000000000 */
[----:B------:R-:W-:Y:S01]  /*a2b0*/  LOP3.LUT R82, R82, R3, RZ, 0x3c, !PT ;  /* 0x0000000352527212 */ /* 0x000fe200078e3cff */
[----:B------:R-:W-:Y:S02]  /*a2c0*/  UIADD3 UR21, UPT, UPT, UR36, UR5, URZ ;  /* 0x0000000524157290 */ /* 0x000fe4000fffe0ff */
[----:B------:R-:W-:Y:S01]  /*a2d0*/  UIADD3 UR51, UPT, UPT, UR37, UR4, URZ ;  /* 0x0000000425337290 */ /* 0x000fe2000fffe0ff */
[----:B------:R-:W-:Y:S11]  /*a2e0*/  BRA.U UP0, `(.L_x_150) ;  /* 0xffffffbd00887547 */ /* 0x000ff6000b83ffff */
[----:B------:R-:W-:-:S13]  /*a2f0*/  R2UR UR4, R97 ;  /* 0x00000000610472ca */ /* 0x000fda00000e0000 */
[----:B------:R-:W-:-:S09]  /*a300*/  UISETP.NE.AND UP0, UPT, UR4, URZ, UPT ;  /* 0x000000ff0400728c */ /* 0x000fd2000bf05270 */
[----:B------:R-:W-:Y:S05]  /*a310*/  BRA.U !UP0, `(.L_x_151) ;  /* 0x0000000108487547 */ /* 0x000fea000b800000 */
[----:B------:R-:W4:Y:S02]  /*a320*/  LDCU.64 UR4, c[0x0][0x890] ;  /* 0x00011200ff0477ac */ /* 0x000f240008000a00 */
[----:B----4-:R-:W-:-:S04]  /*a330*/  UISETP.NE.U32.AND UP0, UPT, UR4, URZ, UPT ;  /* 0x000000ff0400728c */ /* 0x010fc8000bf05070 */
[----:B------:R-:W-:-:S09]  /*a340*/  UISETP.NE.AND.EX UP0, UPT, UR5, URZ, UPT, UP0 ;  /* 0x000000ff0500728c */ /* 0x000fd2000bf05300 */
[----:B------:R-:W-:Y:S05]  /*a350*/  BRA.U UP0, `(.L_x_152) ;  /* 0x00000001000c7547 */ /* 0x000fea000b800000 */
[----:B------:R-:W-:-:S13]  /*a360*/  FSETP.NEU.AND P0, PT, R41, RZ, PT ;  /* 0x000000ff2900720b */ /* 0x000fda0003f0d000 */
[----:B------:R-:W-:Y:S05]  /*a370*/  @!P0 EXIT ;  /* 0x000000000000894d */ /* 0x000fea0003800000 */
[----:B------:R-:W-:Y:S05]  /*a380*/  BRA `(.L_x_151) ;  /* 0x00000000002c7947 */ /* 0x000fea0003800000 */
.L_x_152:
[----:B------:R-:W-:Y:S01]  /*a390*/  ISETP.NE.AND P0, PT, R103, RZ, PT ;  /* 0x000000ff6700720c */ /* 0x000fe20003f05270 */
[----:B------:R-:W-:-:S12]  /*a3a0*/  BSSY.RECONVERGENT B0, `(.L_x_151) ;  /* 0x0000009000007945 */ /* 0x000fd80003800200 */
[----:B------:R-:W-:Y:S05]  /*a3b0*/  @P0 BRA `(.L_x_153) ;  /* 0x0000000000140947 */ /* 0x000fea0003800000 */
[----:B------:R-:W4:Y:S02]  /*a3c0*/  LDCU.64 UR4, c[0x0][0x888] ;  /* 0x00011100ff0477ac */ /* 0x000f240008000a00 */
[----:B----4-:R-:W-:-:S04]  /*a3d0*/  ISETP.NE.U32.AND P0, PT, RZ, UR4, PT ;  /* 0x00000004ff007c0c */ /* 0x010fc8000bf05070 */
[----:B------:R-:W-:-:S13]  /*a3e0*/  ISETP.NE.AND.EX P0, PT, RZ, UR5, PT, P0 ;  /* 0x00000005ff007c0c */ /* 0x000fda000bf05300 */
[----:B------:R-:W-:Y:S05]  /*a3f0*/  @!P0 EXIT ;  /* 0x000000000000894d */ /* 0x000fea0003800000 */
[----:B------:R-:W-:Y:S05]  /*a400*/  BRA `(.L_x_154) ;  /* 0x0000000000087947 */ /* 0x000fea0003800000 */
.L_x_153:
[----:B------:R-:W-:-:S13]  /*a410*/  FSETP.NEU.AND P0, PT, R41, RZ, PT ;  /* 0x000000ff2900720b */ /* 0x000fda0003f0d000 */
[----:B------:R-:W-:Y:S05]  /*a420*/  @!P0 EXIT ;  /* 0x000000000000894d */ /* 0x000fea0003800000 */
.L_x_154:
[----:B------:R-:W-:Y:S05]  /*a430*/  BSYNC.RECONVERGENT B0 ;  /* 0x0000000000007941 */ /* 0x000fea0003800200 */
.L_x_151:
[----:B------:R-:W4:Y:S01]  /*a440*/  S2UR UR5, SR_CgaCtaId ;  /* 0x00000000000579c3 */ /* 0x000f220000008800 */
[----:B------:R-:W-:Y:S01]  /*a450*/  ULEA UR4, UR50, UR49, 0x3 ;  /* 0x0000003132047291 */ /* 0x000fe2000f8e18ff */
[----:B------:R-:W-:-:S04]  /*a460*/  DEPBAR.LE SB0, 0x0 ;  /* 0x000080000000791a */ /* 0x000fc80000000000 */
[----:B------:R-:W-:-:S04]  /*a470*/  UIADD3 UR4, UPT, UPT, UR4, 0x120, URZ ;  /* 0x0000012004047890 */ /* 0x000fc8000fffe0ff */
[----:B----4-:R-:W-:-:S09]  /*a480*/  UPRMT UR4, UR5, 0x654, UR4 ;  /* 0x0000065405047896 */ /* 0x010fd20008000004 */
[----:B------:R-:W-:Y:S01]  /*a490*/  SYNCS.ARRIVE.TRANS64.RED.A1T0 RZ, [UR4], RZ ;  /* 0x000000ffffff79a7 */ /* 0x000fe20008100404 */
[----:B------:R-:W-:Y:S05]  /*a4a0*/  EXIT ;  /* 0x000000000000794d */ /* 0x000fea0003800000 */
.L_x_25:
[----:B------:R-:W-:Y:S07]  /*a4b0*/  MOV R0, UR17 ;  /* 0x0000001100007c02 */ /* 0x000fee0008000f00 */
.L_x_155:
[----:B-1----:R1:W2:Y:S02]  /*a4c0*/  SYNCS.PHASECHK.TRANS64.TRYWAIT P0, [R0+URZ+0x80], R5 ;  /* 0x00008005000075a7 */ /* 0x0022a400080011ff */
[----:B--2---:R-:W-:Y:S05]  /*a4d0*/  @!P0 NANOSLEEP.SYNCS 0x989680 ;  /* 0x009896800000895d */ /* 0x004fea0003900000 */
[----:B------:R-:W2:Y:S02]  /*a4e0*/  @!P0 SYNCS.PHASECHK.TRANS64 P0, [R0+URZ+0x80], R5 ;  /* 0x00008005000085a7 */ /* 0x000ea400080010ff */
[----:B--2---:R-:W-:Y:S05]  /*a4f0*/  @!P0 BRA `(.L_x_155) ;  /* 0xfffffffc00f08947 */ /* 0x004fea000383ffff */
[----:B------:R-:W-:Y:S05]  /*a500*/  BRA `(.L_x_24) ;  /* 0xffffff7400e87947 */ /* 0x000fea000383ffff */
.L_x_32:
[----:B------:R-:W-:Y:S07]  /*a510*/  MOV R0, UR17 ;  /* 0x0000001100007c02 */ /* 0x000fee0008000f00 */
.L_x_156:
[----:B-1----:R1:W2:Y:S02]  /*a520*/  SYNCS.PHASECHK.TRANS64.TRYWAIT P0, [R0+URZ+0x80], R5 ;  /* 0x00008005000075a7 */ /* 0x0022a400080011ff */
[----:B--2---:R-:W-:Y:S05]  /*a530*/  @!P0 NANOSLEEP.SYNCS 0x989680 ;  /* 0x009896800000895d */ /* 0x004fea0003900000 */
[----:B------:R-:W2:Y:S02]  /*a540*/  @!P0 SYNCS.PHASECHK.TRANS64 P0, [R0+URZ+0x80], R5 ;  /* 0x00008005000085a7 */ /* 0x000ea400080010ff */
[----:B--2---:R-:W-:Y:S05]  /*a550*/  @!P0 BRA `(.L_x_156) ;  /* 0xfffffffc00f08947 */ /* 0x004fea000383ffff */
[----:B------:R-:W-:Y:S05]  /*a560*/  BRA `(.L_x_31) ;  /* 0xffffff7c00447947 */ /* 0x000fea000383ffff */
.L_x_37:
[----:B------:R-:W-:-:S07]  /*a570*/  MOV R0, UR25 ;  /* 0x0000001900007c02 */ /* 0x000fce0008000f00 */
.L_x_157:
[----:B-1----:R1:W2:Y:S02]  /*a580*/  SYNCS.PHASECHK.TRANS64.TRYWAIT P0, [R0+URZ+0x150], R3 ;  /* 0x00015003000075a7 */ /* 0x0022a400080011ff */
[----:B--2---:R-:W-:Y:S05]  /*a590*/  @!P0 NANOSLEEP.SYNCS 0x989680 ;  /* 0x009896800000895d */ /* 0x004fea0003900000 */
[----:B------:R-:W2:Y:S02]  /*a5a0*/  @!P0 SYNCS.PHASECHK.TRANS64 P0, [R0+URZ+0x150], R3 ;  /* 0x00015003000085a7 */ /* 0x000ea400080010ff */
[----:B--2---:R-:W-:Y:S05]  /*a5b0*/  @!P0 BRA `(.L_x_157) ;  /* 0xfffffffc00f08947 */ /* 0x004fea000383ffff */
[----:B------:R-:W-:Y:S05]  /*a5c0*/  BRA `(.L_x_158) ;  /* 0xffffff8000107947 */ /* 0x000fea000383ffff */
.L_x_41:
[----:B------:R-:W-:-:S07]  /*a5d0*/  MOV R0, UR4 ;  /* 0x0000000400007c02 */ /* 0x000fce0008000f00 */
.L_x_159:
[----:B-1----:R1:W2:Y:S02]  /*a5e0*/  SYNCS.PHASECHK.TRANS64.TRYWAIT P0, [R0+URZ], R3 ;  /* 0x00000003000075a7 */ /* 0x0022a400080011ff */
[----:B--2---:R-:W-:Y:S05]  /*a5f0*/  @!P0 NANOSLEEP.SYNCS 0x989680 ;  /* 0x009896800000895d */ /* 0x004fea0003900000 */
[----:B------:R-:W2:Y:S02]  /*a600*/  @!P0 SYNCS.PHASECHK.TRANS64 P0, [R0+URZ], R3 ;  /* 0x00000003000085a7 */ /* 0x000ea400080010ff */
[----:B--2---:R-:W-:Y:S05]  /*a610*/  @!P0 BRA `(.L_x_159) ;  /* 0xfffffffc00f08947 */ /* 0x004fea000383ffff */
[----:B------:R-:W-:Y:S05]  /*a620*/  BRA `(.L_x_160) ;  /* 0xffffff8400a87947 */ /* 0x000fea000383ffff */
.L_x_42:
[----:B------:R-:W-:-:S07]  /*a630*/  MOV R0, UR5 ;  /* 0x0000000500007c02 */ /* 0x000fce0008000f00 */
.L_x_161:
[----:B-1----:R1:W2:Y:S02]  /*a640*/  SYNCS.PHASECHK.TRANS64.TRYWAIT P0, [R0+URZ], R3 ;  /* 0x00000003000075a7 */ /* 0x0022a400080011ff */
[----:B--2---:R-:W-:Y:S05]  /*a650*/  @!P0 NANOSLEEP.SYNCS 0x989680 ;  /* 0x009896800000895d */ /* 0x004fea0003900000 */
[----:B------:R-:W2:Y:S02]  /*a660*/  @!P0 SYNCS.PHASECHK.TRANS64 P0, [R0+URZ], R3 ;  /* 0x00000003000085a7 */ /* 0x000ea400080010ff */
[----:B--2---:R-:W-:Y:S05]  /*a670*/  @!P0 BRA `(.L_x_161) ;  /* 0xfffffffc00f08947 */ /* 0x004fea000383ffff */
[----:B------:R-:W-:Y:S05]  /*a680*/  BRA `(.L_x_162) ;  /* 0xffffff8400b87947 */ /* 0x000fea000383ffff */
.L_x_43:
[----:B------:R-:W-:-:S07]  /*a690*/  MOV R0, UR5 ;  /* 0x0000000500007c02 */ /* 0x000fce0008000f00 */
.L_x_163:
[----:B-1----:R1:W2:Y:S02]  /*a6a0*/  SYNCS.PHASECHK.TRANS64.TRYWAIT P0, [R0+URZ], R3 ;  /* 0x00000003000075a7 */ /* 0x0022a400080011ff */
[----:B--2---:R-:W-:Y:S05]  /*a6b0*/  @!P0 NANOSLEEP.SYNCS 0x989680 ;  /* 0x009896800000895d */ /* 0x004fea0003900000 */
[----:B------:R-:W2:Y:S02]  /*a6c0*/  @!P0 SYNCS.PHASECHK.TRANS64 P0, [R0+URZ], R3 ;  /* 0x00000003000085a7 */ /* 0x000ea400080010ff */
[----:B--2---:R-:W-:Y:S05]  /*a6d0*/  @!P0 BRA `(.L_x_163) ;  /* 0xfffffffc00f08947 */ /* 0x004fea000383ffff */
[----:B------:R-:W-:Y:S05]  /*a6e0*/  BRA `(.L_x_164) ;  /* 0xffffff8400c87947 */ /* 0x000fea000383ffff */
.L_x_44:
[----:B------:R-:W-:-:S07]  /*a6f0*/  MOV R0, UR5 ;  /* 0x0000000500007c02 */ /* 0x000fce0008000f00 */
.L_x_165:
[----:B-1----:R1:W2:Y:S02]  /*a700*/  SYNCS.PHASECHK.TRANS64.TRYWAIT P0, [R0+URZ], R3 ;  /* 0x00000003000075a7 */ /* 0x0022a400080011ff */
[----:B--2---:R-:W-:Y:S05]  /*a710*/  @!P0 NANOSLEEP.SYNCS 0x989680 ;  /* 0x009896800000895d */ /* 0x004fea0003900000 */
[----:B------:R-:W2:Y:S02]  /*a720*/  @!P0 SYNCS.PHASECHK.TRANS64 P0, [R0+URZ], R3 ;  /* 0x00000003000085a7 */ /* 0x000ea400080010ff */
[----:B--2---:R-:W-:Y:S05]  /*a730*/  @!P0 BRA `(.L_x_165) ;  /* 0xfffffffc00f08947 */ /* 0x004fea000383ffff */
[----:B------:R-:W-:Y:S05]  /*a740*/  BRA `(.L_x_166) ;  /* 0xffffff8400d87947 */ /* 0x000fea000383ffff */
.L_x_45:
[----:B------:R-:W-:-:S07]  /*a750*/  MOV R0, UR5 ;  /* 0x0000000500007c02 */ /* 0x000fce0008000f00 */
.L_x_167:
[----:B-1----:R1:W2:Y:S02]  /*a760*/  SYNCS.PHASECHK.TRANS64.TRYWAIT P0, [R0+URZ], R3 ;  /* 0x00000003000075a7 */ /* 0x0022a400080011ff */
[----:B--2---:R-:W-:Y:S05]  /*a770*/  @!P0 NANOSLEEP.SYNCS 0x989680 ;  /* 0x009896800000895d */ /* 0x004fea0003900000 */
[----:B------:R-:W2:Y:S02]  /*a780*/  @!P0 SYNCS.PHASECHK.TRANS64 P0, [R0+URZ], R3 ;  /* 0x00000003000085a7 */ /* 0x000ea400080010ff */
[----:B--2---:R-:W-:Y:S05]  /*a790*/  @!P0 BRA `(.L_x_167) ;  /* 0xfffffffc00f08947 */ /* 0x004fea000383ffff */
[----:B------:R-:W-:Y:S05]  /*a7a0*/  BRA `(.L_x_168) ;  /* 0xffffff8400e87947 */ /* 0x000fea000383ffff */
.L_x_46:
[----:B------:R-:W-:-:S07]  /*a7b0*/  MOV R0, UR5 ;  /* 0x0000000500007c02 */ /* 0x000fce0008000f00 */
.L_x_169:
[----:B-1----:R1:W2:Y:S02]  /*a7c0*/  SYNCS.PHASECHK.TRANS64.TRYWAIT P0, [R0+URZ], R3 ;  /* 0x00000003000075a7 */ /* 0x0022a400080011ff */
[----:B--2---:R-:W-:Y:S05]  /*a7d0*/  @!P0 NANOSLEEP.SYNCS 0x989680 ;  /* 0x009896800000895d */ /* 0x004fea0003900000 */
[----:B------:R-:W2:Y:S02]  /*a7e0*/  @!P0 SYNCS.PHASECHK.TRANS64 P0, [R0+URZ], R3 ;  /* 0x00000003000085a7 */ /* 0x000ea400080010ff */
[----:B--2---:R-:W-:Y:S05]  /*a7f0*/  @!P0 BRA `(.L_x_169) ;  /* 0xfffffffc00f08947 */ /* 0x004fea000383ffff */
[----:B------:R-:W-:Y:S05]  /*a800*/  BRA `(.L_x_170) ;  /* 0xffffff8400f87947 */ /* 0x000fea000383ffff */
.L_x_47:
[----:B------:R-:W-:-:S07]  /*a810*/  MOV R0, UR5 ;  /* 0x0000000500007c02 */ /* 0x000fce0008000f00 */
.L_x_171:
[----:B-1----:R1:W2:Y:S02]  /*a820*/  SYNCS.PHASECHK.TRANS64.TRYWAIT P0, [R0+URZ], R3 ;  /* 0x00000003000075a7 */ /* 0x0022a400080011ff */
[----:B--2---:R-:W-:Y:S05]  /*a830*/  @!P0 NANOSLEEP.SYNCS 0x989680 ;  /* 0x009896800000895d */ /* 0x004fea0003900000 */
[----:B------:R-:W2:Y:S02]  /*a840*/  @!P0 SYNCS.PHASECHK.TRANS64 P0, [R0+URZ], R3 ;  /* 0x00000003000085a7 */ /* 0x000ea400080010ff */
[----:B--2---:R-:W-:Y:S05]  /*a850*/  @!P0 BRA `(.L_x_171) ;  /* 0xfffffffc00f08947 */ /* 0x004fea000383ffff */
[----:B------:R-:W-:Y:S05]  /*a860*/  BRA `(.L_x_172) ;  /* 0xffffff8800087947 */ /* 0x000fea000383ffff */
.L_x_48:
[----:B------:R-:W-:-:S07]  /*a870*/  MOV R0, UR5 ;  /* 0x0000000500007c02 */ /* 0x000fce0008000f00 */
.L_x_173:
[----:B-1----:R1:W2:Y:S02]  /*a880*/  SYNCS.PHASECHK.TRANS64.TRYWAIT P0, [R0+URZ], R3 ;  /* 0x00000003000075a7 */ /* 0x0022a400080011ff */
[----:B--2---:R-:W-:Y:S05]  /*a890*/  @!P0 NANOSLEEP.SYNCS 0x989680 ;  /* 0x009896800000895d */ /* 0x004fea0003900000 */
[----:B------:R-:W2:Y:S02]  /*a8a0*/  @!P0 SYNCS.PHASECHK.TRANS64 P0, [R0+URZ], R3 ;  /* 0x00000003000085a7 */ /* 0x000ea400080010ff */
[----:B--2---:R-:W-:Y:S05]  /*a8b0*/  @!P0 BRA `(.L_x_173) ;  /* 0xfffffffc00f08947 */ /* 0x004fea000383ffff */
[----:B------:R-:W-:Y:S05]  /*a8c0*/  BRA `(.L_x_174) ;  /* 0xffffff8800187947 */ /* 0x000fea000383ffff */
.L_x_49:
[----:B------:R-:W-:-:S07]  /*a8d0*/  MOV R0, UR5 ;  /* 0x0000000500007c02 */ /* 0x000fce0008000f00 */
.L_x_175:
[----:B-1----:R1:W2:Y:S02]  /*a8e0*/  SYNCS.PHASECHK.TRANS64.TRYWAIT P0, [R0+URZ], R3 ;  /* 0x00000003000075a7 */ /* 0x0022a400080011ff */
[----:B--2---:R-:W-:Y:S05]  /*a8f0*/  @!P0 NANOSLEEP.SYNCS 0x989680 ;  /* 0x009896800000895d */ /* 0x004fea0003900000 */
[----:B------:R-:W2:Y:S02]  /*a900*/  @!P0 SYNCS.PHASECHK.TRANS64 P0, [R0+URZ], R3 ;  /* 0x00000003000085a7 */ /* 0x000ea400080010ff */
[----:B--2---:R-:W-:Y:S05]  /*a910*/  @!P0 BRA `(.L_x_175) ;  /* 0xfffffffc00f08947 */ /* 0x004fea000383ffff */
[----:B------:R-:W-:Y:S05]  /*a920*/  BRA `(.L_x_176) ;  /* 0xffffff8800287947 */ /* 0x000fea000383ffff */
.L_x_50:
[----:B------:R-:W-:-:S07]  /*a930*/  MOV R0, UR5 ;  /* 0x0000000500007c02 */ /* 0x000fce0008000f00 */
.L_x_177:
[----:B-1----:R1:W2:Y:S02]  /*a940*/  SYNCS.PHASECHK.TRANS64.TRYWAIT P0, [R0+URZ], R3 ;  /* 0x00000003000075a7 */ /* 0x0022a400080011ff */
[----:B--2---:R-:W-:Y:S05]  /*a950*/  @!P0 NANOSLEEP.SYNCS 0x989680 ;  /* 0x009896800000895d */ /* 0x004fea0003900000 */
[----:B------:R-:W2:Y:S02]  /*a960*/  @!P0 SYNCS.PHASECHK.TRANS64 P0, [R0+URZ], R3 ;  /* 0x00000003000085a7 */ /* 0x000ea400080010ff */
[----:B--2---:R-:W-:Y:S05]  /*a970*/  @!P0 BRA `(.L_x_177) ;  /* 0xfffffffc00f08947 */ /* 0x004fea000383ffff */
[----:B------:R-:W-:Y:S05]  /*a980*/  BRA `(.L_x_178) ;  /* 0xffffff8800387947 */ /* 0x000fea000383ffff */
.L_x_51:
[----:B------:R-:W-:-:S07]  /*a990*/  MOV R0, UR5 ;  /* 0x0000000500007c02 */ /* 0x000fce0008000f00 */
.L_x_179:
[----:B-1----:R1:W2:Y:S02]  /*a9a0*/  SYNCS.PHASECHK.TRANS64.TRYWAIT P0, [R0+URZ], R3 ;  /* 0x00000003000075a7 */ /* 0x0022a400080011ff */
[----:B--2---:R-:W-:Y:S05]  /*a9b0*/  @!P0 NANOSLEEP.SYNCS 0x989680 ;  /* 0x009896800000895d */ /* 0x004fea0003900000 */
[----:B------:R-:W2:Y:S02]  /*a9c0*/  @!P0 SYNCS.PHASECHK.TRANS64 P0, [R0+URZ], R3 ;  /* 0x00000003000085a7 */ /* 0x000ea400080010ff */
[----:B--2---:R-:W-:Y:S05]  /*a9d0*/  @!P0 BRA `(.L_x_179) ;  /* 0xfffffffc00f08947 */ /* 0x004fea000383ffff */
[----:B------:R-:W-:Y:S05]  /*a9e0*/  BRA `(.L_x_180) ;  /* 0xffffff8800487947 */ /* 0x000fea000383ffff */
.L_x_52:
[----:B------:R-:W-:-:S07]  /*a9f0*/  MOV R0, UR5 ;  /* 0x0000000500007c02 */ /* 0x000fce0008000f00 */
.L_x_181:
[----:B-1----:R1:W2:Y:S02]  /*aa00*/  SYNCS.PHASECHK.TRANS64.TRYWAIT P0, [R0+URZ], R3 ;  /* 0x00000003000075a7 */ /* 0x0022a400080011ff */
[----:B--2---:R-:W-:Y:S05]  /*aa10*/  @!P0 NANOSLEEP.SYNCS 0x989680 ;  /* 0x009896800000895d */ /* 0x004fea0003900000 */
[----:B------:R-:W2:Y:S02]  /*aa20*/  @!P0 SYNCS.PHASECHK.TRANS64 P0, [R0+URZ], R3 ;  /* 0x00000003000085a7 */ /* 0x000ea400080010ff */
[----:B--2---:R-:W-:Y:S05]  /*aa30*/  @!P0 BRA `(.L_x_181) ;  /* 0xfffffffc00f08947 */ /* 0x004fea000383ffff */
[----:B------:R-:W-:Y:S05]  /*aa40*/  BRA `(.L_x_182) ;  /* 0xffffff8800587947 */ /* 0x000fea000383ffff */
.L_x_53:
[----:B------:R-:W-:-:S07]  /*aa50*/  MOV R0, UR5 ;  /* 0x0000000500007c02 */ /* 0x000fce0008000f00 */
.L_x_183:
[----:B-1----:R1:W2:Y:S02]  /*aa60*/  SYNCS.PHASECHK.TRANS64.TRYWAIT P0, [R0+URZ], R3 ;  /* 0x00000003000075a7 */ /* 0x0022a400080011ff */
[----:B--2---:R-:W-:Y:S05]  /*aa70*/  @!P0 NANOSLEEP.SYNCS 0x989680 ;  /* 0x009896800000895d */ /* 0x004fea0003900000 */
[----:B------:R-:W2:Y:S02]  /*aa80*/  @!P0 SYNCS.PHASECHK.TRANS64 P0, [R0+URZ], R3 ;  /* 0x00000003000085a7 */ /* 0x000ea400080010ff */
[----:B--2---:R-:W-:Y:S05]  /*aa90*/  @!P0 BRA `(.L_x_183) ;  /* 0xfffffffc00f08947 */ /* 0x004fea000383ffff */
[----:B------:R-:W-:Y:S05]  /*aaa0*/  BRA `(.L_x_184) ;  /* 0xffffff8800687947 */ /* 0x000fea000383ffff */
.L_x_54:
[----:B------:R-:W-:-:S07]  /*aab0*/  MOV R0, UR5 ;  /* 0x0000000500007c02 */ /* 0x000fce0008000f00 */
.L_x_185:
[----:B-1----:R1:W2:Y:S02]  /*aac0*/  SYNCS.PHASECHK.TRANS64.TRYWAIT P0, [R0+URZ], R3 ;  /* 0x00000003000075a7 */ /* 0x0022a400080011ff */
[----:B--2---:R-:W-:Y:S05]  /*aad0*/  @!P0 NANOSLEEP.SYNCS 0x989680 ;  /* 0x009896800000895d */ /* 0x004fea0003900000 */
[----:B------:R-:W2:Y:S02]  /*aae0*/  @!P0 SYNCS.PHASECHK.TRANS64 P0, [R0+URZ], R3 ;  /* 0x00000003000085a7 */ /* 0x000ea400080010ff */
[----:B--2---:R-:W-:Y:S05]  /*aaf0*/  @!P0 BRA `(.L_x_185) ;  /* 0xfffffffc00f08947 */ /* 0x004fea000383ffff */
[----:B------:R-:W-:Y:S05]  /*ab00*/  BRA `(.L_x_186) ;  /* 0xffffff8800787947 */ /* 0x000fea000383ffff */
.L_x_55:
[----:B------:R-:W-:-:S07]  /*ab10*/  MOV R0, UR5 ;  /* 0x0000000500007c02 */ /* 0x000fce0008000f00 */
.L_x_187:
[----:B-1----:R1:W2:Y:S02]  /*ab20*/  SYNCS.PHASECHK.TRANS64.TRYWAIT P0, [R0+URZ], R3 ;  /* 0x00000003000075a7 */ /* 0x0022a400080011ff */
[----:B--2---:R-:W-:Y:S05]  /*ab30*/  @!P0 NANOSLEEP.SYNCS 0x989680 ;  /* 0x009896800000895d */ /* 0x004fea0003900000 */
[----:B------:R-:W2:Y:S02]  /*ab40*/  @!P0 SYNCS.PHASECHK.TRANS64 P0, [R0+URZ], R3 ;  /* 0x00000003000085a7 */ /* 0x000ea400080010ff */
[----:B--2---:R-:W-:Y:S05]  /*ab50*/  @!P0 BRA `(.L_x_187) ;  /* 0xfffffffc00f08947 */ /* 0x004fea000383ffff */
[----:B------:R-:W-:Y:S05]  /*ab60*/  BRA `(.L_x_188) ;  /* 0xffffff8800887947 */ /* 0x000fea000383ffff */
.L_x_58:
[----:B------:R-:W-:-:S07]  /*ab70*/  MOV R4, UR4 ;  /* 0x0000000400047c02 */ /* 0x000fce0008000f00 */
.L_x_189:
[----:B--2---:R2:W3:Y:S02]  /*ab80*/  SYNCS.PHASECHK.TRANS64.TRYWAIT P1, [R4+URZ+0x158], R7 ;  /* 0x00015807040075a7 */ /* 0x0044e400080211ff */
[----:B---3--:R-:W-:Y:S05]  /*ab90*/  @!P1 NANOSLEEP.SYNCS 0x989680 ;  /* 0x009896800000995d */ /* 0x008fea0003900000 */
[----:B------:R-:W3:Y:S02]  /*aba0*/  @!P1 SYNCS.PHASECHK.TRANS64 P1, [R4+URZ+0x158], R7 ;  /* 0x00015807040095a7 */ /* 0x000ee400080210ff */
[----:B---3--:R-:W-:Y:S05]  /*abb0*/  @!P1 BRA `(.L_x_189) ;  /* 0xfffffffc00f09947 */ /* 0x008fea000383ffff */
[----:B------:R-:W-:Y:S05]  /*abc0*/  BRA `(.L_x_190) ;  /* 0xffffff8800f87947 */ /* 0x000fea000383ffff */
.L_x_59:
[----:B--2---:R-:W-:-:S07]  /*abd0*/  MOV R4, UR4 ;  /* 0x0000000400047c02 */ /* 0x004fce0008000f00 */
.L_x_191:
[----:B--2---:R2:W3:Y:S02]  /*abe0*/  SYNCS.PHASECHK.TRANS64.TRYWAIT P1, [R4+URZ+0x150], R5 ;  /* 0x00015005040075a7 */ /* 0x0044e400080211ff */
[----:B---3--:R-:W-:Y:S05]  /*abf0*/  @!P1 NANOSLEEP.SYNCS 0x989680 ;  /* 0x009896800000995d */ /* 0x008fea0003900000 */
[----:B------:R-:W3:Y:S02]  /*ac00*/  @!P1 SYNCS.PHASECHK.TRANS64 P1, [R4+URZ+0x150], R5 ;  /* 0x00015005040095a7 */ /* 0x000ee400080210ff */
[----:B---3--:R-:W-:Y:S05]  /*ac10*/  @!P1 BRA `(.L_x_191) ;  /* 0xfffffffc00f09947 */ /* 0x008fea000383ffff */
[----:B------:R-:W-:Y:S05]  /*ac20*/  BRA `(.L_x_192) ;  /* 0xffffff8c00007947 */ /* 0x000fea000383ffff */
.L_x_69:
[----:B--2---:R-:W-:-:S04]  /*ac30*/  MOV R5, UR5 ;  /* 0x0000000500057c02 */ /* 0x004fc80008000f00 */
[----:B------:R2:W3:Y:S03]  /*ac40*/  SYNCS.PHASECHK.TRANS64.TRYWAIT P0, [R5+URZ+0x8], R6 ;  /* 0x00000806050075a7 */ /* 0x0004e600080011ff */
[----:B---3--:R-:W-:Y:S05]  /*ac50*/  @!P0 NANOSLEEP.SYNCS 0x989680 ;  /* 0x009896800000895d */ /* 0x008fea0003900000 */
[----:B------:R-:W3:Y:S02]  /*ac60*/  @!P0 SYNCS.PHASECHK.TRANS64 P0, [R5+URZ+0x8], R6 ;  /* 0x00000806050085a7 */ /* 0x000ee400080010ff */
[----:B---3--:R-:W-:Y:S05]  /*ac70*/  @!P0 BRA `(.L_x_69) ;  /* 0xfffffffc00ec8947 */ /* 0x008fea000383ffff */
[----:B------:R-:W-:Y:S05]  /*ac80*/  BRA `(.L_x_68) ;  /* 0xffffff8c00cc7947 */ /* 0x000fea000383ffff */
.L_x_71:
[----:B------:R-:W-:Y:S01]  /*ac90*/  BSSY B0, `(.L_x_193) ;  /* 0x0000006000007945 */ /* 0x000fe20003800000 */
[----:B------:R-:W-:-:S07]  /*aca0*/  MOV R15, 0xffffffff ;  /* 0xffffffff000f7802 */ /* 0x000fce0000000f00 */
[----:B-12--5:R-:W-:Y:S05]  /*acb0*/  WARPSYNC.COLLECTIVE R15, `(.L_x_194) ;  /* 0x000000000f0c7348 */ /* 0x026fea0003c00000 */
[----:B------:R-:W-:Y:S02]  /*acc0*/  ELECT P6, UR79, PT ;  /* 0x00000000004f782f */ /* 0x000fe400038c0000 */
[----:B------:R-:W-:Y:S01]  /*acd0*/  MOV R14, UR79 ;  /* 0x0000004f000e7c02 */ /* 0x000fe20008000f00 */
[----:B-12--5:R-:W-:Y:S10]  /*ace0*/  ENDCOLLECTIVE ;  /* 0x000000000000791b */ /* 0x026ff40003800000 */
.L_x_194:
[----:B------:R-:W-:Y:S05]  /*acf0*/  BSYNC B0 ;  /* 0x0000000000007941 */ /* 0x000fea0003800000 */
.L_x_193:
[----:B------:R-:W-:Y:S05]  /*ad00*/  BRA `(.L_x_195) ;  /* 0xffffff8c00fc7947 */ /* 0x000fea000383ffff */
.L_x_73:
[----:B--2---:R-:W-:-:S04]  /*ad10*/  MOV R3, UR5 ;  /* 0x0000000500037c02 */ /* 0x004fc80008000f00 */
[----:B------:R2:W3:Y:S03]  /*ad20*/  SYNCS.PHASECHK.TRANS64.TRYWAIT P0, [R3+URZ+0x8], R4 ;  /* 0x00000804030075a7 */ /* 0x0004e600080011ff */
[----:B---3--:R-:W-:Y:S05]  /*ad30*/  @!P0 NANOSLEEP.SYNCS 0x989680 ;  /* 0x009896800000895d */ /* 0x008fea0003900000 */
[----:B------:R-:W3:Y:S02]  /*ad40*/  @!P0 SYNCS.PHASECHK.TRANS64 P0, [R3+URZ+0x8], R4 ;  /* 0x00000804030085a7 */ /* 0x000ee400080010ff */
[----:B---3--:R-:W-:Y:S05]  /*ad50*/  @!P0 BRA `(.L_x_73) ;  /* 0xfffffffc00ec8947 */ /* 0x008fea000383ffff */
[----:B------:R-:W-:Y:S05]  /*ad60*/  BRA `(.L_x_72) ;  /* 0xffffff9000007947 */ /* 0x000fea000383ffff */
.L_x_74:
[----:B------:R-:W-:-:S07]  /*ad70*/  MOV R4, UR17 ;  /* 0x0000001100047c02 */ /* 0x000fce0008000f00 */
.L_x_196:
[----:B-1----:R1:W2:Y:S02]  /*ad80*/  SYNCS.PHASECHK.TRANS64.TRYWAIT P0, [R4+URZ+0x150], R5 ;  /* 0x00015005040075a7 */ /* 0x0022a400080011ff */
[----:B--2---:R-:W-:Y:S05]  /*ad90*/  @!P0 NANOSLEEP.SYNCS 0x989680 ;  /* 0x009896800000895d */ /* 0x004fea0003900000 */
[----:B------:R-:W2:Y:S02]  /*ada0*/  @!P0 SYNCS.PHASECHK.TRANS64 P0, [R4+URZ+0x150], R5 ;  /* 0x00015005040085a7 */ /* 0x000ea400080010ff */
[----:B--2---:R-:W-:Y:S05]  /*adb0*/  @!P0 BRA `(.L_x_196) ;  /* 0xfffffffc00f08947 */ /* 0x004fea000383ffff */
[----:B------:R-:W-:Y:S05]  /*adc0*/  BRA `(.L_x_197) ;  /* 0xffffff9000e87947 */ /* 0x000fea000383ffff */
.L_x_76:
[----:B------:R-:W-:-:S07]  /*add0*/  MOV R4, UR22 ;  /* 0x0000001600047c02 */ /* 0x000fce0008000f00 */
.L_x_198:
[----:B-1----:R1:W2:Y:S02]  /*ade0*/  SYNCS.PHASECHK.TRANS64.TRYWAIT P0, [R4+URZ+0x170], R5 ;  /* 0x00017005040075a7 */ /* 0x0022a400080011ff */
[----:B--2---:R-:W-:Y:S05]  /*adf0*/  @!P0 NANOSLEEP.SYNCS 0x989680 ;  /* 0x009896800000895d */ /* 0x004fea0003900000 */
[----:B------:R-:W2:Y:S02]  /*ae00*/  @!P0 SYNCS.PHASECHK.TRANS64 P0, [R4+URZ+0x170], R5 ;  /* 0x00017005040085a7 */ /* 0x000ea400080010ff */
[----:B--2---:R-:W-:Y:S05]  /*ae10*/  @!P0 BRA `(.L_x_198) ;  /* 0xfffffffc00f08947 */ /* 0x004fea000383ffff */
[----:B------:R-:W-:Y:S05]  /*ae20*/  BRA `(.L_x_75) ;  /* 0xffffff9400087947 */ /* 0x000fea000383ffff */
.L_x_80:
[----:B-1----:R-:W-:Y:S07]  /*ae30*/  MOV R4, UR10 ;  /* 0x0000000a00047c02 */ /* 0x002fee0008000f00 */
.L_x_199:
[----:B-1----:R1:W2:Y:S02]  /*ae40*/  SYNCS.PHASECHK.TRANS64.TRYWAIT P0, [R4+URZ], R7 ;  /* 0x00000007040075a7 */ /* 0x0022a400080011ff */
[----:B--2---:R-:W-:Y:S05]  /*ae50*/  @!P0 NANOSLEEP.SYNCS 0x989680 ;  /* 0x009896800000895d */ /* 0x004fea0003900000 */
[----:B------:R-:W2:Y:S02]  /*ae60*/  @!P0 SYNCS.PHASECHK.TRANS64 P0, [R4+URZ], R7 ;  /* 0x00000007040085a7 */ /* 0x000ea400080010ff */
[----:B--2---:R-:W-:Y:S05]  /*ae70*/  @!P0 BRA `(.L_x_199) ;  /* 0xfffffffc00f08947 */ /* 0x004fea000383ffff */
[----:B------:R-:W-:Y:S05]  /*ae80*/  BRA `(.L_x_79) ;  /* 0xffffff94002c7947 */ /* 0x000fea000383ffff */
.L_x_84:
[----:B--2---:R-:W-:-:S07]  /*ae90*/  MOV R0, UR4 ;  /* 0x0000000400007c02 */ /* 0x004fce0008000f00 */
.L_x_200:
[----:B-1----:R1:W2:Y:S02]  /*aea0*/  SYNCS.PHASECHK.TRANS64.TRYWAIT P0, [R0+URZ], R5 ;  /* 0x00000005000075a7 */ /* 0x0022a400080011ff */
[----:B--2---:R-:W-:Y:S05]  /*aeb0*/  @!P0 NANOSLEEP.SYNCS 0x989680 ;  /* 0x009896800000895d */ /* 0x004fea0003900000 */
[----:B------:R-:W2:Y:S02]  /*aec0*/  @!P0 SYNCS.PHASECHK.TRANS64 P0, [R0+URZ], R5 ;  /* 0x00000005000085a7 */ /* 0x000ea400080010ff */
[----:B--2---:R-:W-:Y:S05]  /*aed0*/  @!P0 BRA `(.L_x_200) ;  /* 0xfffffffc00f08947 */ /* 0x004fea000383ffff */
[----:B------:R-:W-:Y:S05]  /*aee0*/  BRA `(.L_x_201) ;  /* 0xffffff9800047947 */ /* 0x000fea000383ffff */
.L_x_87:
[----:B------:R-:W-:-:S07]  /*aef0*/  MOV R0, UR17 ;  /* 0x0000001100007c02 */ /* 0x000fce0008000f00 */
.L_x_202:
[----:B-1----:R1:W2:Y:S02]  /*af00*/  SYNCS.PHASECHK.TRANS64.TRYWAIT P1, [R0+URZ+0x180], R5 ;  /* 0x00018005000075a7 */ /* 0x0022a400080211ff */
[----:B--2---:R-:W-:Y:S05]  /*af10*/  @!P1 NANOSLEEP.SYNCS 0x989680 ;  /* 0x009896800000995d */ /* 0x004fea0003900000 */
[----:B------:R-:W2:Y:S02]  /*af20*/  @!P1 SYNCS.PHASECHK.TRANS64 P1, [R0+URZ+0x180], R5 ;  /* 0x00018005000095a7 */ /* 0x000ea400080210ff */
[----:B--2---:R-:W-:Y:S05]  /*af30*/  @!P1 BRA `(.L_x_202) ;  /* 0xfffffffc00f09947 */ /* 0x004fea000383ffff */
[----:B------:R-:W-:Y:S05]  /*af40*/  BRA `(.L_x_203) ;  /* 0xffffff9800507947 */ /* 0x000fea000383ffff */
.L_x_92:
[----:B------:R-:W-:Y:S07]  /*af50*/  MOV R2, UR31 ;  /* 0x0000001f00027c02 */ /* 0x000fee0008000f00 */
.L_x_204:
[----:B-1----:R1:W2:Y:S02]  /*af60*/  SYNCS.PHASECHK.TRANS64.TRYWAIT P0, [R2+URZ+0x150], R3 ;  /* 0x00015003020075a7 */ /* 0x0022a400080011ff */
[----:B--2---:R-:W-:Y:S05]  /*af70*/  @!P0 NANOSLEEP.SYNCS 0x989680 ;  /* 0x009896800000895d */ /* 0x004fea0003900000 */
[----:B------:R-:W2:Y:S02]  /*af80*/  @!P0 SYNCS.PHASECHK.TRANS64 P0, [R2+URZ+0x150], R3 ;  /* 0x00015003020085a7 */ /* 0x000ea400080010ff */
[----:B--2---:R-:W-:Y:S05]  /*af90*/  @!P0 BRA `(.L_x_204) ;  /* 0xfffffffc00f08947 */ /* 0x004fea000383ffff */
[----:B------:R-:W-:Y:S05]  /*afa0*/  BRA `(.L_x_205) ;  /* 0xffffff9c00a47947 */ /* 0x000fea000383ffff */
.L_x_95:
[----:B------:R-:W-:Y:S07]  /*afb0*/  MOV R2, UR31 ;  /* 0x0000001f00027c02 */ /* 0x000fee0008000f00 */
.L_x_206:
[----:B-1----:R1:W2:Y:S02]  /*afc0*/  SYNCS.PHASECHK.TRANS64.TRYWAIT P2, [R2+URZ+0x148], R3 ;  /* 0x00014803020075a7 */ /* 0x0022a400080411ff */
[----:B--2---:R-:W-:Y:S05]  /*afd0*/  @!P2 NANOSLEEP.SYNCS 0x989680 ;  /* 0x009896800000a95d */ /* 0x004fea0003900000 */
[----:B------:R-:W2:Y:S02]  /*afe0*/  @!P2 SYNCS.PHASECHK.TRANS64 P2, [R2+URZ+0x148], R3 ;  /* 0x000148030200a5a7 */ /* 0x000ea400080410ff */
[----:B--2---:R-:W-:Y:S05]  /*aff0*/  @!P2 BRA `(.L_x_206) ;  /* 0xfffffffc00f0a947 */ /* 0x004fea000383ffff */
[----:B------:R-:W-:Y:S05]  /*b000*/  BRA `(.L_x_94) ;  /* 0xffffffa400087947 */ /* 0x000fea000383ffff */
.L_x_98:
[----:B-1----:R-:W-:Y:S07]  /*b010*/  MOV R3, UR31 ;  /* 0x0000001f00037c02 */ /* 0x002fee0008000f00 */
.L_x_207:
[----:B-1----:R1:W2:Y:S02]  /*b020*/  SYNCS.PHASECHK.TRANS64.TRYWAIT P1, [R3+URZ+0x120], R8 ;  /* 0x00012008030075a7 */ /* 0x0022a400080211ff */
[----:B--2---:R-:W-:Y:S05]  /*b030*/  @!P1 NANOSLEEP.SYNCS 0x989680 ;  /* 0x009896800000995d */ /* 0x004fea0003900000 */
[----:B------:R-:W2:Y:S02]  /*b040*/  @!P1 SYNCS.PHASECHK.TRANS64 P1, [R3+URZ+0x120], R8 ;  /* 0x00012008030095a7 */ /* 0x000ea400080210ff */
[----:B--2---:R-:W-:Y:S05]  /*b050*/  @!P1 BRA `(.L_x_207) ;  /* 0xfffffffc00f09947 */ /* 0x004fea000383ffff */
[----:B------:R-:W-:Y:S05]  /*b060*/  BRA `(.L_x_208) ;  /* 0xffffffa400987947 */ /* 0x000fea000383ffff */
.L_x_99:
[----:B------:R-:W-:Y:S07]  /*b070*/  MOV R3, UR31 ;  /* 0x0000001f00037c02 */ /* 0x000fee0008000f00 */
.L_x_209:
[----:B-1----:R1:W2:Y:S02]  /*b080*/  SYNCS.PHASECHK.TRANS64.TRYWAIT P1, [R3+URZ+0x128], R8 ;  /* 0x00012808030075a7 */ /* 0x0022a400080211ff */
[----:B--2---:R-:W-:Y:S05]  /*b090*/  @!P1 NANOSLEEP.SYNCS 0x989680 ;  /* 0x009896800000995d */ /* 0x004fea0003900000 */
[----:B------:R-:W2:Y:S02]  /*b0a0*/  @!P1 SYNCS.PHASECHK.TRANS64 P1, [R3+URZ+0x128], R8 ;  /* 0x00012808030095a7 */ /* 0x000ea400080210ff */
[----:B--2---:R-:W-:Y:S05]  /*b0b0*/  @!P1 BRA `(.L_x_209) ;  /* 0xfffffffc00f09947 */ /* 0x004fea000383ffff */
[----:B------:R-:W-:Y:S05]  /*b0c0*/  BRA `(.L_x_210) ;  /* 0xffffffa400d07947 */ /* 0x000fea000383ffff */
.L_x_100:
[----:B------:R-:W-:Y:S07]  /*b0d0*/  MOV R3, UR31 ;  /* 0x0000001f00037c02 */ /* 0x000fee0008000f00 */
.L_x_211:
[----:B-1----:R1:W2:Y:S02]  /*b0e0*/  SYNCS.PHASECHK.TRANS64.TRYWAIT P1, [R3+URZ+0x130], R8 ;  /* 0x00013008030075a7 */ /* 0x0022a400080211ff */
[----:B--2---:R-:W-:Y:S05]  /*b0f0*/  @!P1 NANOSLEEP.SYNCS 0x989680 ;  /* 0x009896800000995d */ /* 0x004fea0003900000 */
[----:B------:R-:W2:Y:S02]  /*b100*/  @!P1 SYNCS.PHASECHK.TRANS64 P1, [R3+URZ+0x130], R8 ;  /* 0x00013008030095a7 */ /* 0x000ea400080210ff */
[----:B--2---:R-:W-:Y:S05]  /*b110*/  @!P1 BRA `(.L_x_211) ;  /* 0xfffffffc00f09947 */ /* 0x004fea000383ffff */
[----:B------:R-:W-:Y:S05]  /*b120*/  BRA `(.L_x_212) ;  /* 0xffffffa800187947 */ /* 0x000fea000383ffff */
.L_x_101:
[----:B------:R-:W-:Y:S07]  /*b130*/  MOV R3, UR31 ;  /* 0x0000001f00037c02 */ /* 0x000fee0008000f00 */
.L_x_213:
[----:B-1----:R1:W2:Y:S02]  /*b140*/  SYNCS.PHASECHK.TRANS64.TRYWAIT P0, [R3+URZ+0x138], R8 ;  /* 0x00013808030075a7 */ /* 0x0022a400080011ff */
[----:B--2---:R-:W-:Y:S05]  /*b150*/  @!P0 NANOSLEEP.SYNCS 0x989680 ;  /* 0x009896800000895d */ /* 0x004fea0003900000 */
[----:B------:R-:W2:Y:S02]  /*b160*/  @!P0 SYNCS.PHASECHK.TRANS64 P0, [R3+URZ+0x138], R8 ;  /* 0x00013808030085a7 */ /* 0x000ea400080010ff */
[----:B--2---:R-:W-:Y:S05]  /*b170*/  @!P0 BRA `(.L_x_213) ;  /* 0xfffffffc00f08947 */ /* 0x004fea000383ffff */
[----:B------:R-:W-:Y:S05]  /*b180*/  BRA `(.L_x_214) ;  /* 0xffffffa800687947 */ /* 0x000fea000383ffff */
.L_x_103:
[----:B-1----:R-:W-:-:S07]  /*b190*/  MOV R0, UR31 ;  /* 0x0000001f00007c02 */ /* 0x002fce0008000f00 */
.L_x_215:
[----:B-1----:R1:W2:Y:S02]  /*b1a0*/  SYNCS.PHASECHK.TRANS64.TRYWAIT P0, [R0+URZ+0x120], R3 ;  /* 0x00012003000075a7 */ /* 0x0022a400080011ff */
[----:B--2---:R-:W-:Y:S05]  /*b1b0*/  @!P0 NANOSLEEP.SYNCS 0x989680 ;  /* 0x009896800000895d */ /* 0x004fea0003900000 */
[----:B------:R-:W2:Y:S02]  /*b1c0*/  @!P0 SYNCS.PHASECHK.TRANS64 P0, [R0+URZ+0x120], R3 ;  /* 0x00012003000085a7 */ /* 0x000ea400080010ff */
[----:B--2---:R-:W-:Y:S05]  /*b1d0*/  @!P0 BRA `(.L_x_215) ;  /* 0xfffffffc00f08947 */ /* 0x004fea000383ffff */
[----:B------:R-:W-:Y:S05]  /*b1e0*/  BRA `(.L_x_216) ;  /* 0xffffffa800d47947 */ /* 0x000fea000383ffff */
.L_x_104:
[----:B-1----:R-:W-:-:S07]  /*b1f0*/  MOV R0, UR31 ;  /* 0x0000001f00007c02 */ /* 0x002fce0008000f00 */
.L_x_217:
[----:B-1----:R1:W2:Y:S02]  /*b200*/  SYNCS.PHASECHK.TRANS64.TRYWAIT P0, [R0+URZ+0x128], R3 ;  /* 0x00012803000075a7 */ /* 0x0022a400080011ff */
[----:B--2---:R-:W-:Y:S05]  /*b210*/  @!P0 NANOSLEEP.SYNCS 0x989680 ;  /* 0x009896800000895d */ /* 0x004fea0003900000 */
[----:B------:R-:W2:Y:S02]  /*b220*/  @!P0 SYNCS.PHASECHK.TRANS64 P0, [R0+URZ+0x128], R3 ;  /* 0x00012803000085a7 */ /* 0x000ea400080010ff */
[----:B--2---:R-:W-:Y:S05]  /*b230*/  @!P0 BRA `(.L_x_217) ;  /* 0xfffffffc00f08947 */ /* 0x004fea000383ffff */
[----:B------:R-:W-:Y:S05]  /*b240*/  BRA `(.L_x_218) ;  /* 0xffffffa800c47947 */ /* 0x000fea000383ffff */
.L_x_105:
[----:B-1----:R-:W-:-:S07]  /*b250*/  MOV R0, UR31 ;  /* 0x0000001f00007c02 */ /* 0x002fce0008000f00 */
.L_x_219:
[----:B-1----:R1:W2:Y:S02]  /*b260*/  SYNCS.PHASECHK.TRANS64.TRYWAIT P0, [R0+URZ+0x130], R3 ;  /* 0x00013003000075a7 */ /* 0x0022a400080011ff */
[----:B--2---:R-:W-:Y:S05]  /*b270*/  @!P0 NANOSLEEP.SYNCS 0x989680 ;  /* 0x009896800000895d */ /* 0x004fea0003900000 */
[----:B------:R-:W2:Y:S02]  /*b280*/  @!P0 SYNCS.PHASECHK.TRANS64 P0, [R0+URZ+0x130], R3 ;  /* 0x00013003000085a7 */ /* 0x000ea400080010ff */
[----:B--2---:R-:W-:Y:S05]  /*b290*/  @!P0 BRA `(.L_x_219) ;  /* 0xfffffffc00f08947 */ /* 0x004fea000383ffff */
[----:B------:R-:W-:Y:S05]  /*b2a0*/  BRA `(.L_x_220) ;  /* 0xffffffa800b47947 */ /* 0x000fea000383ffff */
.L_x_107:
[----:B------:R-:W-:Y:S07]  /*b2b0*/  MOV R0, UR49 ;  /* 0x0000003100007c02 */ /* 0x000fee0008000f00 */
.L_x_221:
[----:B-1----:R1:W2:Y:S02]  /*b2c0*/  SYNCS.PHASECHK.TRANS64.TRYWAIT P0, [R0+URZ+0x150], R3 ;  /* 0x00015003000075a7 */ /* 0x0022a400080011ff */
[----:B--2---:R-:W-:Y:S05]  /*b2d0*/  @!P0 NANOSLEEP.SYNCS 0x989680 ;  /* 0x009896800000895d */ /* 0x004fea0003900000 */
[----:B------:R-:W2:Y:S02]  /*b2e0*/  @!P0 SYNCS.PHASECHK.TRANS64 P0, [R0+URZ+0x150], R3 ;  /* 0x00015003000085a7 */ /* 0x000ea400080010ff */
[----:B--2---:R-:W-:Y:S05]  /*b2f0*/  @!P0 BRA `(.L_x_221) ;  /* 0xfffffffc00f08947 */ /* 0x004fea000383ffff */
[----:B------:R-:W-:Y:S05]  /*b300*/  BRA `(.L_x_222) ;  /* 0xffffffac008c7947 */ /* 0x000fea000383ffff */
.L_x_118:
[----:B-1----:R-:W-:Y:S04]  /*b310*/  MOV R2, UR49 ;  /* 0x0000003100027c02 */ /* 0x002fe80008000f00 */
[----:B------:R1:W2:Y:S03]  /*b320*/  SYNCS.PHASECHK.TRANS64.TRYWAIT P1, [R2+URZ+0x100], R3 ;  /* 0x00010003020075a7 */ /* 0x0002a600080211ff */
[----:B--2---:R-:W-:Y:S05]  /*b330*/  @!P1 NANOSLEEP.SYNCS 0x989680 ;  /* 0x009896800000995d */ /* 0x004fea0003900000 */
[----:B------:R-:W2:Y:S02]  /*b340*/  @!P1 SYNCS.PHASECHK.TRANS64 P1, [R2+URZ+0x100], R3 ;  /* 0x00010003020095a7 */ /* 0x000ea400080210ff */
[----:B--2---:R-:W-:Y:S05]  /*b350*/  @!P1 BRA `(.L_x_118) ;  /* 0xfffffffc00ec9947 */ /* 0x004fea000383ffff */
[----:B------:R-:W-:Y:S05]  /*b360*/  BRA `(.L_x_117) ;  /* 0xffffffbc00587947 */ /* 0x000fea000383ffff */
.L_x_120:
[----:B------:R1:W1:Y:S02]  /*b370*/  SYNCS.PHASECHK.TRANS64.TRYWAIT P0, [R105+URZ+0x160], R0 ;  /* 0x00016000690075a7 */ /* 0x00026400080011ff */
[----:B-1----:R-:W-:Y:S05]  /*b380*/  @!P0 NANOSLEEP.SYNCS 0x989680 ;  /* 0x009896800000895d */ /* 0x002fea0003900000 */
[----:B------:R-:W1:Y:S02]  /*b390*/  @!P0 SYNCS.PHASECHK.TRANS64 P0, [R105+URZ+0x160], R0 ;  /* 0x00016000690085a7 */ /* 0x000e6400080010ff */
[----:B-1----:R-:W-:Y:S05]  /*b3a0*/  @!P0 BRA `(.L_x_120) ;  /* 0xfffffffc00f08947 */ /* 0x002fea000383ffff */
[----:B------:R-:W-:Y:S05]  /*b3b0*/  BRA `(.L_x_119) ;  /* 0xffffffbc00807947 */ /* 0x000fea000383ffff */
.L_x_129:
[----:B---3--:R3:W4:Y:S02]  /*b3c0*/  SYNCS.PHASECHK.TRANS64.TRYWAIT P0, [R3+URZ+0x100], R0 ;  /* 0x00010000030075a7 */ /* 0x00872400080011ff */
[----:B----4-:R-:W-:Y:S05]  /*b3d0*/  @!P0 NANOSLEEP.SYNCS 0x989680 ;  /* 0x009896800000895d */ /* 0x010fea0003900000 */
[----:B------:R-:W4:Y:S02]  /*b3e0*/  @!P0 SYNCS.PHASECHK.TRANS64 P0, [R3+URZ+0x100], R0 ;  /* 0x00010000030085a7 */ /* 0x000f2400080010ff */
[----:B----4-:R-:W-:Y:S05]  /*b3f0*/  @!P0 BRA `(.L_x_129) ;  /* 0xfffffffc00f08947 */ /* 0x010fea000383ffff */
[----:B------:R-:W-:Y:S05]  /*b400*/  BRA `(.L_x_128) ;  /* 0xffffffc800647947 */ /* 0x000fea000383ffff */
.L_x_137:
[----:B-1----:R1:W4:Y:S02]  /*b410*/  SYNCS.PHASECHK.TRANS64.TRYWAIT P0, [R70+URZ+0x100], R5 ;  /* 0x00010005460075a7 */ /* 0x00232400080011ff */
[----:B----4-:R-:W-:Y:S05]  /*b420*/  @!P0 NANOSLEEP.SYNCS 0x989680 ;  /* 0x009896800000895d */ /* 0x010fea0003900000 */
[----:B------:R-:W4:Y:S02]  /*b430*/  @!P0 SYNCS.PHASECHK.TRANS64 P0, [R70+URZ+0x100], R5 ;  /* 0x00010005460085a7 */ /* 0x000f2400080010ff */
[----:B----4-:R-:W-:Y:S05]  /*b440*/  @!P0 BRA `(.L_x_137) ;  /* 0xfffffffc00f08947 */ /* 0x010fea000383ffff */
[----:B------:R-:W-:Y:S05]  /*b450*/  BRA `(.L_x_136) ;  /* 0xffffffd4006c7947 */ /* 0x000fea000383ffff */
.L_x_145:
[----:B-1----:R1:W4:Y:S02]  /*b460*/  SYNCS.PHASECHK.TRANS64.TRYWAIT P0, [R69+URZ+0x100], R4 ;  /* 0x00010004450075a7 */ /* 0x00232400080011ff */
[----:B----4-:R-:W-:Y:S05]  /*b470*/  @!P0 NANOSLEEP.SYNCS 0x989680 ;  /* 0x009896800000895d */ /* 0x010fea0003900000 */
[----:B------:R-:W4:Y:S02]  /*b480*/  @!P0 SYNCS.PHASECHK.TRANS64 P0, [R69+URZ+0x100], R4 ;  /* 0x00010004450085a7 */ /* 0x000f2400080010ff */
[----:B----4-:R-:W-:Y:S05]  /*b490*/  @!P0 BRA `(.L_x_145) ;  /* 0xfffffffc00f08947 */ /* 0x010fea000383ffff */
[----:B------:R-:W-:Y:S05]  /*b4a0*/  BRA `(.L_x_144) ;  /* 0xffffffe000707947 */ /* 0x000fea000383ffff */
        .weak           $__internal_0_$__cuda_sm10x_tcgen05_guardrail_trap_col_being_dealloced_not_returned_by_alloc
        .type           $__internal_0_$__cuda_sm10x_tcgen05_guardrail_trap_col_being_dealloced_not_returned_by_alloc,@function
        .size           $__internal_0_$__cuda_sm10x_tcgen05_guardrail_trap_col_being_dealloced_not_returned_by_alloc,($__internal_1_$__cuda_sm10x_tcgen05_guardrail_trap_phase_invalid_during_alloc - $__internal_0_$__cuda_sm10x_tcgen05_guardrail_trap_col_being_dealloced_not_returned_by_alloc)
$__internal_0_$__cuda_sm10x_tcgen05_guardrail_trap_col_being_dealloced_not_returned_by_alloc:
[----:B------:R-:W-:Y:S05]  /*b4b0*/  BPT.TRAP 0x1 ;  /* 0x000000040000795c */ /* 0x000fea0000300000 */
[----:B------:R-:W-:-:S04]  /*b4c0*/  HFMA2 R3, -RZ, RZ, 0, 0 ;  /* 0x00000000ff037431 */ /* 0x000fc800000001ff */
[----:B------:R-:W-:Y:S05]  /*b4d0*/  RET.REL.NODEC R2 `(_ZN7cutlass13device_kernelINS_4conv6kernel13ConvUniversalINS1_16ConvProblemShapeILNS1_8OperatorE1ELi2EEENS1_10collective14CollectiveConvINS1_47MainloopSm100TmaUmmaWarpSpecializedImplicitGemmILS5_1ELi16ELi2ELi1ELi2EN4cute5tupleIJNSA_1CILi2EEENSC_ILi1EEESE_EEEEENSB_IJNSC_ILi256EEENSC_ILi128EEENSB_IJNSC_ILi32EEEEEEEEENS_10bfloat16_tESM_NSA_8TiledMMAINSA_8MMA_AtomIJNSA_26SM100_MMA_F16BF16_2x1SM_SSISM_SM_fLi256ELi128ELNSA_4UMMA5MajorE0ELSR_1ELNSQ_7ScaleInE0ELSS_0EEEEEENSA_6LayoutINSB_IJSE_SE_SE_EEENSB_IJNSC_ILi0EEESX_SX_EEEEENSB_IJNSA_10UnderscoreES10_S10_EEEEENS7_6detail27Sm100ImplicitGemmTileTraitsINSA_25SM100_TMA_2SM_LOAD_IM2COLENSA_14ComposedLayoutINSA_7SwizzleILi2ELi4ELi3EEENSA_18smem_ptr_flag_bitsILi16EEENSV_INSB_IJNSC_ILi8EEESJ_EEENSB_IJSJ_SE_EEEEEEEvEENS14_INSA_18SM100_TMA_2SM_LOADENS16_INS17_ILi3ELi4ELi3EEES1A_NSV_INSB_IJNSC_ILi64EEES1B_EEENSB_IJSE_S1J_EEEEEEEvEEEENS_8epilogue10collective18CollectiveEpilogueINS1Q_23Sm100TmaWarpSpecializedILi4ELi2ELi32ELb1ELb0EEEJNSB_IJSI_SI_SK_EEENSB_IJNSV_ISI_SE_EENSV_ISJ_SE_EEEEESM_NSB_IJNSB_IJlllEEESE_SX_EEESM_S20_NS1Q_6fusion15FusionCallbacksIS1U_NS21_17LinearCombinationISM_fSM_fLNS_15FloatRoundStyleE2EEES1V_S1Y_JEEENSA_5SM1004TMEM4LOAD26SM100_TMEM_LOAD_32dp32b32xENSA_20SM90_TMA_LOAD_IM2COLES1F_NSA_39AutoVectorizingCopyWithAssumedAlignmentILi128EEENSA_21SM90_TMA_STORE_IM2COLES1F_S2D_S2D_EEEvvEEEEvNT_6ParamsE) ;  /* 0xffffff4802c87950 */ /* 0x000fea0003c3ffff */
        .weak           $__internal_1_$__cuda_sm10x_tcgen05_guardrail_trap_phase_invalid_during_alloc
        .type           $__internal_1_$__cuda_sm10x_tcgen05_guardrail_trap_phase_invalid_during_alloc,@function
        .size           $__internal_1_$__cuda_sm10x_tcgen05_guardrail_trap_phase_invalid_during_alloc,($__internal_2_$__cuda_sm10x_tcgen05_guardrail_trap_unallocated_columns_being_dealloced - $__internal_1_$__cuda_sm10x_tcgen05_guardrail_trap_phase_invalid_during_alloc)
$__internal_1_$__cuda_sm10x_tcgen05_guardrail_trap_phase_invalid_during_alloc:
[----:B------:R-:W-:Y:S05]  /*b4e0*/  BPT.TRAP 0x1 ;  /* 0x000000040000795c */ /* 0x000fea0000300000 */
[----:B------:R-:W-:-:S04]  /*b4f0*/  MOV R5, 0x0 ;  /* 0x0000000000057802 */ /* 0x000fc80000000f00 */
[----:B------:R-:W-:Y:S05]  /*b500*/  RET.REL.NODEC R4 `(_ZN7cutlass13device_kernelINS_4conv6kernel13ConvUniversalINS1_16ConvProblemShapeILNS1_8OperatorE1ELi2EEENS1_10collective14CollectiveConvINS1_47MainloopSm100TmaUmmaWarpSpecializedImplicitGemmILS5_1ELi16ELi2ELi1ELi2EN4cute5tupleIJNSA_1CILi2EEENSC_ILi1EEESE_EEEEENSB_IJNSC_ILi256EEENSC_ILi128EEENSB_IJNSC_ILi32EEEEEEEEENS_10bfloat16_tESM_NSA_8TiledMMAINSA_8MMA_AtomIJNSA_26SM100_MMA_F16BF16_2x1SM_SSISM_SM_fLi256ELi128ELNSA_4UMMA5MajorE0ELSR_1ELNSQ_7ScaleInE0ELSS_0EEEEEENSA_6LayoutINSB_IJSE_SE_SE_EEENSB_IJNSC_ILi0EEESX_SX_EEEEENSB_IJNSA_10UnderscoreES10_S10_EEEEENS7_6detail27Sm100ImplicitGemmTileTraitsINSA_25SM100_TMA_2SM_LOAD_IM2COLENSA_14ComposedLayoutINSA_7SwizzleILi2ELi4ELi3EEENSA_18smem_ptr_flag_bitsILi16EEENSV_INSB_IJNSC_ILi8EEESJ_EEENSB_IJSJ_SE_EEEEEEEvEENS14_INSA_18SM100_TMA_2SM_LOADENS16_INS17_ILi3ELi4ELi3EEES1A_NSV_INSB_IJNSC_ILi64EEES1B_EEENSB_IJSE_S1J_EEEEEEEvEEEENS_8epilogue10collective18CollectiveEpilogueINS1Q_23Sm100TmaWarpSpecializedILi4ELi2ELi32ELb1ELb0EEEJNSB_IJSI_SI_SK_EEENSB_IJNSV_ISI_SE_EENSV_ISJ_SE_EEEEESM_NSB_IJNSB_IJlllEEESE_SX_EEESM_S20_NS1Q_6fusion15FusionCallbacksIS1U_NS21_17LinearCombinationISM_fSM_fLNS_15FloatRoundStyleE2EEES1V_S1Y_JEEENSA_5SM1004TMEM4LOAD26SM100_TMEM_LOAD_32dp32b32xENSA_20SM90_TMA_LOAD_IM2COLES1F_NSA_39AutoVectorizingCopyWithAssumedAlignmentILi128EEENSA_21SM90_TMA_STORE_IM2COLES1F_S2D_S2D_EEEvvEEEEvNT_6ParamsE) ;  /* 0xffffff4804bc7950 */ /* 0x000fea0003c3ffff */
        .weak           $__internal_2_$__cuda_sm10x_tcgen05_guardrail_trap_unallocated_columns_being_dealloced
        .type           $__internal_2_$__cuda_sm10x_tcgen05_guardrail_trap_unallocated_columns_being_dealloced,@function
        .size           $__internal_2_$__cuda_sm10x_tcgen05_guardrail_trap_unallocated_columns_being_dealloced,(.L_x_224 - $__internal_2_$__cuda_sm10x_tcgen05_guardrail_trap_unallocated_columns_being_dealloced)
$__internal_2_$__cuda_sm10x_tcgen05_guardrail_trap_unallocated_columns_being_dealloced:
[----:B------:R-:W-:Y:S05]  /*b510*/  BPT.TRAP 0x1 ;  /* 0x000000040000795c */ /* 0x000fea0000300000 */
[----:B------:R-:W-:-:S04]  /*b520*/  HFMA2 R3, -RZ, RZ, 0, 0 ;  /* 0x00000000ff037431 */ /* 0x000fc800000001ff */
[----:B------:R-:W-:Y:S05]  /*b530*/  RET.REL.NODEC R2 `(_ZN7cutlass13device_kernelINS_4conv6kernel13ConvUniversalINS1_16ConvProblemShapeILNS1_8OperatorE1ELi2EEENS1_10collective14CollectiveConvINS1_47MainloopSm100TmaUmmaWarpSpecializedImplicitGemmILS5_1ELi16ELi2ELi1ELi2EN4cute5tupleIJNSA_1CILi2EEENSC_ILi1EEESE_EEEEENSB_IJNSC_ILi256EEENSC_ILi128EEENSB_IJNSC_ILi32EEEEEEEEENS_10bfloat16_tESM_NSA_8TiledMMAINSA_8MMA_AtomIJNSA_26SM100_MMA_F16BF16_2x1SM_SSISM_SM_fLi256ELi128ELNSA_4UMMA5MajorE0ELSR_1ELNSQ_7ScaleInE0ELSS_0EEEEEENSA_6LayoutINSB_IJSE_SE_SE_EEENSB_IJNSC_ILi0EEESX_SX_EEEEENSB_IJNSA_10UnderscoreES10_S10_EEEEENS7_6detail27Sm100ImplicitGemmTileTraitsINSA_25SM100_TMA_2SM_LOAD_IM2COLENSA_14ComposedLayoutINSA_7SwizzleILi2ELi4ELi3EEENSA_18smem_ptr_flag_bitsILi16EEENSV_INSB_IJNSC_ILi8EEESJ_EEENSB_IJSJ_SE_EEEEEEEvEENS14_INSA_18SM100_TMA_2SM_LOADENS16_INS17_ILi3ELi4ELi3EEES1A_NSV_INSB_IJNSC_ILi64EEES1B_EEENSB_IJSE_S1J_EEEEEEEvEEEENS_8epilogue10collective18CollectiveEpilogueINS1Q_23Sm100TmaWarpSpecializedILi4ELi2ELi32ELb1ELb0EEEJNSB_IJSI_SI_SK_EEENSB_IJNSV_ISI_SE_EENSV_ISJ_SE_EEEEESM_NSB_IJNSB_IJlllEEESE_SX_EEESM_S20_NS1Q_6fusion15FusionCallbacksIS1U_NS21_17LinearCombinationISM_fSM_fLNS_15FloatRoundStyleE2EEES1V_S1Y_JEEENSA_5SM1004TMEM4LOAD26SM100_TMEM_LOAD_32dp32b32xENSA_20SM90_TMA_LOAD_IM2COLES1F_NSA_39AutoVectorizingCopyWithAssumedAlignmentILi128EEENSA_21SM90_TMA_STORE_IM2COLES1F_S2D_S2D_EEEvvEEEEvNT_6ParamsE) ;  /* 0xffffff4802b07950 */ /* 0x000fea0003c3ffff */
.L_x_223:
[----:B------:R-:W-:-:S00]  /*b540*/  BRA `(.L_x_223) ;  /* 0xfffffffc00fc7947 */ /* 0x000fc0000383ffff */
[----:B------:R-:W-:-:S00]  /*b550*/  NOP ;  /* 0x0000000000007918 */ /* 0x000fc00000000000 */
        /* <DEDUP_REMOVED lines=10> */
.L_x_224:


//--------------------- .nv.global.init           --------------------------
	.section	.nv.global.init,"aw",@progbits
.nv.global.init:
	.type		$str$29,@object
	.size		$str$29,($str$30 - $str$29)
$str$29:
        /*0000*/ 	.byte	0x28, 0x61, 0x64, 0x64, 0x72, 0x65, 0x73, 0x73, 0x20, 0x26, 0x20, 0x6d, 0x61, 0x73, 0x6b, 0x29
        /*0010*/ 	.byte	0x20, 0x3d, 0x3d, 0x20, 0x30, 0x00
	.type		$str$30,@object
	.size		$str$30,($str$28 - $str$30)
$str$30:
        /*0016*/ 	.byte	0x2f, 0x74, 0x6d, 0x70, 0x2f, 0x63, 0x75, 0x74, 0x6c, 0x61, 0x73, 0x73, 0x5f, 0x73, 0x77, 0x65
        /*0026*/ 	.byte	0x65, 0x70, 0x5f, 0x73, 0x72, 0x63, 0x2f, 0x69, 0x6e, 0x63, 0x6c, 0x75, 0x64, 0x65, 0x2f, 0x63
        /*0036*/ 	.byte	0x75, 0x74, 0x65, 0x2f, 0x70, 0x6f, 0x69, 0x6e, 0x74, 0x65, 0x72, 0x5f, 0x66, 0x6c, 0x61, 0x67
        /*0046*/ 	.byte	0x67, 0x65, 0x64, 0x2e, 0x68, 0x70, 0x70, 0x00
	.type		$str$28,@object
	.size		$str$28,($str$27 - $str$28)
$str$28:
        /*004e*/ 	.byte	0x2f, 0x74, 0x6d, 0x70, 0x2f, 0x63, 0x75, 0x74, 0x6c, 0x61, 0x73, 0x73, 0x5f, 0x73, 0x77, 0x65
        /*005e*/ 	.byte	0x65, 0x70, 0x5f, 0x73, 0x72, 0x63, 0x2f, 0x69, 0x6e, 0x63, 0x6c, 0x75, 0x64, 0x65, 0x2f, 0x63
        /*006e*/ 	.byte	0x75, 0x74, 0x65, 0x2f, 0x61, 0x74, 0x6f, 0x6d, 0x2f, 0x63, 0x6f, 0x70, 0x79, 0x5f, 0x74, 0x72
        /*007e*/ 	.byte	0x61, 0x69, 0x74, 0x73, 0x5f, 0x73, 0x6d, 0x31, 0x30, 0x30, 0x2e, 0x68, 0x70, 0x70, 0x00
	.type		$str$27,@object
	.size		$str$27,(__unnamed_1 - $str$27)
$str$27:
        /*008d*/ 	.byte	0x28, 0x28, 0x75, 0x69, 0x6e, 0x74, 0x33, 0x32, 0x5f, 0x74, 0x28, 0x74, 0x68, 0x72, 0x65, 0x61
        /*009d*/ 	.byte	0x64, 0x49, 0x64, 0x78, 0x2e, 0x78, 0x29, 0x20, 0x2f, 0x20, 0x33, 0x32, 0x29, 0x20, 0x25, 0x20
        /*00ad*/ 	.byte	0x34, 0x29, 0x20, 0x3d, 0x3d, 0x20, 0x28, 0x28, 0x28, 0x74, 0x6d, 0x65, 0x6d, 0x5f, 0x61, 0x64
        /*00bd*/ 	.byte	0x64, 0x72, 0x20, 0x3e, 0x3e, 0x20, 0x31, 0x36, 0x29, 0x20, 0x2f, 0x20, 0x33, 0x32, 0x29, 0x20
        /*00cd*/ 	.byte	0x25, 0x20, 0x34, 0x29, 0x00
	.type		__unnamed_1,@object
	.size		__unnamed_1,(__unnamed_2 - __unnamed_1)
__unnamed_1:
        /*00d2*/ 	.byte	0x61, 0x75, 0x74, 0x6f, 0x20, 0x63, 0x75, 0x74, 0x65, 0x3a, 0x3a, 0x61, 0x73, 0x5f, 0x70, 0x6f
        /* <DEDUP_REMOVED lines=24> */
        /*0262*/ 	.byte	0x34, 0x30, 0x39, 0x36, 0x3e, 0x3e, 0x3e, 0x3e, 0x5d, 0x00
	.type		__unnamed_2,@object
	.size		__unnamed_2,(.L_2 - __unnamed_2)
__unnamed_2:
        /* <DEDUP_REMOVED lines=42> */
        /*050c*/ 	.byte	0x3e, 0x3e, 0x5d, 0x00
.L_2:


//--------------------- .nv.shared._ZN7cutlass13device_kernelINS_4conv6kernel13ConvUniversalINS1_16ConvProblemShapeILNS1_8OperatorE1ELi2EEENS1_10collective14CollectiveConvINS1_47MainloopSm100TmaUmmaWarpSpecializedImplicitGemmILS5_1ELi16ELi2ELi1ELi2EN4cute5tupleIJNSA_1CILi2EEENSC_ILi1EEESE_EEEEENSB_IJNSC_ILi256EEENSC_ILi128EEENSB_IJNSC_ILi32EEEEEEEEENS_10bfloat16_tESM_NSA_8TiledMMAINSA_8MMA_AtomIJNSA_26SM100_MMA_F16BF16_2x1SM_SSISM_SM_fLi256ELi128ELNSA_4UMMA5MajorE0ELSR_1ELNSQ_7ScaleInE0ELSS_0EEEEEENSA_6LayoutINSB_IJSE_SE_SE_EEENSB_IJNSC_ILi0EEESX_SX_EEEEENSB_IJNSA_10UnderscoreES10_S10_EEEEENS7_6detail27Sm100ImplicitGemmTileTraitsINSA_25SM100_TMA_2SM_LOAD_IM2COLENSA_14ComposedLayoutINSA_7SwizzleILi2ELi4ELi3EEENSA_18smem_ptr_flag_bitsILi16EEENSV_INSB_IJNSC_ILi8EEESJ_EEENSB_IJSJ_SE_EEEEEEEvEENS14_INSA_18SM100_TMA_2SM_LOADENS16_INS17_ILi3ELi4ELi3EEES1A_NSV_INSB_IJNSC_ILi64EEES1B_EEENSB_IJSE_S1J_EEEEEEEvEEEENS_8epilogue10collective18CollectiveEpilogueINS1Q_23Sm100TmaWarpSpecializedILi4ELi2ELi32ELb1ELb0EEEJNSB_IJSI_SI_SK_EEENSB_IJNSV_ISI_SE_EENSV_ISJ_SE_EEEEESM_NSB_IJNSB_IJlllEEESE_SX_EEESM_S20_NS1Q_6fusion15FusionCallbacksIS1U_NS21_17LinearCombinationISM_fSM_fLNS_15FloatRoundStyleE2EEES1V_S1Y_JEEENSA_5SM1004TMEM4LOAD26SM100_TMEM_LOAD_32dp32b32xENSA_20SM90_TMA_LOAD_IM2COLES1F_NSA_39AutoVectorizingCopyWithAssumedAlignmentILi128EEENSA_21SM90_TMA_STORE_IM2COLES1F_S2D_S2D_EEEvvEEEEvNT_6ParamsE --------------------------
	.section	.nv.shared._ZN7cutlass13device_kernelINS_4conv6kernel13ConvUniversalINS1_16ConvProblemShapeILNS1_8OperatorE1ELi2EEENS1_10collective14CollectiveConvINS1_47MainloopSm100TmaUmmaWarpSpecializedImplicitGemmILS5_1ELi16ELi2ELi1ELi2EN4cute5tupleIJNSA_1CILi2EEENSC_ILi1EEESE_EEEEENSB_IJNSC_ILi256EEENSC_ILi128EEENSB_IJNSC_ILi32EEEEEEEEENS_10bfloat16_tESM_NSA_8TiledMMAINSA_8MMA_AtomIJNSA_26SM100_MMA_F16BF16_2x1SM_SSISM_SM_fLi256ELi128ELNSA_4UMMA5MajorE0ELSR_1ELNSQ_7ScaleInE0ELSS_0EEEEEENSA_6LayoutINSB_IJSE_SE_SE_EEENSB_IJNSC_ILi0EEESX_SX_EEEEENSB_IJNSA_10UnderscoreES10_S10_EEEEENS7_6detail27Sm100ImplicitGemmTileTraitsINSA_25SM100_TMA_2SM_LOAD_IM2COLENSA_14ComposedLayoutINSA_7SwizzleILi2ELi4ELi3EEENSA_18smem_ptr_flag_bitsILi16EEENSV_INSB_IJNSC_ILi8EEESJ_EEENSB_IJSJ_SE_EEEEEEEvEENS14_INSA_18SM100_TMA_2SM_LOADENS16_INS17_ILi3ELi4ELi3EEES1A_NSV_INSB_IJNSC_ILi64EEES1B_EEENSB_IJSE_S1J_EEEEEEEvEEEENS_8epilogue10collective18CollectiveEpilogueINS1Q_23Sm100TmaWarpSpecializedILi4ELi2ELi32ELb1ELb0EEEJNSB_IJSI_SI_SK_EEENSB_IJNSV_ISI_SE_EENSV_ISJ_SE_EEEEESM_NSB_IJNSB_IJlllEEESE_SX_EEESM_S20_NS1Q_6fusion15FusionCallbacksIS1U_NS21_17LinearCombinationISM_fSM_fLNS_15FloatRoundStyleE2EEES1V_S1Y_JEEENSA_5SM1004TMEM4LOAD26SM100_TMEM_LOAD_32dp32b32xENSA_20SM90_TMA_LOAD_IM2COLES1F_NSA_39AutoVectorizingCopyWithAssumedAlignmentILi128EEENSA_21SM90_TMA_STORE_IM2COLES1F_S2D_S2D_EEEvvEEEEvNT_6ParamsE,"aw",@nobits
	.sectionflags	@""
	.align	16
	.zero		1024


//--------------------- .nv.shared.reserved.0     --------------------------
	.section	.nv.shared.reserved.0,"aw",@nobits
	.weak		__nv_reservedSMEM_offset_0_alias
	.size		__nv_reservedSMEM_offset_0_alias, 0, 64
	.other		__nv_reservedSMEM_offset_0_alias,@"STO_CUDA_RESERVED_SHARED STV_DEFAULT"
__nv_reservedSMEM_offset_0_alias:
	.zero		0
.nv.shared.reserved.0:
	.zero		64
	.weak		__nv_reservedSMEM_tcgen05_partition
	.type		__nv_reservedSMEM_tcgen05_partition,@object
	.size		__nv_reservedSMEM_tcgen05_partition,(.L_0 - __nv_reservedSMEM_tcgen05_partition)
__nv_reservedSMEM_tcgen05_partition:
	.zero		32
.L_0:


//--------------------- .nv.global                --------------------------
	.section	.nv.global,"aw",@nobits
.nv.global:
	.type		_ZN39_INTERNAL_3c382fbc_4_k_cu_f00d019c_34594cute1_E,@object
	.size		_ZN39_INTERNAL_3c382fbc_4_k_cu_f00d019c_34594cute1_E,(_ZN39_INTERNAL_3c382fbc_4_k_cu_f00d019c_34594cuda3std3__45__cpo6cbeginE - _ZN39_INTERNAL_3c382fbc_4_k_cu_f00d019c_34594cute1_E)
_ZN39_INTERNAL_3c382fbc_4_k_cu_f00d019c_34594cute1_E:
	.zero		1
	.type		_ZN39_INTERNAL_3c382fbc_4_k_cu_f00d019c_34594cuda3std3__45__cpo6cbeginE,@object
	.size		_ZN39_INTERNAL_3c382fbc_4_k_cu_f00d019c_34594cuda3std3__45__cpo6cbeginE,(_ZN39_INTERNAL_3c382fbc_4_k_cu_f00d019c_34594cuda3std3__48in_placeE - _ZN39_INTERNAL_3c382fbc_4_k_cu_f00d019c_34594cuda3std3__45__cpo6cbeginE)
_ZN39_INTERNAL_3c382fbc_4_k_cu_f00d019c_34594cuda3std3__45__cpo6cbeginE:
	.zero		1
	.type		_ZN39_INTERNAL_3c382fbc_4_k_cu_f00d019c_34594cuda3std3__48in_placeE,@object
	.size		_ZN39_INTERNAL_3c382fbc_4_k_cu_f00d019c_34594cuda3std3__48in_placeE,(_ZN39_INTERNAL_3c382fbc_4_k_cu_f00d019c_34594cuda3std6ranges3__45__cpo9iter_moveE - _ZN39_INTERNAL_3c382fbc_4_k_cu_f00d019c_34594cuda3std3__48in_placeE)
_ZN39_INTERNAL_3c382fbc_4_k_cu_f00d019c_34594cuda3std3__48in_placeE:
	.zero		1
	.type		_ZN39_INTERNAL_3c382fbc_4_k_cu_f00d019c_34594cuda3std6ranges3__45__cpo9iter_moveE,@object
	.size		_ZN39_INTERNAL_3c382fbc_4_k_cu_f00d019c_34594cuda3std6ranges3__45__cpo9iter_moveE,(_ZN39_INTERNAL_3c382fbc_4_k_cu_f00d019c_34594cuda3std3__45__cpo5beginE - _ZN39_INTERNAL_3c382fbc_4_k_cu_f00d019c_34594cuda3std6ranges3__45__cpo9iter_moveE)
_ZN39_INTERNAL_3c382fbc_4_k_cu_f00d019c_34594cuda3std6ranges3__45__cpo9iter_moveE:
	.zero		1
	.type		_ZN39_INTERNAL_3c382fbc_4_k_cu_f00d019c_34594cuda3std3__45__cpo5beginE,@object
	.size		_ZN39_INTERNAL_3c382fbc_4_k_cu_f00d019c_34594cuda3std3__45__cpo5beginE,(_ZN39_INTERNAL_3c382fbc_4_k_cu_f00d019c_34594cuda3std3__441_GLOBAL__N__3c382fbc_4_k_cu_f00d019c_34596ignoreE - _ZN39_INTERNAL_3c382fbc_4_k_cu_f00d019c_34594cuda3std3__45__cpo5beginE)
_ZN39_INTERNAL_3c382fbc_4_k_cu_f00d019c_34594cuda3std3__45__cpo5beginE:
	.zero		1
	.type		_ZN39_INTERNAL_3c382fbc_4_k_cu_f00d019c_34594cuda3std3__441_GLOBAL__N__3c382fbc_4_k_cu_f00d019c_34596ignoreE,@object
	.size		_ZN39_INTERNAL_3c382fbc_4_k_cu_f00d019c_34594cuda3std3__441_GLOBAL__N__3c382fbc_4_k_cu_f00d019c_34596ignoreE,(_ZN39_INTERNAL_3c382fbc_4_k_cu_f00d019c_34594cute7productE - _ZN39_INTERNAL_3c382fbc_4_k_cu_f00d019c_34594cuda3std3__441_GLOBAL__N__3c382fbc_4_k_cu_f00d019c_34596ignoreE)
_ZN39_INTERNAL_3c382fbc_4_k_cu_f00d019c_34594cuda3std3__441_GLOBAL__N__3c382fbc_4_k_cu_f00d019c_34596ignoreE:
	.zero		1
	.type		_ZN39_INTERNAL_3c382fbc_4_k_cu_f00d019c_34594cute7productE,@object
	.size		_ZN39_INTERNAL_3c382fbc_4_k_cu_f00d019c_34594cute7productE,(_ZN39_INTERNAL_3c382fbc_4_k_cu_f00d019c_34594cuda3std3__45__cpo3endE - _ZN39_INTERNAL_3c382fbc_4_k_cu_f00d019c_34594cute7productE)
_ZN39_INTERNAL_3c382fbc_4_k_cu_f00d019c_34594cute7productE:
	.zero		1
	.type		_ZN39_INTERNAL_3c382fbc_4_k_cu_f00d019c_34594cuda3std3__45__cpo3endE,@object
	.size		_ZN39_INTERNAL_3c382fbc_4_k_cu_f00d019c_34594cuda3std3__45__cpo3endE,(_ZN39_INTERNAL_3c382fbc_4_k_cu_f00d019c_34594cuda3std3__419piecewise_constructE - _ZN39_INTERNAL_3c382fbc_4_k_cu_f00d019c_34594cuda3std3__45__cpo3endE)
_ZN39_INTERNAL_3c382fbc_4_k_cu_f00d019c_34594cuda3std3__45__cpo3endE:
	.zero		1
	.type		_ZN39_INTERNAL_3c382fbc_4_k_cu_f00d019c_34594cuda3std3__419piecewise_constructE,@object
	.size		_ZN39_INTERNAL_3c382fbc_4_k_cu_f00d019c_34594cuda3std3__419piecewise_constructE,(_ZN39_INTERNAL_3c382fbc_4_k_cu_f00d019c_34594cuda3std3__45__cpo4cendE - _ZN39_INTERNAL_3c382fbc_4_k_cu_f00d019c_34594cuda3std3__419piecewise_constructE)
_ZN39_INTERNAL_3c382fbc_4_k_cu_f00d019c_34594cuda3std3__419piecewise_constructE:
	.zero		1
	.type		_ZN39_INTERNAL_3c382fbc_4_k_cu_f00d019c_34594cuda3std3__45__cpo4cendE,@object
	.size		_ZN39_INTERNAL_3c382fbc_4_k_cu_f00d019c_34594cuda3std3__45__cpo4cendE,(_ZN39_INTERNAL_3c382fbc_4_k_cu_f00d019c_34594cuda3std6ranges3__45__cpo4swapE - _ZN39_INTERNAL_3c382fbc_4_k_cu_f00d019c_34594cuda3std3__45__cpo4cendE)
_ZN39_INTERNAL_3c382fbc_4_k_cu_f00d019c_34594cuda3std3__45__cpo4cendE:
	.zero		1
	.type		_ZN39_INTERNAL_3c382fbc_4_k_cu_f00d019c_34594cuda3std6ranges3__45__cpo4swapE,@object
	.size		_ZN39_INTERNAL_3c382fbc_4_k_cu_f00d019c_34594cuda3std6ranges3__45__cpo4swapE,(.L_10 - _ZN39_INTERNAL_3c382fbc_4_k_cu_f00d019c_34594cuda3std6ranges3__45__cpo4swapE)
_ZN39_INTERNAL_3c382fbc_4_k_cu_f00d019c_34594cuda3std6ranges3__45__cpo4swapE:
	.zero		1
.L_10:


//--------------------- .nv.constant0._ZN7cutlass13device_kernelINS_4conv6kernel13ConvUniversalINS1_16ConvProblemShapeILNS1_8OperatorE1ELi2EEENS1_10collective14CollectiveConvINS1_47MainloopSm100TmaUmmaWarpSpecializedImplicitGemmILS5_1ELi16ELi2ELi1ELi2EN4cute5tupleIJNSA_1CILi2EEENSC_ILi1EEESE_EEEEENSB_IJNSC_ILi256EEENSC_ILi128EEENSB_IJNSC_ILi32EEEEEEEEENS_10bfloat16_tESM_NSA_8TiledMMAINSA_8MMA_AtomIJNSA_26SM100_MMA_F16BF16_2x1SM_SSISM_SM_fLi256ELi128ELNSA_4UMMA5MajorE0ELSR_1ELNSQ_7ScaleInE0ELSS_0EEEEEENSA_6LayoutINSB_IJSE_SE_SE_EEENSB_IJNSC_ILi0EEESX_SX_EEEEENSB_IJNSA_10UnderscoreES10_S10_EEEEENS7_6detail27Sm100ImplicitGemmTileTraitsINSA_25SM100_TMA_2SM_LOAD_IM2COLENSA_14ComposedLayoutINSA_7SwizzleILi2ELi4ELi3EEENSA_18smem_ptr_flag_bitsILi16EEENSV_INSB_IJNSC_ILi8EEESJ_EEENSB_IJSJ_SE_EEEEEEEvEENS14_INSA_18SM100_TMA_2SM_LOADENS16_INS17_ILi3ELi4ELi3EEES1A_NSV_INSB_IJNSC_ILi64EEES1B_EEENSB_IJSE_S1J_EEEEEEEvEEEENS_8epilogue10collective18CollectiveEpilogueINS1Q_23Sm100TmaWarpSpecializedILi4ELi2ELi32ELb1ELb0EEEJNSB_IJSI_SI_SK_EEENSB_IJNSV_ISI_SE_EENSV_ISJ_SE_EEEEESM_NSB_IJNSB_IJlllEEESE_SX_EEESM_S20_NS1Q_6fusion15FusionCallbacksIS1U_NS21_17LinearCombinationISM_fSM_fLNS_15FloatRoundStyleE2EEES1V_S1Y_JEEENSA_5SM1004TMEM4LOAD26SM100_TMEM_LOAD_32dp32b32xENSA_20SM90_TMA_LOAD_IM2COLES1F_NSA_39AutoVectorizingCopyWithAssumedAlignmentILi128EEENSA_21SM90_TMA_STORE_IM2COLES1F_S2D_S2D_EEEvvEEEEvNT_6ParamsE --------------------------
	.section	.nv.constant0._ZN7cutlass13device_kernelINS_4conv6kernel13ConvUniversalINS1_16ConvProblemShapeILNS1_8OperatorE1ELi2EEENS1_10collective14CollectiveConvINS1_47MainloopSm100TmaUmmaWarpSpecializedImplicitGemmILS5_1ELi16ELi2ELi1ELi2EN4cute5tupleIJNSA_1CILi2EEENSC_ILi1EEESE_EEEEENSB_IJNSC_ILi256EEENSC_ILi128EEENSB_IJNSC_ILi32EEEEEEEEENS_10bfloat16_tESM_NSA_8TiledMMAINSA_8MMA_AtomIJNSA_26SM100_MMA_F16BF16_2x1SM_SSISM_SM_fLi256ELi128ELNSA_4UMMA5MajorE0ELSR_1ELNSQ_7ScaleInE0ELSS_0EEEEEENSA_6LayoutINSB_IJSE_SE_SE_EEENSB_IJNSC_ILi0EEESX_SX_EEEEENSB_IJNSA_10UnderscoreES10_S10_EEEEENS7_6detail27Sm100ImplicitGemmTileTraitsINSA_25SM100_TMA_2SM_LOAD_IM2COLENSA_14ComposedLayoutINSA_7SwizzleILi2ELi4ELi3EEENSA_18smem_ptr_flag_bitsILi16EEENSV_INSB_IJNSC_ILi8EEESJ_EEENSB_IJSJ_SE_EEEEEEEvEENS14_INSA_18SM100_TMA_2SM_LOADENS16_INS17_ILi3ELi4ELi3EEES1A_NSV_INSB_IJNSC_ILi64EEES1B_EEENSB_IJSE_S1J_EEEEEEEvEEEENS_8epilogue10collective18CollectiveEpilogueINS1Q_23Sm100TmaWarpSpecializedILi4ELi2ELi32ELb1ELb0EEEJNSB_IJSI_SI_SK_EEENSB_IJNSV_ISI_SE_EENSV_ISJ_SE_EEEEESM_NSB_IJNSB_IJlllEEESE_SX_EEESM_S20_NS1Q_6fusion15FusionCallbacksIS1U_NS21_17LinearCombinationISM_fSM_fLNS_15FloatRoundStyleE2EEES1V_S1Y_JEEENSA_5SM1004TMEM4LOAD26SM100_TMEM_LOAD_32dp32b32xENSA_20SM90_TMA_LOAD_IM2COLES1F_NSA_39AutoVectorizingCopyWithAssumedAlignmentILi128EEENSA_21SM90_TMA_STORE_IM2COLES1F_S2D_S2D_EEEvvEEEEvNT_6ParamsE,"a",@progbits
	.sectionflags	@""
	.align	4
.nv.constant0._ZN7cutlass13device_kernelINS_4conv6kernel13ConvUniversalINS1_16ConvProblemShapeILNS1_8OperatorE1ELi2EEENS1_10collective14CollectiveConvINS1_47MainloopSm100TmaUmmaWarpSpecializedImplicitGemmILS5_1ELi16ELi2ELi1ELi2EN4cute5tupleIJNSA_1CILi2EEENSC_ILi1EEESE_EEEEENSB_IJNSC_ILi256EEENSC_ILi128EEENSB_IJNSC_ILi32EEEEEEEEENS_10bfloat16_tESM_NSA_8TiledMMAINSA_8MMA_AtomIJNSA_26SM100_MMA_F16BF16_2x1SM_SSISM_SM_fLi256ELi128ELNSA_4UMMA5MajorE0ELSR_1ELNSQ_7ScaleInE0ELSS_0EEEEEENSA_6LayoutINSB_IJSE_SE_SE_EEENSB_IJNSC_ILi0EEESX_SX_EEEEENSB_IJNSA_10UnderscoreES10_S10_EEEEENS7_6detail27Sm100ImplicitGemmTileTraitsINSA_25SM100_TMA_2SM_LOAD_IM2COLENSA_14ComposedLayoutINSA_7SwizzleILi2ELi4ELi3EEENSA_18smem_ptr_flag_bitsILi16EEENSV_INSB_IJNSC_ILi8EEESJ_EEENSB_IJSJ_SE_EEEEEEEvEENS14_INSA_18SM100_TMA_2SM_LOADENS16_INS17_ILi3ELi4ELi3EEES1A_NSV_INSB_IJNSC_ILi64EEES1B_EEENSB_IJSE_S1J_EEEEEEEvEEEENS_8epilogue10collective18CollectiveEpilogueINS1Q_23Sm100TmaWarpSpecializedILi4ELi2ELi32ELb1ELb0EEEJNSB_IJSI_SI_SK_EEENSB_IJNSV_ISI_SE_EENSV_ISJ_SE_EEEEESM_NSB_IJNSB_IJlllEEESE_SX_EEESM_S20_NS1Q_6fusion15FusionCallbacksIS1U_NS21_17LinearCombinationISM_fSM_fLNS_15FloatRoundStyleE2EEES1V_S1Y_JEEENSA_5SM1004TMEM4LOAD26SM100_TMEM_LOAD_32dp32b32xENSA_20SM90_TMA_LOAD_IM2COLES1F_NSA_39AutoVectorizingCopyWithAssumedAlignmentILi128EEENSA_21SM90_TMA_STORE_IM2COLES1F_S2D_S2D_EEEvvEEEEvNT_6ParamsE:
	.zero		2944


//--------------------- SYMBOLS --------------------------

	.type		.nv.reservedSmem.offset0,@object
	.size		.nv.reservedSmem.offset0,0x4
	.type		.nv.reservedSmem.cap,@object
	.size		.nv.reservedSmem.cap,0x4
	.type		__assertfail,@function
